//
// Generated by NVIDIA NVVM Compiler
//
// Compiler Build ID: CL-36424714
// Cuda compilation tools, release 13.0, V13.0.88
// Based on NVVM 20.0.0
//

.version 9.0
.target sm_100
.address_size 64

	// .globl	_Z22sogrand_columns_kernelPdS_S_PhiiimdiPi
.func  (.param .b64 func_retval0) __internal_accurate_pow
(
	.param .b64 __internal_accurate_pow_param_0,
	.param .b64 __internal_accurate_pow_param_1
)
;
.extern .shared .align 16 .b8 shared_mem[];

.visible .entry _Z22sogrand_columns_kernelPdS_S_PhiiimdiPi(
	.param .u64 .ptr .align 1 _Z22sogrand_columns_kernelPdS_S_PhiiimdiPi_param_0,
	.param .u64 .ptr .align 1 _Z22sogrand_columns_kernelPdS_S_PhiiimdiPi_param_1,
	.param .u64 .ptr .align 1 _Z22sogrand_columns_kernelPdS_S_PhiiimdiPi_param_2,
	.param .u64 .ptr .align 1 _Z22sogrand_columns_kernelPdS_S_PhiiimdiPi_param_3,
	.param .u32 _Z22sogrand_columns_kernelPdS_S_PhiiimdiPi_param_4,
	.param .u32 _Z22sogrand_columns_kernelPdS_S_PhiiimdiPi_param_5,
	.param .u32 _Z22sogrand_columns_kernelPdS_S_PhiiimdiPi_param_6,
	.param .u64 _Z22sogrand_columns_kernelPdS_S_PhiiimdiPi_param_7,
	.param .f64 _Z22sogrand_columns_kernelPdS_S_PhiiimdiPi_param_8,
	.param .u32 _Z22sogrand_columns_kernelPdS_S_PhiiimdiPi_param_9,
	.param .u64 .ptr .align 1 _Z22sogrand_columns_kernelPdS_S_PhiiimdiPi_param_10
)
{
	.local .align 8 .b8 	__local_depot0[1336];
	.reg .b64 	%SP;
	.reg .b64 	%SPL;
	.reg .pred 	%p<572>;
	.reg .b16 	%rs<594>;
	.reg .b32 	%r<1233>;
	.reg .b32 	%f<55>;
	.reg .b64 	%rd<1577>;
	.reg .b64 	%fd<2090>;

	mov.u64 	%SPL, __local_depot0;
	ld.param.u64 	%rd430, [_Z22sogrand_columns_kernelPdS_S_PhiiimdiPi_param_0];
	ld.param.u64 	%rd431, [_Z22sogrand_columns_kernelPdS_S_PhiiimdiPi_param_1];
	ld.param.u64 	%rd432, [_Z22sogrand_columns_kernelPdS_S_PhiiimdiPi_param_2];
	ld.param.u64 	%rd433, [_Z22sogrand_columns_kernelPdS_S_PhiiimdiPi_param_3];
	ld.param.u32 	%r413, [_Z22sogrand_columns_kernelPdS_S_PhiiimdiPi_param_4];
	ld.param.u32 	%r414, [_Z22sogrand_columns_kernelPdS_S_PhiiimdiPi_param_5];
	ld.param.u32 	%r415, [_Z22sogrand_columns_kernelPdS_S_PhiiimdiPi_param_6];
	ld.param.u32 	%r416, [_Z22sogrand_columns_kernelPdS_S_PhiiimdiPi_param_9];
	cvta.to.global.u64 	%rd1, %rd430;
	cvta.to.global.u64 	%rd2, %rd432;
	cvta.to.global.u64 	%rd3, %rd431;
	cvta.to.global.u64 	%rd4, %rd433;
	add.u64 	%rd5, %SPL, 0;
	add.u64 	%rd6, %SPL, 150;
	add.u64 	%rd7, %SPL, 120;
	add.u64 	%rd8, %SPL, 135;
	add.u64 	%rd1569, %SPL, 528;
	add.u64 	%rd10, %SPL, 1272;
	add.u64 	%rd11, %SPL, 1212;
	add.u64 	%rd12, %SPL, 1152;
	add.u64 	%rd13, %SPL, 168;
	add.u64 	%rd1570, %SPL, 648;
	add.u64 	%rd15, %SPL, 888;
	add.u64 	%rd16, %SPL, 768;
	add.u64 	%rd17, %SPL, 1128;
	add.u64 	%rd18, %SPL, 1008;
	mov.u32 	%r1, %ctaid.x;
	mov.u32 	%r2, %tid.x;
	max.s32 	%r417, %r1, %r2;
	setp.ge.s32 	%p3, %r417, %r413;
	@%p3 bra 	$L__BB0_697;
	mul.lo.s32 	%r3, %r413, %r1;
	add.s32 	%r4, %r413, -1;
	and.b32  	%r5, %r413, 15;
	setp.lt.u32 	%p4, %r4, 15;
	mov.b32 	%r1117, 0;
	@%p4 bra 	$L__BB0_4;
	and.b32  	%r1117, %r413, -16;
	mov.b32 	%r1115, 0;
	mul.wide.s32 	%rd452, %r413, 8;
$L__BB0_3:
	.pragma "nounroll";
	add.s32 	%r420, %r1115, %r3;
	mad.lo.s32 	%r421, %r420, %r413, %r2;
	mul.wide.s32 	%rd448, %r421, 8;
	add.s64 	%rd449, %rd1, %rd448;
	ld.global.f64 	%fd406, [%rd449];
	mul.wide.u32 	%rd450, %r1115, 8;
	add.s64 	%rd451, %rd18, %rd450;
	st.local.f64 	[%rd451], %fd406;
	add.s64 	%rd453, %rd449, %rd452;
	ld.global.f64 	%fd407, [%rd453];
	st.local.f64 	[%rd451+8], %fd407;
	add.s64 	%rd454, %rd453, %rd452;
	ld.global.f64 	%fd408, [%rd454];
	st.local.f64 	[%rd451+16], %fd408;
	add.s64 	%rd455, %rd454, %rd452;
	ld.global.f64 	%fd409, [%rd455];
	st.local.f64 	[%rd451+24], %fd409;
	add.s64 	%rd456, %rd455, %rd452;
	ld.global.f64 	%fd410, [%rd456];
	st.local.f64 	[%rd451+32], %fd410;
	add.s64 	%rd457, %rd456, %rd452;
	ld.global.f64 	%fd411, [%rd457];
	st.local.f64 	[%rd451+40], %fd411;
	add.s64 	%rd458, %rd457, %rd452;
	ld.global.f64 	%fd412, [%rd458];
	st.local.f64 	[%rd451+48], %fd412;
	add.s64 	%rd459, %rd458, %rd452;
	ld.global.f64 	%fd413, [%rd459];
	st.local.f64 	[%rd451+56], %fd413;
	add.s64 	%rd460, %rd459, %rd452;
	ld.global.f64 	%fd414, [%rd460];
	st.local.f64 	[%rd451+64], %fd414;
	add.s64 	%rd461, %rd460, %rd452;
	ld.global.f64 	%fd415, [%rd461];
	st.local.f64 	[%rd451+72], %fd415;
	add.s64 	%rd462, %rd461, %rd452;
	ld.global.f64 	%fd416, [%rd462];
	st.local.f64 	[%rd451+80], %fd416;
	add.s64 	%rd463, %rd462, %rd452;
	ld.global.f64 	%fd417, [%rd463];
	st.local.f64 	[%rd451+88], %fd417;
	add.s64 	%rd464, %rd463, %rd452;
	ld.global.f64 	%fd418, [%rd464];
	st.local.f64 	[%rd451+96], %fd418;
	add.s64 	%rd465, %rd464, %rd452;
	ld.global.f64 	%fd419, [%rd465];
	st.local.f64 	[%rd451+104], %fd419;
	add.s64 	%rd466, %rd465, %rd452;
	ld.global.f64 	%fd420, [%rd466];
	st.local.f64 	[%rd451+112], %fd420;
	add.s64 	%rd467, %rd466, %rd452;
	ld.global.f64 	%fd421, [%rd467];
	st.local.f64 	[%rd451+120], %fd421;
	add.s32 	%r1115, %r1115, 16;
	setp.ne.s32 	%p5, %r1115, %r1117;
	@%p5 bra 	$L__BB0_3;
$L__BB0_4:
	setp.eq.s32 	%p6, %r5, 0;
	@%p6 bra 	$L__BB0_13;
	and.b32  	%r10, %r413, 7;
	setp.lt.u32 	%p7, %r5, 8;
	@%p7 bra 	$L__BB0_7;
	add.s32 	%r422, %r1117, %r3;
	mad.lo.s32 	%r423, %r422, %r413, %r2;
	mul.wide.s32 	%rd468, %r423, 8;
	add.s64 	%rd469, %rd1, %rd468;
	ld.global.f64 	%fd422, [%rd469];
	mul.wide.u32 	%rd470, %r1117, 8;
	add.s64 	%rd471, %rd18, %rd470;
	st.local.f64 	[%rd471], %fd422;
	mul.wide.s32 	%rd472, %r413, 8;
	add.s64 	%rd473, %rd469, %rd472;
	ld.global.f64 	%fd423, [%rd473];
	st.local.f64 	[%rd471+8], %fd423;
	add.s64 	%rd474, %rd473, %rd472;
	ld.global.f64 	%fd424, [%rd474];
	st.local.f64 	[%rd471+16], %fd424;
	add.s64 	%rd475, %rd474, %rd472;
	ld.global.f64 	%fd425, [%rd475];
	st.local.f64 	[%rd471+24], %fd425;
	add.s64 	%rd476, %rd475, %rd472;
	ld.global.f64 	%fd426, [%rd476];
	st.local.f64 	[%rd471+32], %fd426;
	add.s64 	%rd477, %rd476, %rd472;
	ld.global.f64 	%fd427, [%rd477];
	st.local.f64 	[%rd471+40], %fd427;
	add.s64 	%rd478, %rd477, %rd472;
	ld.global.f64 	%fd428, [%rd478];
	st.local.f64 	[%rd471+48], %fd428;
	add.s64 	%rd479, %rd478, %rd472;
	ld.global.f64 	%fd429, [%rd479];
	st.local.f64 	[%rd471+56], %fd429;
	add.s32 	%r1117, %r1117, 8;
$L__BB0_7:
	setp.eq.s32 	%p8, %r10, 0;
	@%p8 bra 	$L__BB0_13;
	and.b32  	%r13, %r413, 3;
	setp.lt.u32 	%p9, %r10, 4;
	@%p9 bra 	$L__BB0_10;
	add.s32 	%r424, %r1117, %r3;
	mad.lo.s32 	%r425, %r424, %r413, %r2;
	mul.wide.s32 	%rd480, %r425, 8;
	add.s64 	%rd481, %rd1, %rd480;
	ld.global.f64 	%fd430, [%rd481];
	mul.wide.u32 	%rd482, %r1117, 8;
	add.s64 	%rd483, %rd18, %rd482;
	st.local.f64 	[%rd483], %fd430;
	mul.wide.s32 	%rd484, %r413, 8;
	add.s64 	%rd485, %rd481, %rd484;
	ld.global.f64 	%fd431, [%rd485];
	st.local.f64 	[%rd483+8], %fd431;
	add.s64 	%rd486, %rd485, %rd484;
	ld.global.f64 	%fd432, [%rd486];
	st.local.f64 	[%rd483+16], %fd432;
	add.s64 	%rd487, %rd486, %rd484;
	ld.global.f64 	%fd433, [%rd487];
	st.local.f64 	[%rd483+24], %fd433;
	add.s32 	%r1117, %r1117, 4;
$L__BB0_10:
	setp.eq.s32 	%p10, %r13, 0;
	@%p10 bra 	$L__BB0_13;
	mov.b32 	%r1120, 0;
$L__BB0_12:
	.pragma "nounroll";
	add.s32 	%r427, %r1117, %r3;
	mad.lo.s32 	%r428, %r427, %r413, %r2;
	mul.wide.s32 	%rd488, %r428, 8;
	add.s64 	%rd489, %rd1, %rd488;
	ld.global.f64 	%fd434, [%rd489];
	mul.wide.u32 	%rd490, %r1117, 8;
	add.s64 	%rd491, %rd18, %rd490;
	st.local.f64 	[%rd491], %fd434;
	add.s32 	%r1117, %r1117, 1;
	add.s32 	%r1120, %r1120, 1;
	setp.ne.s32 	%p11, %r1120, %r13;
	@%p11 bra 	$L__BB0_12;
$L__BB0_13:
	setp.lt.u32 	%p12, %r4, 15;
	sub.s32 	%r20, %r413, %r414;
	cvt.s64.s32 	%rd19, %r415;
	cvt.u64.u32 	%rd20, %r413;
	and.b64  	%rd21, %rd20, 15;
	mov.b64 	%rd1422, 0;
	@%p12 bra 	$L__BB0_16;
	and.b64  	%rd1422, %rd20, 2147483632;
	mov.b64 	%rd1427, 0;
$L__BB0_15:
	.pragma "nounroll";
	shl.b64 	%rd494, %rd1427, 3;
	add.s64 	%rd495, %rd5, %rd494;
	st.local.u64 	[%rd495], %rd1427;
	add.s64 	%rd496, %rd1427, 1;
	st.local.u64 	[%rd495+8], %rd496;
	add.s64 	%rd497, %rd1427, 2;
	st.local.u64 	[%rd495+16], %rd497;
	add.s64 	%rd498, %rd1427, 3;
	st.local.u64 	[%rd495+24], %rd498;
	add.s64 	%rd499, %rd1427, 4;
	st.local.u64 	[%rd495+32], %rd499;
	add.s64 	%rd500, %rd1427, 5;
	st.local.u64 	[%rd495+40], %rd500;
	add.s64 	%rd501, %rd1427, 6;
	st.local.u64 	[%rd495+48], %rd501;
	add.s64 	%rd502, %rd1427, 7;
	st.local.u64 	[%rd495+56], %rd502;
	add.s64 	%rd503, %rd1427, 8;
	st.local.u64 	[%rd495+64], %rd503;
	add.s64 	%rd504, %rd1427, 9;
	st.local.u64 	[%rd495+72], %rd504;
	add.s64 	%rd505, %rd1427, 10;
	st.local.u64 	[%rd495+80], %rd505;
	add.s64 	%rd506, %rd1427, 11;
	st.local.u64 	[%rd495+88], %rd506;
	add.s64 	%rd507, %rd1427, 12;
	st.local.u64 	[%rd495+96], %rd507;
	add.s64 	%rd508, %rd1427, 13;
	st.local.u64 	[%rd495+104], %rd508;
	add.s64 	%rd509, %rd1427, 14;
	st.local.u64 	[%rd495+112], %rd509;
	add.s64 	%rd510, %rd1427, 15;
	st.local.u64 	[%rd495+120], %rd510;
	add.s64 	%rd1427, %rd1427, 16;
	setp.eq.s64 	%p13, %rd1427, %rd1422;
	@%p13 bra 	$L__BB0_16;
	bra.uni 	$L__BB0_15;
$L__BB0_16:
	setp.eq.s32 	%p14, %r5, 0;
	@%p14 bra 	$L__BB0_25;
	add.s64 	%rd511, %rd21, -1;
	setp.lt.u64 	%p15, %rd511, 7;
	@%p15 bra 	$L__BB0_19;
	shl.b64 	%rd512, %rd1422, 3;
	add.s64 	%rd513, %rd5, %rd512;
	st.local.u64 	[%rd513], %rd1422;
	add.s64 	%rd514, %rd1422, 1;
	st.local.u64 	[%rd513+8], %rd514;
	add.s64 	%rd515, %rd1422, 2;
	st.local.u64 	[%rd513+16], %rd515;
	add.s64 	%rd516, %rd1422, 3;
	st.local.u64 	[%rd513+24], %rd516;
	add.s64 	%rd517, %rd1422, 4;
	st.local.u64 	[%rd513+32], %rd517;
	add.s64 	%rd518, %rd1422, 5;
	st.local.u64 	[%rd513+40], %rd518;
	add.s64 	%rd519, %rd1422, 6;
	st.local.u64 	[%rd513+48], %rd519;
	add.s64 	%rd520, %rd1422, 7;
	st.local.u64 	[%rd513+56], %rd520;
	add.s64 	%rd1422, %rd1422, 8;
$L__BB0_19:
	and.b32  	%r429, %r413, 7;
	setp.eq.s32 	%p16, %r429, 0;
	@%p16 bra 	$L__BB0_25;
	and.b64  	%rd521, %rd20, 7;
	add.s64 	%rd522, %rd521, -1;
	setp.lt.u64 	%p17, %rd522, 3;
	@%p17 bra 	$L__BB0_22;
	shl.b64 	%rd523, %rd1422, 3;
	add.s64 	%rd524, %rd5, %rd523;
	st.local.u64 	[%rd524], %rd1422;
	add.s64 	%rd525, %rd1422, 1;
	st.local.u64 	[%rd524+8], %rd525;
	add.s64 	%rd526, %rd1422, 2;
	st.local.u64 	[%rd524+16], %rd526;
	add.s64 	%rd527, %rd1422, 3;
	st.local.u64 	[%rd524+24], %rd527;
	add.s64 	%rd1422, %rd1422, 4;
$L__BB0_22:
	and.b32  	%r430, %r413, 3;
	setp.eq.s32 	%p18, %r430, 0;
	@%p18 bra 	$L__BB0_25;
	and.b64  	%rd28, %rd20, 3;
	mov.b64 	%rd1426, 0;
$L__BB0_24:
	.pragma "nounroll";
	shl.b64 	%rd529, %rd1422, 3;
	add.s64 	%rd530, %rd5, %rd529;
	st.local.u64 	[%rd530], %rd1422;
	add.s64 	%rd1422, %rd1422, 1;
	add.s64 	%rd1426, %rd1426, 1;
	setp.ne.s64 	%p19, %rd1426, %rd28;
	@%p19 bra 	$L__BB0_24;
$L__BB0_25:
	setp.eq.s32 	%p20, %r415, 0;
	@%p20 bra 	$L__BB0_37;
	shl.b64 	%rd532, %rd19, 2;
	max.u64 	%rd33, %rd532, 1;
	and.b64  	%rd34, %rd33, 13;
	setp.lt.u64 	%p21, %rd532, 16;
	mov.b64 	%rd1428, 0;
	@%p21 bra 	$L__BB0_29;
	and.b64  	%rd1428, %rd33, -16;
	mov.b64 	%rd1431, 0;
$L__BB0_28:
	.pragma "nounroll";
	shl.b64 	%rd534, %rd1431, 3;
	add.s64 	%rd535, %rd1570, %rd534;
	mov.b64 	%rd536, 0;
	st.local.u64 	[%rd535], %rd536;
	st.local.u64 	[%rd535+8], %rd536;
	st.local.u64 	[%rd535+16], %rd536;
	st.local.u64 	[%rd535+24], %rd536;
	st.local.u64 	[%rd535+32], %rd536;
	st.local.u64 	[%rd535+40], %rd536;
	st.local.u64 	[%rd535+48], %rd536;
	st.local.u64 	[%rd535+56], %rd536;
	st.local.u64 	[%rd535+64], %rd536;
	st.local.u64 	[%rd535+72], %rd536;
	st.local.u64 	[%rd535+80], %rd536;
	st.local.u64 	[%rd535+88], %rd536;
	st.local.u64 	[%rd535+96], %rd536;
	st.local.u64 	[%rd535+104], %rd536;
	st.local.u64 	[%rd535+112], %rd536;
	st.local.u64 	[%rd535+120], %rd536;
	add.s64 	%rd1431, %rd1431, 16;
	setp.eq.s64 	%p22, %rd1431, %rd1428;
	@%p22 bra 	$L__BB0_29;
	bra.uni 	$L__BB0_28;
$L__BB0_29:
	setp.eq.s64 	%p23, %rd34, 0;
	@%p23 bra 	$L__BB0_37;
	and.b64  	%rd39, %rd33, 5;
	setp.lt.u64 	%p24, %rd34, 8;
	@%p24 bra 	$L__BB0_32;
	shl.b64 	%rd537, %rd1428, 3;
	add.s64 	%rd538, %rd1570, %rd537;
	mov.b64 	%rd539, 0;
	st.local.u64 	[%rd538], %rd539;
	st.local.u64 	[%rd538+8], %rd539;
	st.local.u64 	[%rd538+16], %rd539;
	st.local.u64 	[%rd538+24], %rd539;
	st.local.u64 	[%rd538+32], %rd539;
	st.local.u64 	[%rd538+40], %rd539;
	st.local.u64 	[%rd538+48], %rd539;
	st.local.u64 	[%rd538+56], %rd539;
	add.s64 	%rd1428, %rd1428, 8;
$L__BB0_32:
	setp.eq.s64 	%p25, %rd39, 0;
	@%p25 bra 	$L__BB0_37;
	setp.lt.u64 	%p26, %rd39, 4;
	@%p26 bra 	$L__BB0_35;
	shl.b64 	%rd540, %rd1428, 3;
	add.s64 	%rd541, %rd1570, %rd540;
	mov.b64 	%rd542, 0;
	st.local.u64 	[%rd541], %rd542;
	st.local.u64 	[%rd541+8], %rd542;
	st.local.u64 	[%rd541+16], %rd542;
	st.local.u64 	[%rd541+24], %rd542;
	add.s64 	%rd1428, %rd1428, 4;
$L__BB0_35:
	and.b64  	%rd543, %rd33, 1;
	setp.eq.b64 	%p27, %rd543, 1;
	not.pred 	%p28, %p27;
	@%p28 bra 	$L__BB0_37;
	shl.b64 	%rd544, %rd1428, 3;
	add.s64 	%rd545, %rd1570, %rd544;
	mov.b64 	%rd546, 0;
	st.local.u64 	[%rd545], %rd546;
$L__BB0_37:
	setp.lt.u32 	%p29, %r4, 15;
	mov.b64 	%rd1432, 0;
	@%p29 bra 	$L__BB0_40;
	and.b64  	%rd1432, %rd20, 2147483632;
	mov.b64 	%rd1437, 0;
$L__BB0_39:
	.pragma "nounroll";
	shl.b64 	%rd549, %rd1437, 3;
	add.s64 	%rd550, %rd18, %rd549;
	ld.local.f64 	%fd435, [%rd550];
	setp.leu.f64 	%p30, %fd435, 0d0000000000000000;
	selp.u16 	%rs35, 1, 0, %p30;
	add.s64 	%rd551, %rd6, %rd1437;
	st.local.u8 	[%rd551], %rs35;
	ld.local.f64 	%fd436, [%rd550+8];
	setp.leu.f64 	%p31, %fd436, 0d0000000000000000;
	selp.u16 	%rs36, 1, 0, %p31;
	st.local.u8 	[%rd551+1], %rs36;
	ld.local.f64 	%fd437, [%rd550+16];
	setp.leu.f64 	%p32, %fd437, 0d0000000000000000;
	selp.u16 	%rs37, 1, 0, %p32;
	st.local.u8 	[%rd551+2], %rs37;
	ld.local.f64 	%fd438, [%rd550+24];
	setp.leu.f64 	%p33, %fd438, 0d0000000000000000;
	selp.u16 	%rs38, 1, 0, %p33;
	st.local.u8 	[%rd551+3], %rs38;
	ld.local.f64 	%fd439, [%rd550+32];
	setp.leu.f64 	%p34, %fd439, 0d0000000000000000;
	selp.u16 	%rs39, 1, 0, %p34;
	st.local.u8 	[%rd551+4], %rs39;
	ld.local.f64 	%fd440, [%rd550+40];
	setp.leu.f64 	%p35, %fd440, 0d0000000000000000;
	selp.u16 	%rs40, 1, 0, %p35;
	st.local.u8 	[%rd551+5], %rs40;
	ld.local.f64 	%fd441, [%rd550+48];
	setp.leu.f64 	%p36, %fd441, 0d0000000000000000;
	selp.u16 	%rs41, 1, 0, %p36;
	st.local.u8 	[%rd551+6], %rs41;
	ld.local.f64 	%fd442, [%rd550+56];
	setp.leu.f64 	%p37, %fd442, 0d0000000000000000;
	selp.u16 	%rs42, 1, 0, %p37;
	st.local.u8 	[%rd551+7], %rs42;
	ld.local.f64 	%fd443, [%rd550+64];
	setp.leu.f64 	%p38, %fd443, 0d0000000000000000;
	selp.u16 	%rs43, 1, 0, %p38;
	st.local.u8 	[%rd551+8], %rs43;
	ld.local.f64 	%fd444, [%rd550+72];
	setp.leu.f64 	%p39, %fd444, 0d0000000000000000;
	selp.u16 	%rs44, 1, 0, %p39;
	st.local.u8 	[%rd551+9], %rs44;
	ld.local.f64 	%fd445, [%rd550+80];
	setp.leu.f64 	%p40, %fd445, 0d0000000000000000;
	selp.u16 	%rs45, 1, 0, %p40;
	st.local.u8 	[%rd551+10], %rs45;
	ld.local.f64 	%fd446, [%rd550+88];
	setp.leu.f64 	%p41, %fd446, 0d0000000000000000;
	selp.u16 	%rs46, 1, 0, %p41;
	st.local.u8 	[%rd551+11], %rs46;
	ld.local.f64 	%fd447, [%rd550+96];
	setp.leu.f64 	%p42, %fd447, 0d0000000000000000;
	selp.u16 	%rs47, 1, 0, %p42;
	st.local.u8 	[%rd551+12], %rs47;
	ld.local.f64 	%fd448, [%rd550+104];
	setp.leu.f64 	%p43, %fd448, 0d0000000000000000;
	selp.u16 	%rs48, 1, 0, %p43;
	st.local.u8 	[%rd551+13], %rs48;
	ld.local.f64 	%fd449, [%rd550+112];
	setp.leu.f64 	%p44, %fd449, 0d0000000000000000;
	selp.u16 	%rs49, 1, 0, %p44;
	st.local.u8 	[%rd551+14], %rs49;
	ld.local.f64 	%fd450, [%rd550+120];
	setp.leu.f64 	%p45, %fd450, 0d0000000000000000;
	selp.u16 	%rs50, 1, 0, %p45;
	st.local.u8 	[%rd551+15], %rs50;
	add.s64 	%rd1437, %rd1437, 16;
	setp.eq.s64 	%p46, %rd1437, %rd1432;
	@%p46 bra 	$L__BB0_40;
	bra.uni 	$L__BB0_39;
$L__BB0_40:
	setp.eq.s32 	%p47, %r5, 0;
	@%p47 bra 	$L__BB0_49;
	add.s64 	%rd552, %rd21, -1;
	setp.lt.u64 	%p48, %rd552, 7;
	@%p48 bra 	$L__BB0_43;
	shl.b64 	%rd553, %rd1432, 3;
	add.s64 	%rd554, %rd18, %rd553;
	ld.local.f64 	%fd451, [%rd554];
	setp.leu.f64 	%p49, %fd451, 0d0000000000000000;
	selp.u16 	%rs51, 1, 0, %p49;
	add.s64 	%rd555, %rd6, %rd1432;
	st.local.u8 	[%rd555], %rs51;
	ld.local.f64 	%fd452, [%rd554+8];
	setp.leu.f64 	%p50, %fd452, 0d0000000000000000;
	selp.u16 	%rs52, 1, 0, %p50;
	st.local.u8 	[%rd555+1], %rs52;
	ld.local.f64 	%fd453, [%rd554+16];
	setp.leu.f64 	%p51, %fd453, 0d0000000000000000;
	selp.u16 	%rs53, 1, 0, %p51;
	st.local.u8 	[%rd555+2], %rs53;
	ld.local.f64 	%fd454, [%rd554+24];
	setp.leu.f64 	%p52, %fd454, 0d0000000000000000;
	selp.u16 	%rs54, 1, 0, %p52;
	st.local.u8 	[%rd555+3], %rs54;
	ld.local.f64 	%fd455, [%rd554+32];
	setp.leu.f64 	%p53, %fd455, 0d0000000000000000;
	selp.u16 	%rs55, 1, 0, %p53;
	st.local.u8 	[%rd555+4], %rs55;
	ld.local.f64 	%fd456, [%rd554+40];
	setp.leu.f64 	%p54, %fd456, 0d0000000000000000;
	selp.u16 	%rs56, 1, 0, %p54;
	st.local.u8 	[%rd555+5], %rs56;
	ld.local.f64 	%fd457, [%rd554+48];
	setp.leu.f64 	%p55, %fd457, 0d0000000000000000;
	selp.u16 	%rs57, 1, 0, %p55;
	st.local.u8 	[%rd555+6], %rs57;
	ld.local.f64 	%fd458, [%rd554+56];
	setp.leu.f64 	%p56, %fd458, 0d0000000000000000;
	selp.u16 	%rs58, 1, 0, %p56;
	st.local.u8 	[%rd555+7], %rs58;
	add.s64 	%rd1432, %rd1432, 8;
$L__BB0_43:
	and.b32  	%r431, %r413, 7;
	setp.eq.s32 	%p57, %r431, 0;
	@%p57 bra 	$L__BB0_49;
	and.b64  	%rd556, %rd20, 7;
	add.s64 	%rd557, %rd556, -1;
	setp.lt.u64 	%p58, %rd557, 3;
	@%p58 bra 	$L__BB0_46;
	shl.b64 	%rd558, %rd1432, 3;
	add.s64 	%rd559, %rd18, %rd558;
	ld.local.f64 	%fd459, [%rd559];
	setp.leu.f64 	%p59, %fd459, 0d0000000000000000;
	selp.u16 	%rs59, 1, 0, %p59;
	add.s64 	%rd560, %rd6, %rd1432;
	st.local.u8 	[%rd560], %rs59;
	ld.local.f64 	%fd460, [%rd559+8];
	setp.leu.f64 	%p60, %fd460, 0d0000000000000000;
	selp.u16 	%rs60, 1, 0, %p60;
	st.local.u8 	[%rd560+1], %rs60;
	ld.local.f64 	%fd461, [%rd559+16];
	setp.leu.f64 	%p61, %fd461, 0d0000000000000000;
	selp.u16 	%rs61, 1, 0, %p61;
	st.local.u8 	[%rd560+2], %rs61;
	ld.local.f64 	%fd462, [%rd559+24];
	setp.leu.f64 	%p62, %fd462, 0d0000000000000000;
	selp.u16 	%rs62, 1, 0, %p62;
	st.local.u8 	[%rd560+3], %rs62;
	add.s64 	%rd1432, %rd1432, 4;
$L__BB0_46:
	and.b32  	%r432, %r413, 3;
	setp.eq.s32 	%p63, %r432, 0;
	@%p63 bra 	$L__BB0_49;
	and.b64  	%rd52, %rd20, 3;
	mov.b64 	%rd1436, 0;
$L__BB0_48:
	.pragma "nounroll";
	shl.b64 	%rd562, %rd1432, 3;
	add.s64 	%rd563, %rd18, %rd562;
	ld.local.f64 	%fd463, [%rd563];
	setp.leu.f64 	%p64, %fd463, 0d0000000000000000;
	selp.u16 	%rs63, 1, 0, %p64;
	add.s64 	%rd564, %rd6, %rd1432;
	st.local.u8 	[%rd564], %rs63;
	add.s64 	%rd1432, %rd1432, 1;
	add.s64 	%rd1436, %rd1436, 1;
	setp.ne.s64 	%p65, %rd1436, %rd52;
	@%p65 bra 	$L__BB0_48;
$L__BB0_49:
	setp.lt.u32 	%p66, %r4, 15;
	mov.b32 	%r1129, 0;
	mov.b64 	%rd1439, 0;
	@%p66 bra 	$L__BB0_52;
	and.b64  	%rd1439, %rd20, 2147483632;
	mov.b32 	%r1129, 0;
	mov.b64 	%rd1438, 0;
$L__BB0_51:
	.pragma "nounroll";
	add.s64 	%rd567, %rd6, %rd1438;
	ld.local.u8 	%r436, [%rd567];
	add.s32 	%r437, %r1129, %r436;
	ld.local.u8 	%r438, [%rd567+1];
	add.s32 	%r439, %r437, %r438;
	ld.local.u8 	%r440, [%rd567+2];
	add.s32 	%r441, %r439, %r440;
	ld.local.u8 	%r442, [%rd567+3];
	add.s32 	%r443, %r441, %r442;
	ld.local.u8 	%r444, [%rd567+4];
	add.s32 	%r445, %r443, %r444;
	ld.local.u8 	%r446, [%rd567+5];
	add.s32 	%r447, %r445, %r446;
	ld.local.u8 	%r448, [%rd567+6];
	add.s32 	%r449, %r447, %r448;
	ld.local.u8 	%r450, [%rd567+7];
	add.s32 	%r451, %r449, %r450;
	ld.local.u8 	%r452, [%rd567+8];
	add.s32 	%r453, %r451, %r452;
	ld.local.u8 	%r454, [%rd567+9];
	add.s32 	%r455, %r453, %r454;
	ld.local.u8 	%r456, [%rd567+10];
	add.s32 	%r457, %r455, %r456;
	ld.local.u8 	%r458, [%rd567+11];
	add.s32 	%r459, %r457, %r458;
	ld.local.u8 	%r460, [%rd567+12];
	add.s32 	%r461, %r459, %r460;
	ld.local.u8 	%r462, [%rd567+13];
	add.s32 	%r463, %r461, %r462;
	ld.local.u8 	%r464, [%rd567+14];
	add.s32 	%r465, %r463, %r464;
	ld.local.u8 	%r466, [%rd567+15];
	add.s32 	%r1129, %r465, %r466;
	add.s64 	%rd1438, %rd1438, 16;
	setp.ne.s64 	%p67, %rd1438, %rd1439;
	@%p67 bra 	$L__BB0_51;
$L__BB0_52:
	setp.eq.s32 	%p68, %r5, 0;
	@%p68 bra 	$L__BB0_61;
	add.s64 	%rd568, %rd21, -1;
	setp.lt.u64 	%p69, %rd568, 7;
	@%p69 bra 	$L__BB0_55;
	add.s64 	%rd569, %rd6, %rd1439;
	ld.local.u8 	%r468, [%rd569];
	add.s32 	%r469, %r1129, %r468;
	ld.local.u8 	%r470, [%rd569+1];
	add.s32 	%r471, %r469, %r470;
	ld.local.u8 	%r472, [%rd569+2];
	add.s32 	%r473, %r471, %r472;
	ld.local.u8 	%r474, [%rd569+3];
	add.s32 	%r475, %r473, %r474;
	ld.local.u8 	%r476, [%rd569+4];
	add.s32 	%r477, %r475, %r476;
	ld.local.u8 	%r478, [%rd569+5];
	add.s32 	%r479, %r477, %r478;
	ld.local.u8 	%r480, [%rd569+6];
	add.s32 	%r481, %r479, %r480;
	ld.local.u8 	%r482, [%rd569+7];
	add.s32 	%r1129, %r481, %r482;
	add.s64 	%rd1439, %rd1439, 8;
$L__BB0_55:
	and.b32  	%r483, %r413, 7;
	setp.eq.s32 	%p70, %r483, 0;
	@%p70 bra 	$L__BB0_61;
	and.b64  	%rd570, %rd20, 7;
	add.s64 	%rd571, %rd570, -1;
	setp.lt.u64 	%p71, %rd571, 3;
	@%p71 bra 	$L__BB0_58;
	add.s64 	%rd572, %rd6, %rd1439;
	ld.local.u8 	%r485, [%rd572];
	add.s32 	%r486, %r1129, %r485;
	ld.local.u8 	%r487, [%rd572+1];
	add.s32 	%r488, %r486, %r487;
	ld.local.u8 	%r489, [%rd572+2];
	add.s32 	%r490, %r488, %r489;
	ld.local.u8 	%r491, [%rd572+3];
	add.s32 	%r1129, %r490, %r491;
	add.s64 	%rd1439, %rd1439, 4;
$L__BB0_58:
	and.b32  	%r492, %r413, 3;
	setp.eq.s32 	%p72, %r492, 0;
	@%p72 bra 	$L__BB0_61;
	and.b64  	%rd67, %rd20, 3;
	mov.b64 	%rd1443, 0;
$L__BB0_60:
	.pragma "nounroll";
	add.s64 	%rd574, %rd6, %rd1439;
	ld.local.u8 	%r493, [%rd574];
	add.s32 	%r1129, %r1129, %r493;
	add.s64 	%rd1439, %rd1439, 1;
	add.s64 	%rd1443, %rd1443, 1;
	setp.ne.s64 	%p73, %rd1443, %rd67;
	@%p73 bra 	$L__BB0_60;
$L__BB0_61:
	setp.lt.u32 	%p74, %r4, 15;
	and.b32  	%r34, %r1129, 1;
	mov.b64 	%rd1446, 0;
	@%p74 bra 	$L__BB0_64;
	and.b64  	%rd1446, %rd20, 2147483632;
	mov.b64 	%rd1444, 0;
$L__BB0_63:
	.pragma "nounroll";
	add.s64 	%rd577, %rd7, %rd1444;
	mov.b16 	%rs64, 0;
	st.local.u8 	[%rd577], %rs64;
	shl.b64 	%rd578, %rd1444, 3;
	add.s64 	%rd579, %rd18, %rd578;
	ld.local.f64 	%fd464, [%rd579];
	abs.f64 	%fd465, %fd464;
	add.s64 	%rd580, %rd1569, %rd578;
	st.local.f64 	[%rd580], %fd465;
	st.local.u8 	[%rd577+1], %rs64;
	ld.local.f64 	%fd466, [%rd579+8];
	abs.f64 	%fd467, %fd466;
	st.local.f64 	[%rd580+8], %fd467;
	st.local.u8 	[%rd577+2], %rs64;
	ld.local.f64 	%fd468, [%rd579+16];
	abs.f64 	%fd469, %fd468;
	st.local.f64 	[%rd580+16], %fd469;
	st.local.u8 	[%rd577+3], %rs64;
	ld.local.f64 	%fd470, [%rd579+24];
	abs.f64 	%fd471, %fd470;
	st.local.f64 	[%rd580+24], %fd471;
	st.local.u8 	[%rd577+4], %rs64;
	ld.local.f64 	%fd472, [%rd579+32];
	abs.f64 	%fd473, %fd472;
	st.local.f64 	[%rd580+32], %fd473;
	st.local.u8 	[%rd577+5], %rs64;
	ld.local.f64 	%fd474, [%rd579+40];
	abs.f64 	%fd475, %fd474;
	st.local.f64 	[%rd580+40], %fd475;
	st.local.u8 	[%rd577+6], %rs64;
	ld.local.f64 	%fd476, [%rd579+48];
	abs.f64 	%fd477, %fd476;
	st.local.f64 	[%rd580+48], %fd477;
	st.local.u8 	[%rd577+7], %rs64;
	ld.local.f64 	%fd478, [%rd579+56];
	abs.f64 	%fd479, %fd478;
	st.local.f64 	[%rd580+56], %fd479;
	st.local.u8 	[%rd577+8], %rs64;
	ld.local.f64 	%fd480, [%rd579+64];
	abs.f64 	%fd481, %fd480;
	st.local.f64 	[%rd580+64], %fd481;
	st.local.u8 	[%rd577+9], %rs64;
	ld.local.f64 	%fd482, [%rd579+72];
	abs.f64 	%fd483, %fd482;
	st.local.f64 	[%rd580+72], %fd483;
	st.local.u8 	[%rd577+10], %rs64;
	ld.local.f64 	%fd484, [%rd579+80];
	abs.f64 	%fd485, %fd484;
	st.local.f64 	[%rd580+80], %fd485;
	st.local.u8 	[%rd577+11], %rs64;
	ld.local.f64 	%fd486, [%rd579+88];
	abs.f64 	%fd487, %fd486;
	st.local.f64 	[%rd580+88], %fd487;
	st.local.u8 	[%rd577+12], %rs64;
	ld.local.f64 	%fd488, [%rd579+96];
	abs.f64 	%fd489, %fd488;
	st.local.f64 	[%rd580+96], %fd489;
	st.local.u8 	[%rd577+13], %rs64;
	ld.local.f64 	%fd490, [%rd579+104];
	abs.f64 	%fd491, %fd490;
	st.local.f64 	[%rd580+104], %fd491;
	st.local.u8 	[%rd577+14], %rs64;
	ld.local.f64 	%fd492, [%rd579+112];
	abs.f64 	%fd493, %fd492;
	st.local.f64 	[%rd580+112], %fd493;
	st.local.u8 	[%rd577+15], %rs64;
	ld.local.f64 	%fd494, [%rd579+120];
	abs.f64 	%fd495, %fd494;
	st.local.f64 	[%rd580+120], %fd495;
	add.s64 	%rd1444, %rd1444, 16;
	setp.ne.s64 	%p75, %rd1444, %rd1446;
	@%p75 bra 	$L__BB0_63;
$L__BB0_64:
	setp.eq.s32 	%p76, %r5, 0;
	@%p76 bra 	$L__BB0_73;
	add.s64 	%rd581, %rd21, -1;
	setp.lt.u64 	%p77, %rd581, 7;
	@%p77 bra 	$L__BB0_67;
	add.s64 	%rd582, %rd7, %rd1446;
	mov.b16 	%rs65, 0;
	st.local.u8 	[%rd582], %rs65;
	shl.b64 	%rd583, %rd1446, 3;
	add.s64 	%rd584, %rd18, %rd583;
	ld.local.f64 	%fd496, [%rd584];
	abs.f64 	%fd497, %fd496;
	add.s64 	%rd585, %rd1569, %rd583;
	st.local.f64 	[%rd585], %fd497;
	st.local.u8 	[%rd582+1], %rs65;
	ld.local.f64 	%fd498, [%rd584+8];
	abs.f64 	%fd499, %fd498;
	st.local.f64 	[%rd585+8], %fd499;
	st.local.u8 	[%rd582+2], %rs65;
	ld.local.f64 	%fd500, [%rd584+16];
	abs.f64 	%fd501, %fd500;
	st.local.f64 	[%rd585+16], %fd501;
	st.local.u8 	[%rd582+3], %rs65;
	ld.local.f64 	%fd502, [%rd584+24];
	abs.f64 	%fd503, %fd502;
	st.local.f64 	[%rd585+24], %fd503;
	st.local.u8 	[%rd582+4], %rs65;
	ld.local.f64 	%fd504, [%rd584+32];
	abs.f64 	%fd505, %fd504;
	st.local.f64 	[%rd585+32], %fd505;
	st.local.u8 	[%rd582+5], %rs65;
	ld.local.f64 	%fd506, [%rd584+40];
	abs.f64 	%fd507, %fd506;
	st.local.f64 	[%rd585+40], %fd507;
	st.local.u8 	[%rd582+6], %rs65;
	ld.local.f64 	%fd508, [%rd584+48];
	abs.f64 	%fd509, %fd508;
	st.local.f64 	[%rd585+48], %fd509;
	st.local.u8 	[%rd582+7], %rs65;
	ld.local.f64 	%fd510, [%rd584+56];
	abs.f64 	%fd511, %fd510;
	st.local.f64 	[%rd585+56], %fd511;
	add.s64 	%rd1446, %rd1446, 8;
$L__BB0_67:
	and.b32  	%r494, %r413, 7;
	setp.eq.s32 	%p78, %r494, 0;
	@%p78 bra 	$L__BB0_73;
	and.b64  	%rd586, %rd20, 7;
	add.s64 	%rd587, %rd586, -1;
	setp.lt.u64 	%p79, %rd587, 3;
	@%p79 bra 	$L__BB0_70;
	add.s64 	%rd588, %rd7, %rd1446;
	mov.b16 	%rs66, 0;
	st.local.u8 	[%rd588], %rs66;
	shl.b64 	%rd589, %rd1446, 3;
	add.s64 	%rd590, %rd18, %rd589;
	ld.local.f64 	%fd512, [%rd590];
	abs.f64 	%fd513, %fd512;
	add.s64 	%rd591, %rd1569, %rd589;
	st.local.f64 	[%rd591], %fd513;
	st.local.u8 	[%rd588+1], %rs66;
	ld.local.f64 	%fd514, [%rd590+8];
	abs.f64 	%fd515, %fd514;
	st.local.f64 	[%rd591+8], %fd515;
	st.local.u8 	[%rd588+2], %rs66;
	ld.local.f64 	%fd516, [%rd590+16];
	abs.f64 	%fd517, %fd516;
	st.local.f64 	[%rd591+16], %fd517;
	st.local.u8 	[%rd588+3], %rs66;
	ld.local.f64 	%fd518, [%rd590+24];
	abs.f64 	%fd519, %fd518;
	st.local.f64 	[%rd591+24], %fd519;
	add.s64 	%rd1446, %rd1446, 4;
$L__BB0_70:
	and.b32  	%r495, %r413, 3;
	setp.eq.s32 	%p80, %r495, 0;
	@%p80 bra 	$L__BB0_73;
	and.b64  	%rd80, %rd20, 3;
	mov.b64 	%rd1449, 0;
$L__BB0_72:
	.pragma "nounroll";
	add.s64 	%rd593, %rd7, %rd1446;
	mov.b16 	%rs67, 0;
	st.local.u8 	[%rd593], %rs67;
	shl.b64 	%rd594, %rd1446, 3;
	add.s64 	%rd595, %rd18, %rd594;
	ld.local.f64 	%fd520, [%rd595];
	abs.f64 	%fd521, %fd520;
	add.s64 	%rd596, %rd1569, %rd594;
	st.local.f64 	[%rd596], %fd521;
	add.s64 	%rd1446, %rd1446, 1;
	add.s64 	%rd1449, %rd1449, 1;
	setp.ne.s64 	%p81, %rd1449, %rd80;
	@%p81 bra 	$L__BB0_72;
$L__BB0_73:
	setp.ne.s32 	%p82, %r416, 1;
	mov.f64 	%fd2030, 0d3FF0000000000000;
	@%p82 bra 	$L__BB0_89;
	setp.eq.s32 	%p83, %r413, 1;
	mov.f64 	%fd1944, 0d3FF0000000000000;
	mov.b64 	%rd1451, 0;
	@%p83 bra 	$L__BB0_83;
	and.b64  	%rd1451, %rd20, 2147483646;
	mov.f64 	%fd1944, 0d3FF0000000000000;
	mov.b64 	%rd1450, 0;
$L__BB0_76:
	shl.b64 	%rd599, %rd1450, 3;
	add.s64 	%rd87, %rd1569, %rd599;
	ld.local.f64 	%fd2, [%rd87];
	neg.f64 	%fd526, %fd2;
	fma.rn.f64 	%fd527, %fd2, 0dBFF71547652B82FE, 0d4338000000000000;
	{
	.reg .b32 %temp; 
	mov.b64 	{%r35, %temp}, %fd527;
	}
	mov.f64 	%fd528, 0dC338000000000000;
	add.rn.f64 	%fd529, %fd527, %fd528;
	fma.rn.f64 	%fd530, %fd529, 0dBFE62E42FEFA39EF, %fd526;
	fma.rn.f64 	%fd531, %fd529, 0dBC7ABC9E3B39803F, %fd530;
	fma.rn.f64 	%fd532, %fd531, 0d3E5ADE1569CE2BDF, 0d3E928AF3FCA213EA;
	fma.rn.f64 	%fd533, %fd532, %fd531, 0d3EC71DEE62401315;
	fma.rn.f64 	%fd534, %fd533, %fd531, 0d3EFA01997C89EB71;
	fma.rn.f64 	%fd535, %fd534, %fd531, 0d3F2A01A014761F65;
	fma.rn.f64 	%fd536, %fd535, %fd531, 0d3F56C16C1852B7AF;
	fma.rn.f64 	%fd537, %fd536, %fd531, 0d3F81111111122322;
	fma.rn.f64 	%fd538, %fd537, %fd531, 0d3FA55555555502A1;
	fma.rn.f64 	%fd539, %fd538, %fd531, 0d3FC5555555555511;
	fma.rn.f64 	%fd540, %fd539, %fd531, 0d3FE000000000000B;
	fma.rn.f64 	%fd541, %fd540, %fd531, 0d3FF0000000000000;
	fma.rn.f64 	%fd542, %fd541, %fd531, 0d3FF0000000000000;
	{
	.reg .b32 %temp; 
	mov.b64 	{%r36, %temp}, %fd542;
	}
	{
	.reg .b32 %temp; 
	mov.b64 	{%temp, %r37}, %fd542;
	}
	shl.b32 	%r496, %r35, 20;
	add.s32 	%r497, %r496, %r37;
	mov.b64 	%fd1942, {%r36, %r497};
	{
	.reg .b32 %temp; 
	mov.b64 	{%temp, %r498}, %fd526;
	}
	mov.b32 	%f28, %r498;
	abs.f32 	%f1, %f28;
	setp.lt.f32 	%p84, %f1, 0f4086232B;
	@%p84 bra 	$L__BB0_79;
	setp.gt.f64 	%p85, %fd2, 0d0000000000000000;
	mov.f64 	%fd543, 0d7FF0000000000000;
	sub.f64 	%fd544, %fd543, %fd2;
	selp.f64 	%fd1942, 0d0000000000000000, %fd544, %p85;
	setp.geu.f32 	%p86, %f1, 0f40874800;
	@%p86 bra 	$L__BB0_79;
	shr.u32 	%r499, %r35, 31;
	add.s32 	%r500, %r35, %r499;
	shr.s32 	%r501, %r500, 1;
	shl.b32 	%r502, %r501, 20;
	add.s32 	%r503, %r37, %r502;
	mov.b64 	%fd545, {%r36, %r503};
	sub.s32 	%r504, %r35, %r501;
	shl.b32 	%r505, %r504, 20;
	add.s32 	%r506, %r505, 1072693248;
	mov.b32 	%r507, 0;
	mov.b64 	%fd546, {%r507, %r506};
	mul.f64 	%fd1942, %fd546, %fd545;
$L__BB0_79:
	add.f64 	%fd547, %fd1942, %fd1942;
	add.f64 	%fd548, %fd1942, 0d3FF0000000000000;
	div.rn.f64 	%fd549, %fd547, %fd548;
	mov.f64 	%fd550, 0d3FF0000000000000;
	sub.f64 	%fd551, %fd550, %fd549;
	mul.f64 	%fd7, %fd1944, %fd551;
	ld.local.f64 	%fd8, [%rd87+8];
	neg.f64 	%fd552, %fd8;
	fma.rn.f64 	%fd553, %fd8, 0dBFF71547652B82FE, 0d4338000000000000;
	{
	.reg .b32 %temp; 
	mov.b64 	{%r38, %temp}, %fd553;
	}
	mov.f64 	%fd554, 0dC338000000000000;
	add.rn.f64 	%fd555, %fd553, %fd554;
	fma.rn.f64 	%fd556, %fd555, 0dBFE62E42FEFA39EF, %fd552;
	fma.rn.f64 	%fd557, %fd555, 0dBC7ABC9E3B39803F, %fd556;
	fma.rn.f64 	%fd558, %fd557, 0d3E5ADE1569CE2BDF, 0d3E928AF3FCA213EA;
	fma.rn.f64 	%fd559, %fd558, %fd557, 0d3EC71DEE62401315;
	fma.rn.f64 	%fd560, %fd559, %fd557, 0d3EFA01997C89EB71;
	fma.rn.f64 	%fd561, %fd560, %fd557, 0d3F2A01A014761F65;
	fma.rn.f64 	%fd562, %fd561, %fd557, 0d3F56C16C1852B7AF;
	fma.rn.f64 	%fd563, %fd562, %fd557, 0d3F81111111122322;
	fma.rn.f64 	%fd564, %fd563, %fd557, 0d3FA55555555502A1;
	fma.rn.f64 	%fd565, %fd564, %fd557, 0d3FC5555555555511;
	fma.rn.f64 	%fd566, %fd565, %fd557, 0d3FE000000000000B;
	fma.rn.f64 	%fd567, %fd566, %fd557, 0d3FF0000000000000;
	fma.rn.f64 	%fd568, %fd567, %fd557, 0d3FF0000000000000;
	{
	.reg .b32 %temp; 
	mov.b64 	{%r39, %temp}, %fd568;
	}
	{
	.reg .b32 %temp; 
	mov.b64 	{%temp, %r40}, %fd568;
	}
	shl.b32 	%r508, %r38, 20;
	add.s32 	%r509, %r508, %r40;
	mov.b64 	%fd1943, {%r39, %r509};
	{
	.reg .b32 %temp; 
	mov.b64 	{%temp, %r510}, %fd552;
	}
	mov.b32 	%f29, %r510;
	abs.f32 	%f2, %f29;
	setp.lt.f32 	%p87, %f2, 0f4086232B;
	@%p87 bra 	$L__BB0_82;
	setp.gt.f64 	%p88, %fd8, 0d0000000000000000;
	mov.f64 	%fd569, 0d7FF0000000000000;
	sub.f64 	%fd570, %fd569, %fd8;
	selp.f64 	%fd1943, 0d0000000000000000, %fd570, %p88;
	setp.geu.f32 	%p89, %f2, 0f40874800;
	@%p89 bra 	$L__BB0_82;
	shr.u32 	%r511, %r38, 31;
	add.s32 	%r512, %r38, %r511;
	shr.s32 	%r513, %r512, 1;
	shl.b32 	%r514, %r513, 20;
	add.s32 	%r515, %r40, %r514;
	mov.b64 	%fd571, {%r39, %r515};
	sub.s32 	%r516, %r38, %r513;
	shl.b32 	%r517, %r516, 20;
	add.s32 	%r518, %r517, 1072693248;
	mov.b32 	%r519, 0;
	mov.b64 	%fd572, {%r519, %r518};
	mul.f64 	%fd1943, %fd572, %fd571;
$L__BB0_82:
	add.f64 	%fd573, %fd1943, %fd1943;
	add.f64 	%fd574, %fd1943, 0d3FF0000000000000;
	div.rn.f64 	%fd575, %fd573, %fd574;
	mov.f64 	%fd576, 0d3FF0000000000000;
	sub.f64 	%fd577, %fd576, %fd575;
	mul.f64 	%fd1944, %fd7, %fd577;
	add.s64 	%rd1450, %rd1450, 2;
	setp.ne.s64 	%p90, %rd1450, %rd1451;
	@%p90 bra 	$L__BB0_76;
$L__BB0_83:
	and.b32  	%r520, %r413, 1;
	setp.eq.b32 	%p91, %r520, 1;
	not.pred 	%p92, %p91;
	@%p92 bra 	$L__BB0_88;
	shl.b64 	%rd600, %rd1451, 3;
	add.s64 	%rd601, %rd1569, %rd600;
	ld.local.f64 	%fd16, [%rd601];
	neg.f64 	%fd578, %fd16;
	fma.rn.f64 	%fd579, %fd16, 0dBFF71547652B82FE, 0d4338000000000000;
	{
	.reg .b32 %temp; 
	mov.b64 	{%r41, %temp}, %fd579;
	}
	mov.f64 	%fd580, 0dC338000000000000;
	add.rn.f64 	%fd581, %fd579, %fd580;
	fma.rn.f64 	%fd582, %fd581, 0dBFE62E42FEFA39EF, %fd578;
	fma.rn.f64 	%fd583, %fd581, 0dBC7ABC9E3B39803F, %fd582;
	fma.rn.f64 	%fd584, %fd583, 0d3E5ADE1569CE2BDF, 0d3E928AF3FCA213EA;
	fma.rn.f64 	%fd585, %fd584, %fd583, 0d3EC71DEE62401315;
	fma.rn.f64 	%fd586, %fd585, %fd583, 0d3EFA01997C89EB71;
	fma.rn.f64 	%fd587, %fd586, %fd583, 0d3F2A01A014761F65;
	fma.rn.f64 	%fd588, %fd587, %fd583, 0d3F56C16C1852B7AF;
	fma.rn.f64 	%fd589, %fd588, %fd583, 0d3F81111111122322;
	fma.rn.f64 	%fd590, %fd589, %fd583, 0d3FA55555555502A1;
	fma.rn.f64 	%fd591, %fd590, %fd583, 0d3FC5555555555511;
	fma.rn.f64 	%fd592, %fd591, %fd583, 0d3FE000000000000B;
	fma.rn.f64 	%fd593, %fd592, %fd583, 0d3FF0000000000000;
	fma.rn.f64 	%fd594, %fd593, %fd583, 0d3FF0000000000000;
	{
	.reg .b32 %temp; 
	mov.b64 	{%r42, %temp}, %fd594;
	}
	{
	.reg .b32 %temp; 
	mov.b64 	{%temp, %r43}, %fd594;
	}
	shl.b32 	%r521, %r41, 20;
	add.s32 	%r522, %r521, %r43;
	mov.b64 	%fd1946, {%r42, %r522};
	{
	.reg .b32 %temp; 
	mov.b64 	{%temp, %r523}, %fd578;
	}
	mov.b32 	%f30, %r523;
	abs.f32 	%f3, %f30;
	setp.lt.f32 	%p93, %f3, 0f4086232B;
	@%p93 bra 	$L__BB0_87;
	setp.gt.f64 	%p94, %fd16, 0d0000000000000000;
	mov.f64 	%fd595, 0d7FF0000000000000;
	sub.f64 	%fd596, %fd595, %fd16;
	selp.f64 	%fd1946, 0d0000000000000000, %fd596, %p94;
	setp.geu.f32 	%p95, %f3, 0f40874800;
	@%p95 bra 	$L__BB0_87;
	shr.u32 	%r524, %r41, 31;
	add.s32 	%r525, %r41, %r524;
	shr.s32 	%r526, %r525, 1;
	shl.b32 	%r527, %r526, 20;
	add.s32 	%r528, %r43, %r527;
	mov.b64 	%fd597, {%r42, %r528};
	sub.s32 	%r529, %r41, %r526;
	shl.b32 	%r530, %r529, 20;
	add.s32 	%r531, %r530, 1072693248;
	mov.b32 	%r532, 0;
	mov.b64 	%fd598, {%r532, %r531};
	mul.f64 	%fd1946, %fd598, %fd597;
$L__BB0_87:
	add.f64 	%fd599, %fd1946, %fd1946;
	add.f64 	%fd600, %fd1946, 0d3FF0000000000000;
	div.rn.f64 	%fd601, %fd599, %fd600;
	mov.f64 	%fd602, 0d3FF0000000000000;
	sub.f64 	%fd603, %fd602, %fd601;
	mul.f64 	%fd1944, %fd1944, %fd603;
$L__BB0_88:
	add.f64 	%fd604, %fd1944, 0d3FF0000000000000;
	mul.f64 	%fd605, %fd604, 0d3FE0000000000000;
	setp.eq.s32 	%p96, %r34, 0;
	mov.f64 	%fd606, 0d3FF0000000000000;
	sub.f64 	%fd607, %fd606, %fd605;
	selp.f64 	%fd2030, %fd605, %fd607, %p96;
$L__BB0_89:
	mov.b32 	%r533, 1127219200;
	mov.b32 	%r534, -2147483648;
	mov.b64 	%fd25, {%r534, %r533};
	mov.f64 	%fd1949, 0d0000000000000000;
	mov.b64 	%rd1452, 0;
$L__BB0_90:
	shl.b64 	%rd603, %rd1452, 3;
	add.s64 	%rd604, %rd1569, %rd603;
	ld.local.f64 	%fd27, [%rd604];
	neg.f64 	%fd28, %fd27;
	setp.lt.f64 	%p97, %fd27, 0dC03E000000000000;
	mov.f64 	%fd1953, %fd28;
	@%p97 bra 	$L__BB0_207;
	setp.gt.f64 	%p98, %fd27, 0d403E000000000000;
	mov.f64 	%fd1953, 0d0000000000000000;
	@%p98 bra 	$L__BB0_207;
	fma.rn.f64 	%fd610, %fd28, 0d3FF71547652B82FE, 0d4338000000000000;
	{
	.reg .b32 %temp; 
	mov.b64 	{%r44, %temp}, %fd610;
	}
	mov.f64 	%fd611, 0dC338000000000000;
	add.rn.f64 	%fd612, %fd610, %fd611;
	fma.rn.f64 	%fd613, %fd612, 0dBFE62E42FEFA39EF, %fd28;
	fma.rn.f64 	%fd614, %fd612, 0dBC7ABC9E3B39803F, %fd613;
	fma.rn.f64 	%fd615, %fd614, 0d3E5ADE1569CE2BDF, 0d3E928AF3FCA213EA;
	fma.rn.f64 	%fd616, %fd615, %fd614, 0d3EC71DEE62401315;
	fma.rn.f64 	%fd617, %fd616, %fd614, 0d3EFA01997C89EB71;
	fma.rn.f64 	%fd618, %fd617, %fd614, 0d3F2A01A014761F65;
	fma.rn.f64 	%fd619, %fd618, %fd614, 0d3F56C16C1852B7AF;
	fma.rn.f64 	%fd620, %fd619, %fd614, 0d3F81111111122322;
	fma.rn.f64 	%fd621, %fd620, %fd614, 0d3FA55555555502A1;
	fma.rn.f64 	%fd622, %fd621, %fd614, 0d3FC5555555555511;
	fma.rn.f64 	%fd623, %fd622, %fd614, 0d3FE000000000000B;
	fma.rn.f64 	%fd624, %fd623, %fd614, 0d3FF0000000000000;
	fma.rn.f64 	%fd625, %fd624, %fd614, 0d3FF0000000000000;
	{
	.reg .b32 %temp; 
	mov.b64 	{%r45, %temp}, %fd625;
	}
	{
	.reg .b32 %temp; 
	mov.b64 	{%temp, %r46}, %fd625;
	}
	shl.b32 	%r535, %r44, 20;
	add.s32 	%r536, %r535, %r46;
	mov.b64 	%fd1950, {%r45, %r536};
	{
	.reg .b32 %temp; 
	mov.b64 	{%temp, %r537}, %fd28;
	}
	mov.b32 	%f31, %r537;
	abs.f32 	%f4, %f31;
	setp.lt.f32 	%p99, %f4, 0f4086232B;
	@%p99 bra 	$L__BB0_95;
	setp.gt.f64 	%p100, %fd27, 0d0000000000000000;
	mov.f64 	%fd626, 0d7FF0000000000000;
	sub.f64 	%fd627, %fd626, %fd27;
	selp.f64 	%fd1950, 0d0000000000000000, %fd627, %p100;
	setp.geu.f32 	%p101, %f4, 0f40874800;
	@%p101 bra 	$L__BB0_95;
	shr.u32 	%r538, %r44, 31;
	add.s32 	%r539, %r44, %r538;
	shr.s32 	%r540, %r539, 1;
	shl.b32 	%r541, %r540, 20;
	add.s32 	%r542, %r46, %r541;
	mov.b64 	%fd628, {%r45, %r542};
	sub.s32 	%r543, %r44, %r540;
	shl.b32 	%r544, %r543, 20;
	add.s32 	%r545, %r544, 1072693248;
	mov.b32 	%r546, 0;
	mov.b64 	%fd629, {%r546, %r545};
	mul.f64 	%fd1950, %fd629, %fd628;
$L__BB0_95:
	add.f64 	%fd1951, %fd1950, 0d3FF0000000000000;
	{
	.reg .b32 %temp; 
	mov.b64 	{%temp, %r1130}, %fd1951;
	}
	{
	.reg .b32 %temp; 
	mov.b64 	{%r1131, %temp}, %fd1951;
	}
	setp.gt.s32 	%p102, %r1130, 1048575;
	mov.b32 	%r1132, -1023;
	@%p102 bra 	$L__BB0_97;
	mul.f64 	%fd1951, %fd1951, 0d4350000000000000;
	{
	.reg .b32 %temp; 
	mov.b64 	{%temp, %r1130}, %fd1951;
	}
	{
	.reg .b32 %temp; 
	mov.b64 	{%r1131, %temp}, %fd1951;
	}
	mov.b32 	%r1132, -1077;
$L__BB0_97:
	add.s32 	%r549, %r1130, -1;
	setp.gt.u32 	%p103, %r549, 2146435070;
	@%p103 bra 	$L__BB0_206;
	shr.u32 	%r552, %r1130, 20;
	add.s32 	%r1133, %r1132, %r552;
	and.b32  	%r553, %r1130, 1048575;
	or.b32  	%r554, %r553, 1072693248;
	mov.b64 	%fd1952, {%r1131, %r554};
	setp.lt.u32 	%p105, %r554, 1073127583;
	@%p105 bra 	$L__BB0_100;
	{
	.reg .b32 %temp; 
	mov.b64 	{%r555, %temp}, %fd1952;
	}
	{
	.reg .b32 %temp; 
	mov.b64 	{%temp, %r556}, %fd1952;
	}
	add.s32 	%r557, %r556, -1048576;
	mov.b64 	%fd1952, {%r555, %r557};
	add.s32 	%r1133, %r1133, 1;
$L__BB0_100:
	add.f64 	%fd631, %fd1952, 0dBFF0000000000000;
	add.f64 	%fd632, %fd1952, 0d3FF0000000000000;
	rcp.approx.ftz.f64 	%fd633, %fd632;
	neg.f64 	%fd634, %fd632;
	fma.rn.f64 	%fd635, %fd634, %fd633, 0d3FF0000000000000;
	fma.rn.f64 	%fd636, %fd635, %fd635, %fd635;
	fma.rn.f64 	%fd637, %fd636, %fd633, %fd633;
	mul.f64 	%fd638, %fd631, %fd637;
	fma.rn.f64 	%fd639, %fd631, %fd637, %fd638;
	mul.f64 	%fd640, %fd639, %fd639;
	fma.rn.f64 	%fd641, %fd640, 0d3EB1380B3AE80F1E, 0d3ED0EE258B7A8B04;
	fma.rn.f64 	%fd642, %fd641, %fd640, 0d3EF3B2669F02676F;
	fma.rn.f64 	%fd643, %fd642, %fd640, 0d3F1745CBA9AB0956;
	fma.rn.f64 	%fd644, %fd643, %fd640, 0d3F3C71C72D1B5154;
	fma.rn.f64 	%fd645, %fd644, %fd640, 0d3F624924923BE72D;
	fma.rn.f64 	%fd646, %fd645, %fd640, 0d3F8999999999A3C4;
	fma.rn.f64 	%fd647, %fd646, %fd640, 0d3FB5555555555554;
	sub.f64 	%fd648, %fd631, %fd639;
	add.f64 	%fd649, %fd648, %fd648;
	neg.f64 	%fd650, %fd639;
	fma.rn.f64 	%fd651, %fd650, %fd631, %fd649;
	mul.f64 	%fd652, %fd637, %fd651;
	mul.f64 	%fd653, %fd640, %fd647;
	fma.rn.f64 	%fd654, %fd653, %fd639, %fd652;
	xor.b32  	%r558, %r1133, -2147483648;
	mov.b32 	%r559, 1127219200;
	mov.b64 	%fd655, {%r558, %r559};
	sub.f64 	%fd656, %fd655, %fd25;
	fma.rn.f64 	%fd657, %fd656, 0d3FE62E42FEFA39EF, %fd639;
	fma.rn.f64 	%fd658, %fd656, 0dBFE62E42FEFA39EF, %fd657;
	sub.f64 	%fd659, %fd658, %fd639;
	sub.f64 	%fd660, %fd654, %fd659;
	fma.rn.f64 	%fd661, %fd656, 0d3C7ABC9E3B39803F, %fd660;
	add.f64 	%fd1953, %fd657, %fd661;
	bra.uni 	$L__BB0_207;
$L__BB0_101:
	add.s64 	%rd90, %rd20, -1;
	setp.eq.s64 	%p107, %rd90, 0;
	@%p107 bra 	$L__BB0_177;
	add.s64 	%rd91, %rd20, -2;
	cvt.u16.u32 	%rs1, %r413;
	mov.b64 	%rd1453, 0;
	mov.b16 	%rs576, 0;
	mov.u16 	%rs577, %rs576;
$L__BB0_103:
	sub.s64 	%rd95, %rd90, %rd1453;
	setp.eq.s64 	%p108, %rd90, %rd1453;
	@%p108 bra 	$L__BB0_176;
	sub.s64 	%rd607, %rd91, %rd1453;
	setp.lt.u64 	%p109, %rd607, 15;
	mov.b64 	%rd1456, 0;
	@%p109 bra 	$L__BB0_139;
	and.b64  	%rd1456, %rd95, -16;
	ld.local.f64 	%fd1954, [%rd1569];
	mov.b64 	%rd1454, 0;
$L__BB0_106:
	.pragma "nounroll";
	shl.b64 	%rd609, %rd1454, 3;
	add.s64 	%rd98, %rd1569, %rd609;
	ld.local.f64 	%fd1955, [%rd98+8];
	setp.leu.f64 	%p110, %fd1954, %fd1955;
	add.s64 	%rd99, %rd5, %rd609;
	@%p110 bra 	$L__BB0_108;
	st.local.f64 	[%rd98], %fd1955;
	st.local.f64 	[%rd98+8], %fd1954;
	ld.local.u64 	%rd610, [%rd99];
	ld.local.u64 	%rd611, [%rd99+8];
	st.local.u64 	[%rd99], %rd611;
	st.local.u64 	[%rd99+8], %rd610;
	mov.f64 	%fd1955, %fd1954;
$L__BB0_108:
	ld.local.f64 	%fd1956, [%rd98+16];
	setp.leu.f64 	%p111, %fd1955, %fd1956;
	@%p111 bra 	$L__BB0_110;
	st.local.f64 	[%rd98+8], %fd1956;
	st.local.f64 	[%rd98+16], %fd1955;
	ld.local.u64 	%rd612, [%rd99+8];
	ld.local.u64 	%rd613, [%rd99+16];
	st.local.u64 	[%rd99+8], %rd613;
	st.local.u64 	[%rd99+16], %rd612;
	mov.f64 	%fd1956, %fd1955;
$L__BB0_110:
	ld.local.f64 	%fd1957, [%rd98+24];
	setp.leu.f64 	%p112, %fd1956, %fd1957;
	@%p112 bra 	$L__BB0_112;
	st.local.f64 	[%rd98+16], %fd1957;
	st.local.f64 	[%rd98+24], %fd1956;
	ld.local.u64 	%rd614, [%rd99+16];
	ld.local.u64 	%rd615, [%rd99+24];
	st.local.u64 	[%rd99+16], %rd615;
	st.local.u64 	[%rd99+24], %rd614;
	mov.f64 	%fd1957, %fd1956;
$L__BB0_112:
	ld.local.f64 	%fd1958, [%rd98+32];
	setp.leu.f64 	%p113, %fd1957, %fd1958;
	@%p113 bra 	$L__BB0_114;
	st.local.f64 	[%rd98+24], %fd1958;
	st.local.f64 	[%rd98+32], %fd1957;
	ld.local.u64 	%rd616, [%rd99+24];
	ld.local.u64 	%rd617, [%rd99+32];
	st.local.u64 	[%rd99+24], %rd617;
	st.local.u64 	[%rd99+32], %rd616;
	mov.f64 	%fd1958, %fd1957;
$L__BB0_114:
	ld.local.f64 	%fd1959, [%rd98+40];
	setp.leu.f64 	%p114, %fd1958, %fd1959;
	@%p114 bra 	$L__BB0_116;
	st.local.f64 	[%rd98+32], %fd1959;
	st.local.f64 	[%rd98+40], %fd1958;
	ld.local.u64 	%rd618, [%rd99+32];
	ld.local.u64 	%rd619, [%rd99+40];
	st.local.u64 	[%rd99+32], %rd619;
	st.local.u64 	[%rd99+40], %rd618;
	mov.f64 	%fd1959, %fd1958;
$L__BB0_116:
	ld.local.f64 	%fd1960, [%rd98+48];
	setp.leu.f64 	%p115, %fd1959, %fd1960;
	@%p115 bra 	$L__BB0_118;
	st.local.f64 	[%rd98+40], %fd1960;
	st.local.f64 	[%rd98+48], %fd1959;
	ld.local.u64 	%rd620, [%rd99+40];
	ld.local.u64 	%rd621, [%rd99+48];
	st.local.u64 	[%rd99+40], %rd621;
	st.local.u64 	[%rd99+48], %rd620;
	mov.f64 	%fd1960, %fd1959;
$L__BB0_118:
	ld.local.f64 	%fd1961, [%rd98+56];
	setp.leu.f64 	%p116, %fd1960, %fd1961;
	@%p116 bra 	$L__BB0_120;
	st.local.f64 	[%rd98+48], %fd1961;
	st.local.f64 	[%rd98+56], %fd1960;
	ld.local.u64 	%rd622, [%rd99+48];
	ld.local.u64 	%rd623, [%rd99+56];
	st.local.u64 	[%rd99+48], %rd623;
	st.local.u64 	[%rd99+56], %rd622;
	mov.f64 	%fd1961, %fd1960;
$L__BB0_120:
	ld.local.f64 	%fd1962, [%rd98+64];
	setp.leu.f64 	%p117, %fd1961, %fd1962;
	@%p117 bra 	$L__BB0_122;
	st.local.f64 	[%rd98+56], %fd1962;
	st.local.f64 	[%rd98+64], %fd1961;
	ld.local.u64 	%rd624, [%rd99+56];
	ld.local.u64 	%rd625, [%rd99+64];
	st.local.u64 	[%rd99+56], %rd625;
	st.local.u64 	[%rd99+64], %rd624;
	mov.f64 	%fd1962, %fd1961;
$L__BB0_122:
	ld.local.f64 	%fd1963, [%rd98+72];
	setp.leu.f64 	%p118, %fd1962, %fd1963;
	@%p118 bra 	$L__BB0_124;
	st.local.f64 	[%rd98+64], %fd1963;
	st.local.f64 	[%rd98+72], %fd1962;
	ld.local.u64 	%rd626, [%rd99+64];
	ld.local.u64 	%rd627, [%rd99+72];
	st.local.u64 	[%rd99+64], %rd627;
	st.local.u64 	[%rd99+72], %rd626;
	mov.f64 	%fd1963, %fd1962;
$L__BB0_124:
	ld.local.f64 	%fd1964, [%rd98+80];
	setp.leu.f64 	%p119, %fd1963, %fd1964;
	@%p119 bra 	$L__BB0_126;
	st.local.f64 	[%rd98+72], %fd1964;
	st.local.f64 	[%rd98+80], %fd1963;
	ld.local.u64 	%rd628, [%rd99+72];
	ld.local.u64 	%rd629, [%rd99+80];
	st.local.u64 	[%rd99+72], %rd629;
	st.local.u64 	[%rd99+80], %rd628;
	mov.f64 	%fd1964, %fd1963;
$L__BB0_126:
	ld.local.f64 	%fd1965, [%rd98+88];
	setp.leu.f64 	%p120, %fd1964, %fd1965;
	@%p120 bra 	$L__BB0_128;
	st.local.f64 	[%rd98+80], %fd1965;
	st.local.f64 	[%rd98+88], %fd1964;
	ld.local.u64 	%rd630, [%rd99+80];
	ld.local.u64 	%rd631, [%rd99+88];
	st.local.u64 	[%rd99+80], %rd631;
	st.local.u64 	[%rd99+88], %rd630;
	mov.f64 	%fd1965, %fd1964;
$L__BB0_128:
	ld.local.f64 	%fd1966, [%rd98+96];
	setp.leu.f64 	%p121, %fd1965, %fd1966;
	@%p121 bra 	$L__BB0_130;
	st.local.f64 	[%rd98+88], %fd1966;
	st.local.f64 	[%rd98+96], %fd1965;
	ld.local.u64 	%rd632, [%rd99+88];
	ld.local.u64 	%rd633, [%rd99+96];
	st.local.u64 	[%rd99+88], %rd633;
	st.local.u64 	[%rd99+96], %rd632;
	mov.f64 	%fd1966, %fd1965;
$L__BB0_130:
	ld.local.f64 	%fd1967, [%rd98+104];
	setp.leu.f64 	%p122, %fd1966, %fd1967;
	@%p122 bra 	$L__BB0_132;
	st.local.f64 	[%rd98+96], %fd1967;
	st.local.f64 	[%rd98+104], %fd1966;
	ld.local.u64 	%rd634, [%rd99+96];
	ld.local.u64 	%rd635, [%rd99+104];
	st.local.u64 	[%rd99+96], %rd635;
	st.local.u64 	[%rd99+104], %rd634;
	mov.f64 	%fd1967, %fd1966;
$L__BB0_132:
	ld.local.f64 	%fd1968, [%rd98+112];
	setp.leu.f64 	%p123, %fd1967, %fd1968;
	@%p123 bra 	$L__BB0_134;
	st.local.f64 	[%rd98+104], %fd1968;
	st.local.f64 	[%rd98+112], %fd1967;
	ld.local.u64 	%rd636, [%rd99+104];
	ld.local.u64 	%rd637, [%rd99+112];
	st.local.u64 	[%rd99+104], %rd637;
	st.local.u64 	[%rd99+112], %rd636;
	mov.f64 	%fd1968, %fd1967;
$L__BB0_134:
	ld.local.f64 	%fd1969, [%rd98+120];
	setp.leu.f64 	%p124, %fd1968, %fd1969;
	@%p124 bra 	$L__BB0_136;
	st.local.f64 	[%rd98+112], %fd1969;
	st.local.f64 	[%rd98+120], %fd1968;
	ld.local.u64 	%rd638, [%rd99+112];
	ld.local.u64 	%rd639, [%rd99+120];
	st.local.u64 	[%rd99+112], %rd639;
	st.local.u64 	[%rd99+120], %rd638;
	mov.f64 	%fd1969, %fd1968;
$L__BB0_136:
	add.s64 	%rd1454, %rd1454, 16;
	ld.local.f64 	%fd1954, [%rd98+128];
	setp.leu.f64 	%p125, %fd1969, %fd1954;
	@%p125 bra 	$L__BB0_138;
	st.local.f64 	[%rd98+120], %fd1954;
	st.local.f64 	[%rd98+128], %fd1969;
	ld.local.u64 	%rd640, [%rd99+120];
	ld.local.u64 	%rd641, [%rd99+128];
	st.local.u64 	[%rd99+120], %rd641;
	st.local.u64 	[%rd99+128], %rd640;
	mov.f64 	%fd1954, %fd1969;
$L__BB0_138:
	setp.ne.s64 	%p126, %rd1454, %rd1456;
	@%p126 bra 	$L__BB0_106;
$L__BB0_139:
	and.b64  	%rd642, %rd95, 15;
	setp.eq.s64 	%p127, %rd642, 0;
	@%p127 bra 	$L__BB0_176;
	not.b16 	%rs70, %rs577;
	add.s16 	%rs71, %rs70, %rs1;
	cvt.u64.u16 	%rd643, %rs71;
	and.b64  	%rd102, %rd643, 15;
	add.s64 	%rd644, %rd102, -1;
	setp.lt.u64 	%p128, %rd644, 7;
	@%p128 bra 	$L__BB0_157;
	shl.b64 	%rd645, %rd1456, 3;
	add.s64 	%rd103, %rd1569, %rd645;
	ld.local.f64 	%fd77, [%rd103];
	ld.local.f64 	%fd1971, [%rd103+8];
	setp.leu.f64 	%p129, %fd77, %fd1971;
	add.s64 	%rd104, %rd5, %rd645;
	@%p129 bra 	$L__BB0_143;
	st.local.f64 	[%rd103], %fd1971;
	st.local.f64 	[%rd103+8], %fd77;
	ld.local.u64 	%rd646, [%rd104];
	ld.local.u64 	%rd647, [%rd104+8];
	st.local.u64 	[%rd104], %rd647;
	st.local.u64 	[%rd104+8], %rd646;
	mov.f64 	%fd1971, %fd77;
$L__BB0_143:
	ld.local.f64 	%fd1972, [%rd103+16];
	setp.leu.f64 	%p130, %fd1971, %fd1972;
	@%p130 bra 	$L__BB0_145;
	st.local.f64 	[%rd103+8], %fd1972;
	st.local.f64 	[%rd103+16], %fd1971;
	ld.local.u64 	%rd648, [%rd104+8];
	ld.local.u64 	%rd649, [%rd104+16];
	st.local.u64 	[%rd104+8], %rd649;
	st.local.u64 	[%rd104+16], %rd648;
	mov.f64 	%fd1972, %fd1971;
$L__BB0_145:
	ld.local.f64 	%fd1973, [%rd103+24];
	setp.leu.f64 	%p131, %fd1972, %fd1973;
	@%p131 bra 	$L__BB0_147;
	st.local.f64 	[%rd103+16], %fd1973;
	st.local.f64 	[%rd103+24], %fd1972;
	ld.local.u64 	%rd650, [%rd104+16];
	ld.local.u64 	%rd651, [%rd104+24];
	st.local.u64 	[%rd104+16], %rd651;
	st.local.u64 	[%rd104+24], %rd650;
	mov.f64 	%fd1973, %fd1972;
$L__BB0_147:
	ld.local.f64 	%fd1974, [%rd103+32];
	setp.leu.f64 	%p132, %fd1973, %fd1974;
	@%p132 bra 	$L__BB0_149;
	st.local.f64 	[%rd103+24], %fd1974;
	st.local.f64 	[%rd103+32], %fd1973;
	ld.local.u64 	%rd652, [%rd104+24];
	ld.local.u64 	%rd653, [%rd104+32];
	st.local.u64 	[%rd104+24], %rd653;
	st.local.u64 	[%rd104+32], %rd652;
	mov.f64 	%fd1974, %fd1973;
$L__BB0_149:
	ld.local.f64 	%fd1975, [%rd103+40];
	setp.leu.f64 	%p133, %fd1974, %fd1975;
	@%p133 bra 	$L__BB0_151;
	st.local.f64 	[%rd103+32], %fd1975;
	st.local.f64 	[%rd103+40], %fd1974;
	ld.local.u64 	%rd654, [%rd104+32];
	ld.local.u64 	%rd655, [%rd104+40];
	st.local.u64 	[%rd104+32], %rd655;
	st.local.u64 	[%rd104+40], %rd654;
	mov.f64 	%fd1975, %fd1974;
$L__BB0_151:
	ld.local.f64 	%fd1976, [%rd103+48];
	setp.leu.f64 	%p134, %fd1975, %fd1976;
	@%p134 bra 	$L__BB0_153;
	st.local.f64 	[%rd103+40], %fd1976;
	st.local.f64 	[%rd103+48], %fd1975;
	ld.local.u64 	%rd656, [%rd104+40];
	ld.local.u64 	%rd657, [%rd104+48];
	st.local.u64 	[%rd104+40], %rd657;
	st.local.u64 	[%rd104+48], %rd656;
	mov.f64 	%fd1976, %fd1975;
$L__BB0_153:
	ld.local.f64 	%fd1977, [%rd103+56];
	setp.leu.f64 	%p135, %fd1976, %fd1977;
	@%p135 bra 	$L__BB0_155;
	st.local.f64 	[%rd103+48], %fd1977;
	st.local.f64 	[%rd103+56], %fd1976;
	ld.local.u64 	%rd658, [%rd104+48];
	ld.local.u64 	%rd659, [%rd104+56];
	st.local.u64 	[%rd104+48], %rd659;
	st.local.u64 	[%rd104+56], %rd658;
	mov.f64 	%fd1977, %fd1976;
$L__BB0_155:
	add.s64 	%rd1456, %rd1456, 8;
	ld.local.f64 	%fd92, [%rd103+64];
	setp.leu.f64 	%p136, %fd1977, %fd92;
	@%p136 bra 	$L__BB0_157;
	st.local.f64 	[%rd103+56], %fd92;
	st.local.f64 	[%rd103+64], %fd1977;
	ld.local.u64 	%rd660, [%rd104+56];
	ld.local.u64 	%rd661, [%rd104+64];
	st.local.u64 	[%rd104+56], %rd661;
	st.local.u64 	[%rd104+64], %rd660;
$L__BB0_157:
	and.b64  	%rd662, %rd102, 7;
	setp.eq.s64 	%p137, %rd662, 0;
	@%p137 bra 	$L__BB0_176;
	not.b16 	%rs72, %rs576;
	add.s16 	%rs73, %rs72, %rs1;
	cvt.u64.u16 	%rd663, %rs73;
	and.b64  	%rd664, %rd663, 7;
	and.b64  	%rd107, %rd663, 3;
	add.s64 	%rd665, %rd664, -1;
	setp.lt.u64 	%p138, %rd665, 3;
	@%p138 bra 	$L__BB0_167;
	shl.b64 	%rd666, %rd1456, 3;
	add.s64 	%rd108, %rd1569, %rd666;
	ld.local.f64 	%fd93, [%rd108];
	ld.local.f64 	%fd1978, [%rd108+8];
	setp.leu.f64 	%p139, %fd93, %fd1978;
	add.s64 	%rd109, %rd5, %rd666;
	@%p139 bra 	$L__BB0_161;
	st.local.f64 	[%rd108], %fd1978;
	st.local.f64 	[%rd108+8], %fd93;
	ld.local.u64 	%rd667, [%rd109];
	ld.local.u64 	%rd668, [%rd109+8];
	st.local.u64 	[%rd109], %rd668;
	st.local.u64 	[%rd109+8], %rd667;
	mov.f64 	%fd1978, %fd93;
$L__BB0_161:
	ld.local.f64 	%fd1979, [%rd108+16];
	setp.leu.f64 	%p140, %fd1978, %fd1979;
	@%p140 bra 	$L__BB0_163;
	st.local.f64 	[%rd108+8], %fd1979;
	st.local.f64 	[%rd108+16], %fd1978;
	ld.local.u64 	%rd669, [%rd109+8];
	ld.local.u64 	%rd670, [%rd109+16];
	st.local.u64 	[%rd109+8], %rd670;
	st.local.u64 	[%rd109+16], %rd669;
	mov.f64 	%fd1979, %fd1978;
$L__BB0_163:
	ld.local.f64 	%fd1980, [%rd108+24];
	setp.leu.f64 	%p141, %fd1979, %fd1980;
	@%p141 bra 	$L__BB0_165;
	st.local.f64 	[%rd108+16], %fd1980;
	st.local.f64 	[%rd108+24], %fd1979;
	ld.local.u64 	%rd671, [%rd109+16];
	ld.local.u64 	%rd672, [%rd109+24];
	st.local.u64 	[%rd109+16], %rd672;
	st.local.u64 	[%rd109+24], %rd671;
	mov.f64 	%fd1980, %fd1979;
$L__BB0_165:
	add.s64 	%rd1456, %rd1456, 4;
	ld.local.f64 	%fd100, [%rd108+32];
	setp.leu.f64 	%p142, %fd1980, %fd100;
	@%p142 bra 	$L__BB0_167;
	st.local.f64 	[%rd108+24], %fd100;
	st.local.f64 	[%rd108+32], %fd1980;
	ld.local.u64 	%rd673, [%rd109+24];
	ld.local.u64 	%rd674, [%rd109+32];
	st.local.u64 	[%rd109+24], %rd674;
	st.local.u64 	[%rd109+32], %rd673;
$L__BB0_167:
	setp.eq.s64 	%p143, %rd107, 0;
	@%p143 bra 	$L__BB0_176;
	shl.b64 	%rd675, %rd1456, 3;
	add.s64 	%rd112, %rd1569, %rd675;
	ld.local.f64 	%fd101, [%rd112];
	ld.local.f64 	%fd1981, [%rd112+8];
	setp.leu.f64 	%p144, %fd101, %fd1981;
	add.s64 	%rd113, %rd5, %rd675;
	@%p144 bra 	$L__BB0_170;
	st.local.f64 	[%rd112], %fd1981;
	st.local.f64 	[%rd112+8], %fd101;
	ld.local.u64 	%rd676, [%rd113];
	ld.local.u64 	%rd677, [%rd113+8];
	st.local.u64 	[%rd113], %rd677;
	st.local.u64 	[%rd113+8], %rd676;
	mov.f64 	%fd1981, %fd101;
$L__BB0_170:
	setp.eq.s64 	%p145, %rd107, 1;
	@%p145 bra 	$L__BB0_176;
	ld.local.f64 	%fd1982, [%rd112+16];
	setp.leu.f64 	%p146, %fd1981, %fd1982;
	@%p146 bra 	$L__BB0_173;
	st.local.f64 	[%rd112+8], %fd1982;
	st.local.f64 	[%rd112+16], %fd1981;
	ld.local.u64 	%rd678, [%rd113+8];
	ld.local.u64 	%rd679, [%rd113+16];
	st.local.u64 	[%rd113+8], %rd679;
	st.local.u64 	[%rd113+16], %rd678;
	mov.f64 	%fd1982, %fd1981;
$L__BB0_173:
	setp.eq.s64 	%p147, %rd107, 2;
	@%p147 bra 	$L__BB0_176;
	ld.local.f64 	%fd106, [%rd112+24];
	setp.leu.f64 	%p148, %fd1982, %fd106;
	@%p148 bra 	$L__BB0_176;
	st.local.f64 	[%rd112+16], %fd106;
	st.local.f64 	[%rd112+24], %fd1982;
	ld.local.u64 	%rd680, [%rd113+16];
	ld.local.u64 	%rd681, [%rd113+24];
	st.local.u64 	[%rd113+16], %rd681;
	st.local.u64 	[%rd113+24], %rd680;
$L__BB0_176:
	add.s64 	%rd1453, %rd1453, 1;
	setp.ne.s64 	%p149, %rd1453, %rd90;
	add.s16 	%rs577, %rs577, 1;
	add.s16 	%rs576, %rs576, 1;
	@%p149 bra 	$L__BB0_103;
$L__BB0_177:
	cvt.rn.f64.s32 	%fd107, %r413;
	mul.f64 	%fd662, %fd107, 0d3FE0000000000000;
	mov.f64 	%fd663, 0d3FE0000000000000;
	copysign.f64 	%fd664, %fd662, %fd663;
	add.rz.f64 	%fd665, %fd662, %fd664;
	cvt.rzi.f64.f64 	%fd108, %fd665;
	setp.leu.f64 	%p150, %fd108, 0d3FF0000000000000;
	mov.b32 	%r1134, 0;
	@%p150 bra 	$L__BB0_180;
	cvt.rzi.u64.f64 	%rd682, %fd108;
	shl.b64 	%rd683, %rd682, 3;
	add.s64 	%rd684, %rd1569, %rd683;
	ld.local.f64 	%fd666, [%rd684+-8];
	ld.local.f64 	%fd109, [%rd1569];
	sub.f64 	%fd667, %fd666, %fd109;
	add.f64 	%fd668, %fd108, 0dBFF0000000000000;
	div.rn.f64 	%fd110, %fd667, %fd668;
	setp.leu.f64 	%p151, %fd110, 0d3E112E0BE826D695;
	@%p151 bra 	$L__BB0_180;
	div.rn.f64 	%fd669, %fd109, %fd110;
	add.f64 	%fd670, %fd669, 0dBFF0000000000000;
	mov.f64 	%fd671, 0d3FE0000000000000;
	copysign.f64 	%fd672, %fd670, %fd671;
	add.rz.f64 	%fd673, %fd670, %fd672;
	cvt.rzi.f64.f64 	%fd674, %fd673;
	cvt.rzi.s32.f64 	%r562, %fd674;
	max.s32 	%r1134, %r562, 0;
$L__BB0_180:
	setp.lt.u64 	%p152, %rd90, 15;
	mov.b64 	%rd1460, 0;
	@%p152 bra 	$L__BB0_183;
	and.b64  	%rd1460, %rd20, 2147483632;
	mov.b64 	%rd1458, 0;
$L__BB0_182:
	.pragma "nounroll";
	shl.b64 	%rd687, %rd1458, 3;
	add.s64 	%rd688, %rd5, %rd687;
	ld.local.u64 	%rd689, [%rd688];
	add.s64 	%rd690, %rd6, %rd689;
	ld.local.u8 	%rs74, [%rd690];
	add.s64 	%rd691, %rd7, %rd1458;
	ld.local.u8 	%rs75, [%rd691];
	xor.b16  	%rs76, %rs75, %rs74;
	add.s64 	%rd692, %rd8, %rd689;
	st.local.u8 	[%rd692], %rs76;
	ld.local.u64 	%rd693, [%rd688+8];
	add.s64 	%rd694, %rd6, %rd693;
	ld.local.u8 	%rs77, [%rd694];
	ld.local.u8 	%rs78, [%rd691+1];
	xor.b16  	%rs79, %rs78, %rs77;
	add.s64 	%rd695, %rd8, %rd693;
	st.local.u8 	[%rd695], %rs79;
	ld.local.u64 	%rd696, [%rd688+16];
	add.s64 	%rd697, %rd6, %rd696;
	ld.local.u8 	%rs80, [%rd697];
	ld.local.u8 	%rs81, [%rd691+2];
	xor.b16  	%rs82, %rs81, %rs80;
	add.s64 	%rd698, %rd8, %rd696;
	st.local.u8 	[%rd698], %rs82;
	ld.local.u64 	%rd699, [%rd688+24];
	add.s64 	%rd700, %rd6, %rd699;
	ld.local.u8 	%rs83, [%rd700];
	ld.local.u8 	%rs84, [%rd691+3];
	xor.b16  	%rs85, %rs84, %rs83;
	add.s64 	%rd701, %rd8, %rd699;
	st.local.u8 	[%rd701], %rs85;
	ld.local.u64 	%rd702, [%rd688+32];
	add.s64 	%rd703, %rd6, %rd702;
	ld.local.u8 	%rs86, [%rd703];
	ld.local.u8 	%rs87, [%rd691+4];
	xor.b16  	%rs88, %rs87, %rs86;
	add.s64 	%rd704, %rd8, %rd702;
	st.local.u8 	[%rd704], %rs88;
	ld.local.u64 	%rd705, [%rd688+40];
	add.s64 	%rd706, %rd6, %rd705;
	ld.local.u8 	%rs89, [%rd706];
	ld.local.u8 	%rs90, [%rd691+5];
	xor.b16  	%rs91, %rs90, %rs89;
	add.s64 	%rd707, %rd8, %rd705;
	st.local.u8 	[%rd707], %rs91;
	ld.local.u64 	%rd708, [%rd688+48];
	add.s64 	%rd709, %rd6, %rd708;
	ld.local.u8 	%rs92, [%rd709];
	ld.local.u8 	%rs93, [%rd691+6];
	xor.b16  	%rs94, %rs93, %rs92;
	add.s64 	%rd710, %rd8, %rd708;
	st.local.u8 	[%rd710], %rs94;
	ld.local.u64 	%rd711, [%rd688+56];
	add.s64 	%rd712, %rd6, %rd711;
	ld.local.u8 	%rs95, [%rd712];
	ld.local.u8 	%rs96, [%rd691+7];
	xor.b16  	%rs97, %rs96, %rs95;
	add.s64 	%rd713, %rd8, %rd711;
	st.local.u8 	[%rd713], %rs97;
	ld.local.u64 	%rd714, [%rd688+64];
	add.s64 	%rd715, %rd6, %rd714;
	ld.local.u8 	%rs98, [%rd715];
	ld.local.u8 	%rs99, [%rd691+8];
	xor.b16  	%rs100, %rs99, %rs98;
	add.s64 	%rd716, %rd8, %rd714;
	st.local.u8 	[%rd716], %rs100;
	ld.local.u64 	%rd717, [%rd688+72];
	add.s64 	%rd718, %rd6, %rd717;
	ld.local.u8 	%rs101, [%rd718];
	ld.local.u8 	%rs102, [%rd691+9];
	xor.b16  	%rs103, %rs102, %rs101;
	add.s64 	%rd719, %rd8, %rd717;
	st.local.u8 	[%rd719], %rs103;
	ld.local.u64 	%rd720, [%rd688+80];
	add.s64 	%rd721, %rd6, %rd720;
	ld.local.u8 	%rs104, [%rd721];
	ld.local.u8 	%rs105, [%rd691+10];
	xor.b16  	%rs106, %rs105, %rs104;
	add.s64 	%rd722, %rd8, %rd720;
	st.local.u8 	[%rd722], %rs106;
	ld.local.u64 	%rd723, [%rd688+88];
	add.s64 	%rd724, %rd6, %rd723;
	ld.local.u8 	%rs107, [%rd724];
	ld.local.u8 	%rs108, [%rd691+11];
	xor.b16  	%rs109, %rs108, %rs107;
	add.s64 	%rd725, %rd8, %rd723;
	st.local.u8 	[%rd725], %rs109;
	ld.local.u64 	%rd726, [%rd688+96];
	add.s64 	%rd727, %rd6, %rd726;
	ld.local.u8 	%rs110, [%rd727];
	ld.local.u8 	%rs111, [%rd691+12];
	xor.b16  	%rs112, %rs111, %rs110;
	add.s64 	%rd728, %rd8, %rd726;
	st.local.u8 	[%rd728], %rs112;
	ld.local.u64 	%rd729, [%rd688+104];
	add.s64 	%rd730, %rd6, %rd729;
	ld.local.u8 	%rs113, [%rd730];
	ld.local.u8 	%rs114, [%rd691+13];
	xor.b16  	%rs115, %rs114, %rs113;
	add.s64 	%rd731, %rd8, %rd729;
	st.local.u8 	[%rd731], %rs115;
	ld.local.u64 	%rd732, [%rd688+112];
	add.s64 	%rd733, %rd6, %rd732;
	ld.local.u8 	%rs116, [%rd733];
	ld.local.u8 	%rs117, [%rd691+14];
	xor.b16  	%rs118, %rs117, %rs116;
	add.s64 	%rd734, %rd8, %rd732;
	st.local.u8 	[%rd734], %rs118;
	ld.local.u64 	%rd735, [%rd688+120];
	add.s64 	%rd736, %rd6, %rd735;
	ld.local.u8 	%rs119, [%rd736];
	ld.local.u8 	%rs120, [%rd691+15];
	xor.b16  	%rs121, %rs120, %rs119;
	add.s64 	%rd737, %rd8, %rd735;
	st.local.u8 	[%rd737], %rs121;
	add.s64 	%rd1458, %rd1458, 16;
	setp.ne.s64 	%p153, %rd1458, %rd1460;
	@%p153 bra 	$L__BB0_182;
$L__BB0_183:
	setp.eq.s32 	%p154, %r5, 0;
	@%p154 bra 	$L__BB0_192;
	add.s64 	%rd738, %rd21, -1;
	setp.lt.u64 	%p155, %rd738, 7;
	@%p155 bra 	$L__BB0_186;
	shl.b64 	%rd739, %rd1460, 3;
	add.s64 	%rd740, %rd5, %rd739;
	ld.local.u64 	%rd741, [%rd740];
	add.s64 	%rd742, %rd6, %rd741;
	ld.local.u8 	%rs122, [%rd742];
	add.s64 	%rd743, %rd7, %rd1460;
	ld.local.u8 	%rs123, [%rd743];
	xor.b16  	%rs124, %rs123, %rs122;
	add.s64 	%rd744, %rd8, %rd741;
	st.local.u8 	[%rd744], %rs124;
	ld.local.u64 	%rd745, [%rd740+8];
	add.s64 	%rd746, %rd6, %rd745;
	ld.local.u8 	%rs125, [%rd746];
	ld.local.u8 	%rs126, [%rd743+1];
	xor.b16  	%rs127, %rs126, %rs125;
	add.s64 	%rd747, %rd8, %rd745;
	st.local.u8 	[%rd747], %rs127;
	ld.local.u64 	%rd748, [%rd740+16];
	add.s64 	%rd749, %rd6, %rd748;
	ld.local.u8 	%rs128, [%rd749];
	ld.local.u8 	%rs129, [%rd743+2];
	xor.b16  	%rs130, %rs129, %rs128;
	add.s64 	%rd750, %rd8, %rd748;
	st.local.u8 	[%rd750], %rs130;
	ld.local.u64 	%rd751, [%rd740+24];
	add.s64 	%rd752, %rd6, %rd751;
	ld.local.u8 	%rs131, [%rd752];
	ld.local.u8 	%rs132, [%rd743+3];
	xor.b16  	%rs133, %rs132, %rs131;
	add.s64 	%rd753, %rd8, %rd751;
	st.local.u8 	[%rd753], %rs133;
	ld.local.u64 	%rd754, [%rd740+32];
	add.s64 	%rd755, %rd6, %rd754;
	ld.local.u8 	%rs134, [%rd755];
	ld.local.u8 	%rs135, [%rd743+4];
	xor.b16  	%rs136, %rs135, %rs134;
	add.s64 	%rd756, %rd8, %rd754;
	st.local.u8 	[%rd756], %rs136;
	ld.local.u64 	%rd757, [%rd740+40];
	add.s64 	%rd758, %rd6, %rd757;
	ld.local.u8 	%rs137, [%rd758];
	ld.local.u8 	%rs138, [%rd743+5];
	xor.b16  	%rs139, %rs138, %rs137;
	add.s64 	%rd759, %rd8, %rd757;
	st.local.u8 	[%rd759], %rs139;
	ld.local.u64 	%rd760, [%rd740+48];
	add.s64 	%rd761, %rd6, %rd760;
	ld.local.u8 	%rs140, [%rd761];
	ld.local.u8 	%rs141, [%rd743+6];
	xor.b16  	%rs142, %rs141, %rs140;
	add.s64 	%rd762, %rd8, %rd760;
	st.local.u8 	[%rd762], %rs142;
	ld.local.u64 	%rd763, [%rd740+56];
	add.s64 	%rd764, %rd6, %rd763;
	ld.local.u8 	%rs143, [%rd764];
	ld.local.u8 	%rs144, [%rd743+7];
	xor.b16  	%rs145, %rs144, %rs143;
	add.s64 	%rd765, %rd8, %rd763;
	st.local.u8 	[%rd765], %rs145;
	add.s64 	%rd1460, %rd1460, 8;
$L__BB0_186:
	and.b32  	%r563, %r413, 7;
	setp.eq.s32 	%p156, %r563, 0;
	@%p156 bra 	$L__BB0_192;
	and.b64  	%rd766, %rd20, 7;
	add.s64 	%rd767, %rd766, -1;
	setp.lt.u64 	%p157, %rd767, 3;
	@%p157 bra 	$L__BB0_189;
	shl.b64 	%rd768, %rd1460, 3;
	add.s64 	%rd769, %rd5, %rd768;
	ld.local.u64 	%rd770, [%rd769];
	add.s64 	%rd771, %rd6, %rd770;
	ld.local.u8 	%rs146, [%rd771];
	add.s64 	%rd772, %rd7, %rd1460;
	ld.local.u8 	%rs147, [%rd772];
	xor.b16  	%rs148, %rs147, %rs146;
	add.s64 	%rd773, %rd8, %rd770;
	st.local.u8 	[%rd773], %rs148;
	ld.local.u64 	%rd774, [%rd769+8];
	add.s64 	%rd775, %rd6, %rd774;
	ld.local.u8 	%rs149, [%rd775];
	ld.local.u8 	%rs150, [%rd772+1];
	xor.b16  	%rs151, %rs150, %rs149;
	add.s64 	%rd776, %rd8, %rd774;
	st.local.u8 	[%rd776], %rs151;
	ld.local.u64 	%rd777, [%rd769+16];
	add.s64 	%rd778, %rd6, %rd777;
	ld.local.u8 	%rs152, [%rd778];
	ld.local.u8 	%rs153, [%rd772+2];
	xor.b16  	%rs154, %rs153, %rs152;
	add.s64 	%rd779, %rd8, %rd777;
	st.local.u8 	[%rd779], %rs154;
	ld.local.u64 	%rd780, [%rd769+24];
	add.s64 	%rd781, %rd6, %rd780;
	ld.local.u8 	%rs155, [%rd781];
	ld.local.u8 	%rs156, [%rd772+3];
	xor.b16  	%rs157, %rs156, %rs155;
	add.s64 	%rd782, %rd8, %rd780;
	st.local.u8 	[%rd782], %rs157;
	add.s64 	%rd1460, %rd1460, 4;
$L__BB0_189:
	and.b32  	%r564, %r413, 3;
	setp.eq.s32 	%p158, %r564, 0;
	@%p158 bra 	$L__BB0_192;
	and.b64  	%rd123, %rd20, 3;
	mov.b64 	%rd1463, 0;
$L__BB0_191:
	.pragma "nounroll";
	shl.b64 	%rd784, %rd1460, 3;
	add.s64 	%rd785, %rd5, %rd784;
	ld.local.u64 	%rd786, [%rd785];
	add.s64 	%rd787, %rd6, %rd786;
	ld.local.u8 	%rs158, [%rd787];
	add.s64 	%rd788, %rd7, %rd1460;
	ld.local.u8 	%rs159, [%rd788];
	xor.b16  	%rs160, %rs159, %rs158;
	add.s64 	%rd789, %rd8, %rd786;
	st.local.u8 	[%rd789], %rs160;
	add.s64 	%rd1460, %rd1460, 1;
	add.s64 	%rd1463, %rd1463, 1;
	setp.ne.s64 	%p159, %rd1463, %rd123;
	@%p159 bra 	$L__BB0_191;
$L__BB0_192:
	setp.ne.s32 	%p160, %r34, 0;
	setp.ne.s32 	%p161, %r416, 0;
	and.pred  	%p162, %p161, %p160;
	@%p162 bra 	$L__BB0_226;
	mov.b64 	%rd1464, 0;
	mov.f64 	%fd1992, %fd1949;
$L__BB0_194:
	add.s64 	%rd791, %rd7, %rd1464;
	ld.local.u8 	%rs161, [%rd791];
	setp.ne.s16 	%p163, %rs161, 1;
	@%p163 bra 	$L__BB0_221;
	shl.b64 	%rd792, %rd1464, 3;
	add.s64 	%rd793, %rd1569, %rd792;
	ld.local.f64 	%fd112, [%rd793];
	setp.gt.f64 	%p164, %fd112, 0d403E000000000000;
	mov.f64 	%fd1987, %fd112;
	@%p164 bra 	$L__BB0_209;
	setp.lt.f64 	%p165, %fd112, 0dC03E000000000000;
	mov.f64 	%fd1987, 0d0000000000000000;
	@%p165 bra 	$L__BB0_209;
	fma.rn.f64 	%fd676, %fd112, 0d3FF71547652B82FE, 0d4338000000000000;
	{
	.reg .b32 %temp; 
	mov.b64 	{%r59, %temp}, %fd676;
	}
	mov.f64 	%fd677, 0dC338000000000000;
	add.rn.f64 	%fd678, %fd676, %fd677;
	fma.rn.f64 	%fd679, %fd678, 0dBFE62E42FEFA39EF, %fd112;
	fma.rn.f64 	%fd680, %fd678, 0dBC7ABC9E3B39803F, %fd679;
	fma.rn.f64 	%fd681, %fd680, 0d3E5ADE1569CE2BDF, 0d3E928AF3FCA213EA;
	fma.rn.f64 	%fd682, %fd681, %fd680, 0d3EC71DEE62401315;
	fma.rn.f64 	%fd683, %fd682, %fd680, 0d3EFA01997C89EB71;
	fma.rn.f64 	%fd684, %fd683, %fd680, 0d3F2A01A014761F65;
	fma.rn.f64 	%fd685, %fd684, %fd680, 0d3F56C16C1852B7AF;
	fma.rn.f64 	%fd686, %fd685, %fd680, 0d3F81111111122322;
	fma.rn.f64 	%fd687, %fd686, %fd680, 0d3FA55555555502A1;
	fma.rn.f64 	%fd688, %fd687, %fd680, 0d3FC5555555555511;
	fma.rn.f64 	%fd689, %fd688, %fd680, 0d3FE000000000000B;
	fma.rn.f64 	%fd690, %fd689, %fd680, 0d3FF0000000000000;
	fma.rn.f64 	%fd691, %fd690, %fd680, 0d3FF0000000000000;
	{
	.reg .b32 %temp; 
	mov.b64 	{%r60, %temp}, %fd691;
	}
	{
	.reg .b32 %temp; 
	mov.b64 	{%temp, %r61}, %fd691;
	}
	shl.b32 	%r565, %r59, 20;
	add.s32 	%r566, %r565, %r61;
	mov.b64 	%fd1984, {%r60, %r566};
	{
	.reg .b32 %temp; 
	mov.b64 	{%temp, %r567}, %fd112;
	}
	mov.b32 	%f32, %r567;
	abs.f32 	%f5, %f32;
	setp.lt.f32 	%p166, %f5, 0f4086232B;
	@%p166 bra 	$L__BB0_200;
	setp.lt.f64 	%p167, %fd112, 0d0000000000000000;
	add.f64 	%fd692, %fd112, 0d7FF0000000000000;
	selp.f64 	%fd1984, 0d0000000000000000, %fd692, %p167;
	setp.geu.f32 	%p168, %f5, 0f40874800;
	@%p168 bra 	$L__BB0_200;
	shr.u32 	%r568, %r59, 31;
	add.s32 	%r569, %r59, %r568;
	shr.s32 	%r570, %r569, 1;
	shl.b32 	%r571, %r570, 20;
	add.s32 	%r572, %r61, %r571;
	mov.b64 	%fd693, {%r60, %r572};
	sub.s32 	%r573, %r59, %r570;
	shl.b32 	%r574, %r573, 20;
	add.s32 	%r575, %r574, 1072693248;
	mov.b32 	%r576, 0;
	mov.b64 	%fd694, {%r576, %r575};
	mul.f64 	%fd1984, %fd694, %fd693;
$L__BB0_200:
	add.f64 	%fd1985, %fd1984, 0d3FF0000000000000;
	{
	.reg .b32 %temp; 
	mov.b64 	{%temp, %r1135}, %fd1985;
	}
	{
	.reg .b32 %temp; 
	mov.b64 	{%r1136, %temp}, %fd1985;
	}
	setp.gt.s32 	%p169, %r1135, 1048575;
	mov.b32 	%r1137, -1023;
	@%p169 bra 	$L__BB0_202;
	mul.f64 	%fd1985, %fd1985, 0d4350000000000000;
	{
	.reg .b32 %temp; 
	mov.b64 	{%temp, %r1135}, %fd1985;
	}
	{
	.reg .b32 %temp; 
	mov.b64 	{%r1136, %temp}, %fd1985;
	}
	mov.b32 	%r1137, -1077;
$L__BB0_202:
	add.s32 	%r579, %r1135, -1;
	setp.gt.u32 	%p170, %r579, 2146435070;
	@%p170 bra 	$L__BB0_208;
	shr.u32 	%r582, %r1135, 20;
	add.s32 	%r1138, %r1137, %r582;
	and.b32  	%r583, %r1135, 1048575;
	or.b32  	%r584, %r583, 1072693248;
	mov.b64 	%fd1986, {%r1136, %r584};
	setp.lt.u32 	%p172, %r584, 1073127583;
	@%p172 bra 	$L__BB0_205;
	{
	.reg .b32 %temp; 
	mov.b64 	{%r585, %temp}, %fd1986;
	}
	{
	.reg .b32 %temp; 
	mov.b64 	{%temp, %r586}, %fd1986;
	}
	add.s32 	%r587, %r586, -1048576;
	mov.b64 	%fd1986, {%r585, %r587};
	add.s32 	%r1138, %r1138, 1;
$L__BB0_205:
	add.f64 	%fd696, %fd1986, 0dBFF0000000000000;
	add.f64 	%fd697, %fd1986, 0d3FF0000000000000;
	rcp.approx.ftz.f64 	%fd698, %fd697;
	neg.f64 	%fd699, %fd697;
	fma.rn.f64 	%fd700, %fd699, %fd698, 0d3FF0000000000000;
	fma.rn.f64 	%fd701, %fd700, %fd700, %fd700;
	fma.rn.f64 	%fd702, %fd701, %fd698, %fd698;
	mul.f64 	%fd703, %fd696, %fd702;
	fma.rn.f64 	%fd704, %fd696, %fd702, %fd703;
	mul.f64 	%fd705, %fd704, %fd704;
	fma.rn.f64 	%fd706, %fd705, 0d3EB1380B3AE80F1E, 0d3ED0EE258B7A8B04;
	fma.rn.f64 	%fd707, %fd706, %fd705, 0d3EF3B2669F02676F;
	fma.rn.f64 	%fd708, %fd707, %fd705, 0d3F1745CBA9AB0956;
	fma.rn.f64 	%fd709, %fd708, %fd705, 0d3F3C71C72D1B5154;
	fma.rn.f64 	%fd710, %fd709, %fd705, 0d3F624924923BE72D;
	fma.rn.f64 	%fd711, %fd710, %fd705, 0d3F8999999999A3C4;
	fma.rn.f64 	%fd712, %fd711, %fd705, 0d3FB5555555555554;
	sub.f64 	%fd713, %fd696, %fd704;
	add.f64 	%fd714, %fd713, %fd713;
	neg.f64 	%fd715, %fd704;
	fma.rn.f64 	%fd716, %fd715, %fd696, %fd714;
	mul.f64 	%fd717, %fd702, %fd716;
	mul.f64 	%fd718, %fd705, %fd712;
	fma.rn.f64 	%fd719, %fd718, %fd704, %fd717;
	xor.b32  	%r588, %r1138, -2147483648;
	mov.b32 	%r589, 1127219200;
	mov.b64 	%fd720, {%r588, %r589};
	sub.f64 	%fd721, %fd720, %fd25;
	fma.rn.f64 	%fd722, %fd721, 0d3FE62E42FEFA39EF, %fd704;
	fma.rn.f64 	%fd723, %fd721, 0dBFE62E42FEFA39EF, %fd722;
	sub.f64 	%fd724, %fd723, %fd704;
	sub.f64 	%fd725, %fd719, %fd724;
	fma.rn.f64 	%fd726, %fd721, 0d3C7ABC9E3B39803F, %fd725;
	add.f64 	%fd1987, %fd722, %fd726;
	bra.uni 	$L__BB0_209;
$L__BB0_206:
	fma.rn.f64 	%fd630, %fd1951, 0d7FF0000000000000, 0d7FF0000000000000;
	{
	.reg .b32 %temp; 
	mov.b64 	{%temp, %r550}, %fd1951;
	}
	and.b32  	%r551, %r550, 2147483647;
	setp.eq.s32 	%p104, %r551, 0;
	selp.f64 	%fd1953, 0dFFF0000000000000, %fd630, %p104;
$L__BB0_207:
	add.f64 	%fd1949, %fd1949, %fd1953;
	add.s64 	%rd1452, %rd1452, 1;
	setp.eq.s64 	%p106, %rd1452, %rd20;
	@%p106 bra 	$L__BB0_101;
	bra.uni 	$L__BB0_90;
$L__BB0_208:
	fma.rn.f64 	%fd695, %fd1985, 0d7FF0000000000000, 0d7FF0000000000000;
	{
	.reg .b32 %temp; 
	mov.b64 	{%temp, %r580}, %fd1985;
	}
	and.b32  	%r581, %r580, 2147483647;
	setp.eq.s32 	%p171, %r581, 0;
	selp.f64 	%fd1987, 0dFFF0000000000000, %fd695, %p171;
$L__BB0_209:
	neg.f64 	%fd126, %fd112;
	setp.lt.f64 	%p174, %fd112, 0dC03E000000000000;
	or.pred  	%p175, %p174, %p164;
	selp.f64 	%fd1991, %fd126, 0d0000000000000000, %p174;
	@%p175 bra 	$L__BB0_220;
	fma.rn.f64 	%fd727, %fd126, 0d3FF71547652B82FE, 0d4338000000000000;
	{
	.reg .b32 %temp; 
	mov.b64 	{%r72, %temp}, %fd727;
	}
	mov.f64 	%fd728, 0dC338000000000000;
	add.rn.f64 	%fd729, %fd727, %fd728;
	fma.rn.f64 	%fd730, %fd729, 0dBFE62E42FEFA39EF, %fd126;
	fma.rn.f64 	%fd731, %fd729, 0dBC7ABC9E3B39803F, %fd730;
	fma.rn.f64 	%fd732, %fd731, 0d3E5ADE1569CE2BDF, 0d3E928AF3FCA213EA;
	fma.rn.f64 	%fd733, %fd732, %fd731, 0d3EC71DEE62401315;
	fma.rn.f64 	%fd734, %fd733, %fd731, 0d3EFA01997C89EB71;
	fma.rn.f64 	%fd735, %fd734, %fd731, 0d3F2A01A014761F65;
	fma.rn.f64 	%fd736, %fd735, %fd731, 0d3F56C16C1852B7AF;
	fma.rn.f64 	%fd737, %fd736, %fd731, 0d3F81111111122322;
	fma.rn.f64 	%fd738, %fd737, %fd731, 0d3FA55555555502A1;
	fma.rn.f64 	%fd739, %fd738, %fd731, 0d3FC5555555555511;
	fma.rn.f64 	%fd740, %fd739, %fd731, 0d3FE000000000000B;
	fma.rn.f64 	%fd741, %fd740, %fd731, 0d3FF0000000000000;
	fma.rn.f64 	%fd742, %fd741, %fd731, 0d3FF0000000000000;
	{
	.reg .b32 %temp; 
	mov.b64 	{%r73, %temp}, %fd742;
	}
	{
	.reg .b32 %temp; 
	mov.b64 	{%temp, %r74}, %fd742;
	}
	shl.b32 	%r590, %r72, 20;
	add.s32 	%r591, %r590, %r74;
	mov.b64 	%fd1988, {%r73, %r591};
	{
	.reg .b32 %temp; 
	mov.b64 	{%temp, %r592}, %fd126;
	}
	mov.b32 	%f33, %r592;
	abs.f32 	%f6, %f33;
	setp.lt.f32 	%p176, %f6, 0f4086232B;
	@%p176 bra 	$L__BB0_213;
	setp.gt.f64 	%p177, %fd112, 0d0000000000000000;
	mov.f64 	%fd743, 0d7FF0000000000000;
	sub.f64 	%fd744, %fd743, %fd112;
	selp.f64 	%fd1988, 0d0000000000000000, %fd744, %p177;
	setp.geu.f32 	%p178, %f6, 0f40874800;
	@%p178 bra 	$L__BB0_213;
	shr.u32 	%r593, %r72, 31;
	add.s32 	%r594, %r72, %r593;
	shr.s32 	%r595, %r594, 1;
	shl.b32 	%r596, %r595, 20;
	add.s32 	%r597, %r74, %r596;
	mov.b64 	%fd745, {%r73, %r597};
	sub.s32 	%r598, %r72, %r595;
	shl.b32 	%r599, %r598, 20;
	add.s32 	%r600, %r599, 1072693248;
	mov.b32 	%r601, 0;
	mov.b64 	%fd746, {%r601, %r600};
	mul.f64 	%fd1988, %fd746, %fd745;
$L__BB0_213:
	add.f64 	%fd1989, %fd1988, 0d3FF0000000000000;
	{
	.reg .b32 %temp; 
	mov.b64 	{%temp, %r1139}, %fd1989;
	}
	{
	.reg .b32 %temp; 
	mov.b64 	{%r1140, %temp}, %fd1989;
	}
	setp.gt.s32 	%p179, %r1139, 1048575;
	mov.b32 	%r1141, -1023;
	@%p179 bra 	$L__BB0_215;
	mul.f64 	%fd1989, %fd1989, 0d4350000000000000;
	{
	.reg .b32 %temp; 
	mov.b64 	{%temp, %r1139}, %fd1989;
	}
	{
	.reg .b32 %temp; 
	mov.b64 	{%r1140, %temp}, %fd1989;
	}
	mov.b32 	%r1141, -1077;
$L__BB0_215:
	add.s32 	%r604, %r1139, -1;
	setp.gt.u32 	%p180, %r604, 2146435070;
	@%p180 bra 	$L__BB0_219;
	shr.u32 	%r607, %r1139, 20;
	add.s32 	%r1142, %r1141, %r607;
	and.b32  	%r608, %r1139, 1048575;
	or.b32  	%r609, %r608, 1072693248;
	mov.b64 	%fd1990, {%r1140, %r609};
	setp.lt.u32 	%p182, %r609, 1073127583;
	@%p182 bra 	$L__BB0_218;
	{
	.reg .b32 %temp; 
	mov.b64 	{%r610, %temp}, %fd1990;
	}
	{
	.reg .b32 %temp; 
	mov.b64 	{%temp, %r611}, %fd1990;
	}
	add.s32 	%r612, %r611, -1048576;
	mov.b64 	%fd1990, {%r610, %r612};
	add.s32 	%r1142, %r1142, 1;
$L__BB0_218:
	add.f64 	%fd748, %fd1990, 0dBFF0000000000000;
	add.f64 	%fd749, %fd1990, 0d3FF0000000000000;
	rcp.approx.ftz.f64 	%fd750, %fd749;
	neg.f64 	%fd751, %fd749;
	fma.rn.f64 	%fd752, %fd751, %fd750, 0d3FF0000000000000;
	fma.rn.f64 	%fd753, %fd752, %fd752, %fd752;
	fma.rn.f64 	%fd754, %fd753, %fd750, %fd750;
	mul.f64 	%fd755, %fd748, %fd754;
	fma.rn.f64 	%fd756, %fd748, %fd754, %fd755;
	mul.f64 	%fd757, %fd756, %fd756;
	fma.rn.f64 	%fd758, %fd757, 0d3EB1380B3AE80F1E, 0d3ED0EE258B7A8B04;
	fma.rn.f64 	%fd759, %fd758, %fd757, 0d3EF3B2669F02676F;
	fma.rn.f64 	%fd760, %fd759, %fd757, 0d3F1745CBA9AB0956;
	fma.rn.f64 	%fd761, %fd760, %fd757, 0d3F3C71C72D1B5154;
	fma.rn.f64 	%fd762, %fd761, %fd757, 0d3F624924923BE72D;
	fma.rn.f64 	%fd763, %fd762, %fd757, 0d3F8999999999A3C4;
	fma.rn.f64 	%fd764, %fd763, %fd757, 0d3FB5555555555554;
	sub.f64 	%fd765, %fd748, %fd756;
	add.f64 	%fd766, %fd765, %fd765;
	neg.f64 	%fd767, %fd756;
	fma.rn.f64 	%fd768, %fd767, %fd748, %fd766;
	mul.f64 	%fd769, %fd754, %fd768;
	mul.f64 	%fd770, %fd757, %fd764;
	fma.rn.f64 	%fd771, %fd770, %fd756, %fd769;
	xor.b32  	%r613, %r1142, -2147483648;
	mov.b32 	%r614, 1127219200;
	mov.b64 	%fd772, {%r613, %r614};
	sub.f64 	%fd773, %fd772, %fd25;
	fma.rn.f64 	%fd774, %fd773, 0d3FE62E42FEFA39EF, %fd756;
	fma.rn.f64 	%fd775, %fd773, 0dBFE62E42FEFA39EF, %fd774;
	sub.f64 	%fd776, %fd775, %fd756;
	sub.f64 	%fd777, %fd771, %fd776;
	fma.rn.f64 	%fd778, %fd773, 0d3C7ABC9E3B39803F, %fd777;
	add.f64 	%fd1991, %fd774, %fd778;
	bra.uni 	$L__BB0_220;
$L__BB0_219:
	fma.rn.f64 	%fd747, %fd1989, 0d7FF0000000000000, 0d7FF0000000000000;
	{
	.reg .b32 %temp; 
	mov.b64 	{%temp, %r605}, %fd1989;
	}
	and.b32  	%r606, %r605, 2147483647;
	setp.eq.s32 	%p181, %r606, 0;
	selp.f64 	%fd1991, 0dFFF0000000000000, %fd747, %p181;
$L__BB0_220:
	sub.f64 	%fd779, %fd1987, %fd1991;
	add.f64 	%fd1992, %fd1992, %fd779;
$L__BB0_221:
	add.s64 	%rd1464, %rd1464, 1;
	setp.ne.s64 	%p183, %rd1464, %rd20;
	@%p183 bra 	$L__BB0_194;
	neg.f64 	%fd780, %fd1992;
	fma.rn.f64 	%fd781, %fd1992, 0dBFF71547652B82FE, 0d4338000000000000;
	{
	.reg .b32 %temp; 
	mov.b64 	{%r85, %temp}, %fd781;
	}
	mov.f64 	%fd782, 0dC338000000000000;
	add.rn.f64 	%fd783, %fd781, %fd782;
	fma.rn.f64 	%fd784, %fd783, 0dBFE62E42FEFA39EF, %fd780;
	fma.rn.f64 	%fd785, %fd783, 0dBC7ABC9E3B39803F, %fd784;
	fma.rn.f64 	%fd786, %fd785, 0d3E5ADE1569CE2BDF, 0d3E928AF3FCA213EA;
	fma.rn.f64 	%fd787, %fd786, %fd785, 0d3EC71DEE62401315;
	fma.rn.f64 	%fd788, %fd787, %fd785, 0d3EFA01997C89EB71;
	fma.rn.f64 	%fd789, %fd788, %fd785, 0d3F2A01A014761F65;
	fma.rn.f64 	%fd790, %fd789, %fd785, 0d3F56C16C1852B7AF;
	fma.rn.f64 	%fd791, %fd790, %fd785, 0d3F81111111122322;
	fma.rn.f64 	%fd792, %fd791, %fd785, 0d3FA55555555502A1;
	fma.rn.f64 	%fd793, %fd792, %fd785, 0d3FC5555555555511;
	fma.rn.f64 	%fd794, %fd793, %fd785, 0d3FE000000000000B;
	fma.rn.f64 	%fd795, %fd794, %fd785, 0d3FF0000000000000;
	fma.rn.f64 	%fd796, %fd795, %fd785, 0d3FF0000000000000;
	{
	.reg .b32 %temp; 
	mov.b64 	{%r86, %temp}, %fd796;
	}
	{
	.reg .b32 %temp; 
	mov.b64 	{%temp, %r87}, %fd796;
	}
	shl.b32 	%r615, %r85, 20;
	add.s32 	%r616, %r615, %r87;
	mov.b64 	%fd1993, {%r86, %r616};
	{
	.reg .b32 %temp; 
	mov.b64 	{%temp, %r617}, %fd780;
	}
	mov.b32 	%f34, %r617;
	abs.f32 	%f7, %f34;
	setp.lt.f32 	%p184, %f7, 0f4086232B;
	@%p184 bra 	$L__BB0_225;
	setp.gt.f64 	%p185, %fd1992, 0d0000000000000000;
	mov.f64 	%fd797, 0d7FF0000000000000;
	sub.f64 	%fd798, %fd797, %fd1992;
	selp.f64 	%fd1993, 0d0000000000000000, %fd798, %p185;
	setp.geu.f32 	%p186, %f7, 0f40874800;
	@%p186 bra 	$L__BB0_225;
	shr.u32 	%r618, %r85, 31;
	add.s32 	%r619, %r85, %r618;
	shr.s32 	%r620, %r619, 1;
	shl.b32 	%r621, %r620, 20;
	add.s32 	%r622, %r87, %r621;
	mov.b64 	%fd799, {%r86, %r622};
	sub.s32 	%r623, %r85, %r620;
	shl.b32 	%r624, %r623, 20;
	add.s32 	%r625, %r624, 1072693248;
	mov.b32 	%r626, 0;
	mov.b64 	%fd800, {%r626, %r625};
	mul.f64 	%fd1993, %fd800, %fd799;
$L__BB0_225:
	sub.f64 	%fd2030, %fd2030, %fd1993;
$L__BB0_226:
	cvt.s64.s32 	%rd130, %r20;
	setp.eq.s32 	%p187, %r20, 0;
	@%p187 bra 	$L__BB0_271;
	and.b32  	%r88, %r413, 7;
	and.b64  	%rd131, %rd20, 2147483632;
	add.s32 	%r89, %r5, -1;
	and.b32  	%r90, %r413, 3;
	add.s32 	%r91, %r88, -1;
	mov.b64 	%rd133, 0;
	bra.uni 	$L__BB0_229;
$L__BB0_228:
	add.s64 	%rd133, %rd133, 1;
	setp.eq.s64 	%p198, %rd133, %rd130;
	@%p198 bra 	$L__BB0_271;
$L__BB0_229:
	setp.lt.u32 	%p188, %r413, 16;
	mul.lo.s64 	%rd134, %rd133, %rd20;
	mov.b16 	%rs585, 0;
	mov.b64 	%rd1468, 0;
	@%p188 bra 	$L__BB0_232;
	mov.b16 	%rs585, 0;
	mov.b64 	%rd1466, 0;
$L__BB0_231:
	.pragma "nounroll";
	add.s64 	%rd797, %rd8, %rd1466;
	ld.local.u8 	%rs165, [%rd797];
	add.s64 	%rd798, %rd1466, %rd134;
	add.s64 	%rd799, %rd4, %rd798;
	ld.global.u8 	%rs166, [%rd799];
	mul.lo.s16 	%rs167, %rs166, %rs165;
	xor.b16  	%rs168, %rs167, %rs585;
	ld.local.u8 	%rs169, [%rd797+1];
	ld.global.u8 	%rs170, [%rd799+1];
	mul.lo.s16 	%rs171, %rs170, %rs169;
	xor.b16  	%rs172, %rs171, %rs168;
	ld.local.u8 	%rs173, [%rd797+2];
	ld.global.u8 	%rs174, [%rd799+2];
	mul.lo.s16 	%rs175, %rs174, %rs173;
	xor.b16  	%rs176, %rs175, %rs172;
	ld.local.u8 	%rs177, [%rd797+3];
	ld.global.u8 	%rs178, [%rd799+3];
	mul.lo.s16 	%rs179, %rs178, %rs177;
	xor.b16  	%rs180, %rs179, %rs176;
	ld.local.u8 	%rs181, [%rd797+4];
	ld.global.u8 	%rs182, [%rd799+4];
	mul.lo.s16 	%rs183, %rs182, %rs181;
	xor.b16  	%rs184, %rs183, %rs180;
	ld.local.u8 	%rs185, [%rd797+5];
	ld.global.u8 	%rs186, [%rd799+5];
	mul.lo.s16 	%rs187, %rs186, %rs185;
	xor.b16  	%rs188, %rs187, %rs184;
	ld.local.u8 	%rs189, [%rd797+6];
	ld.global.u8 	%rs190, [%rd799+6];
	mul.lo.s16 	%rs191, %rs190, %rs189;
	xor.b16  	%rs192, %rs191, %rs188;
	ld.local.u8 	%rs193, [%rd797+7];
	ld.global.u8 	%rs194, [%rd799+7];
	mul.lo.s16 	%rs195, %rs194, %rs193;
	xor.b16  	%rs196, %rs195, %rs192;
	ld.local.u8 	%rs197, [%rd797+8];
	ld.global.u8 	%rs198, [%rd799+8];
	mul.lo.s16 	%rs199, %rs198, %rs197;
	xor.b16  	%rs200, %rs199, %rs196;
	ld.local.u8 	%rs201, [%rd797+9];
	ld.global.u8 	%rs202, [%rd799+9];
	mul.lo.s16 	%rs203, %rs202, %rs201;
	xor.b16  	%rs204, %rs203, %rs200;
	ld.local.u8 	%rs205, [%rd797+10];
	ld.global.u8 	%rs206, [%rd799+10];
	mul.lo.s16 	%rs207, %rs206, %rs205;
	xor.b16  	%rs208, %rs207, %rs204;
	ld.local.u8 	%rs209, [%rd797+11];
	ld.global.u8 	%rs210, [%rd799+11];
	mul.lo.s16 	%rs211, %rs210, %rs209;
	xor.b16  	%rs212, %rs211, %rs208;
	ld.local.u8 	%rs213, [%rd797+12];
	ld.global.u8 	%rs214, [%rd799+12];
	mul.lo.s16 	%rs215, %rs214, %rs213;
	xor.b16  	%rs216, %rs215, %rs212;
	ld.local.u8 	%rs217, [%rd797+13];
	ld.global.u8 	%rs218, [%rd799+13];
	mul.lo.s16 	%rs219, %rs218, %rs217;
	xor.b16  	%rs220, %rs219, %rs216;
	ld.local.u8 	%rs221, [%rd797+14];
	ld.global.u8 	%rs222, [%rd799+14];
	mul.lo.s16 	%rs223, %rs222, %rs221;
	xor.b16  	%rs224, %rs223, %rs220;
	ld.local.u8 	%rs225, [%rd797+15];
	ld.global.u8 	%rs226, [%rd799+15];
	mul.lo.s16 	%rs227, %rs226, %rs225;
	xor.b16  	%rs585, %rs227, %rs224;
	add.s64 	%rd1466, %rd1466, 16;
	setp.ne.s64 	%p189, %rd1466, %rd131;
	mov.u64 	%rd1468, %rd131;
	@%p189 bra 	$L__BB0_231;
$L__BB0_232:
	setp.eq.s32 	%p190, %r5, 0;
	@%p190 bra 	$L__BB0_242;
	setp.lt.u32 	%p191, %r89, 7;
	@%p191 bra 	$L__BB0_235;
	add.s64 	%rd800, %rd8, %rd1468;
	ld.local.u8 	%rs229, [%rd800];
	add.s64 	%rd801, %rd1468, %rd134;
	add.s64 	%rd802, %rd4, %rd801;
	ld.global.u8 	%rs230, [%rd802];
	mul.lo.s16 	%rs231, %rs230, %rs229;
	ld.local.u8 	%rs232, [%rd800+1];
	ld.global.u8 	%rs233, [%rd802+1];
	mul.lo.s16 	%rs234, %rs233, %rs232;
	xor.b16  	%rs235, %rs231, %rs234;
	ld.local.u8 	%rs236, [%rd800+2];
	ld.global.u8 	%rs237, [%rd802+2];
	mul.lo.s16 	%rs238, %rs237, %rs236;
	xor.b16  	%rs239, %rs235, %rs238;
	ld.local.u8 	%rs240, [%rd800+3];
	ld.global.u8 	%rs241, [%rd802+3];
	mul.lo.s16 	%rs242, %rs241, %rs240;
	xor.b16  	%rs243, %rs239, %rs242;
	ld.local.u8 	%rs244, [%rd800+4];
	ld.global.u8 	%rs245, [%rd802+4];
	mul.lo.s16 	%rs246, %rs245, %rs244;
	xor.b16  	%rs247, %rs243, %rs246;
	ld.local.u8 	%rs248, [%rd800+5];
	ld.global.u8 	%rs249, [%rd802+5];
	mul.lo.s16 	%rs250, %rs249, %rs248;
	xor.b16  	%rs251, %rs247, %rs250;
	ld.local.u8 	%rs252, [%rd800+6];
	ld.global.u8 	%rs253, [%rd802+6];
	mul.lo.s16 	%rs254, %rs253, %rs252;
	xor.b16  	%rs255, %rs251, %rs254;
	ld.local.u8 	%rs256, [%rd800+7];
	ld.global.u8 	%rs257, [%rd802+7];
	mul.lo.s16 	%rs258, %rs257, %rs256;
	xor.b16  	%rs259, %rs255, %rs258;
	xor.b16  	%rs585, %rs259, %rs585;
	add.s64 	%rd1468, %rd1468, 8;
$L__BB0_235:
	setp.eq.s32 	%p192, %r88, 0;
	@%p192 bra 	$L__BB0_242;
	setp.lt.u32 	%p193, %r91, 3;
	@%p193 bra 	$L__BB0_238;
	add.s64 	%rd803, %rd8, %rd1468;
	ld.local.u8 	%rs261, [%rd803];
	add.s64 	%rd804, %rd1468, %rd134;
	add.s64 	%rd805, %rd4, %rd804;
	ld.global.u8 	%rs262, [%rd805];
	mul.lo.s16 	%rs263, %rs262, %rs261;
	ld.local.u8 	%rs264, [%rd803+1];
	ld.global.u8 	%rs265, [%rd805+1];
	mul.lo.s16 	%rs266, %rs265, %rs264;
	xor.b16  	%rs267, %rs263, %rs266;
	ld.local.u8 	%rs268, [%rd803+2];
	ld.global.u8 	%rs269, [%rd805+2];
	mul.lo.s16 	%rs270, %rs269, %rs268;
	xor.b16  	%rs271, %rs267, %rs270;
	ld.local.u8 	%rs272, [%rd803+3];
	ld.global.u8 	%rs273, [%rd805+3];
	mul.lo.s16 	%rs274, %rs273, %rs272;
	xor.b16  	%rs275, %rs271, %rs274;
	xor.b16  	%rs585, %rs275, %rs585;
	add.s64 	%rd1468, %rd1468, 4;
$L__BB0_238:
	setp.eq.s32 	%p194, %r90, 0;
	@%p194 bra 	$L__BB0_242;
	setp.eq.s32 	%p195, %r90, 1;
	add.s64 	%rd142, %rd8, %rd1468;
	ld.local.u8 	%rs276, [%rd142];
	add.s64 	%rd806, %rd1468, %rd134;
	add.s64 	%rd143, %rd4, %rd806;
	ld.global.u8 	%rs277, [%rd143];
	mul.lo.s16 	%rs278, %rs277, %rs276;
	xor.b16  	%rs585, %rs278, %rs585;
	@%p195 bra 	$L__BB0_242;
	setp.eq.s32 	%p196, %r90, 2;
	ld.local.u8 	%rs279, [%rd142+1];
	ld.global.u8 	%rs280, [%rd143+1];
	mul.lo.s16 	%rs281, %rs280, %rs279;
	xor.b16  	%rs585, %rs281, %rs585;
	@%p196 bra 	$L__BB0_242;
	ld.local.u8 	%rs282, [%rd142+2];
	ld.global.u8 	%rs283, [%rd143+2];
	mul.lo.s16 	%rs284, %rs283, %rs282;
	xor.b16  	%rs585, %rs284, %rs585;
$L__BB0_242:
	and.b16  	%rs285, %rs585, 255;
	setp.eq.s16 	%p197, %rs285, 1;
	mov.b64 	%rd1551, 0;
	mov.f64 	%fd2053, 0d0000000000000000;
	@%p197 bra 	$L__BB0_243;
	bra.uni 	$L__BB0_228;
$L__BB0_243:
	ld.param.u64 	%rd1419, [_Z22sogrand_columns_kernelPdS_S_PhiiimdiPi_param_7];
	setp.eq.s64 	%p244, %rd1419, 0;
	selp.b64 	%rd837, 2147483647, %rd1419, %p244;
	setp.ge.u64 	%p245, %rd1551, %rd19;
	setp.lt.u64 	%p246, %rd837, 2;
	mov.f64 	%fd2052, 0d3FF0000000000000;
	or.pred  	%p247, %p245, %p246;
	@%p247 bra 	$L__BB0_556;
	cvt.rn.f64.u32 	%fd981, %r1134;
	add.f64 	%fd982, %fd107, %fd981;
	fma.rn.f64 	%fd194, %fd982, 0d4000000000000000, 0d3FF0000000000000;
	{
	.reg .b32 %temp; 
	mov.b64 	{%temp, %r706}, %fd194;
	}
	mov.f64 	%fd983, 0d4000000000000000;
	{
	.reg .b32 %temp; 
	mov.b64 	{%temp, %r707}, %fd983;
	}
	and.b32  	%r708, %r707, 2146435072;
	setp.eq.s32 	%p248, %r708, 1062207488;
	abs.f64 	%fd984, %fd194;
	{ // callseq 1, 0
	.param .b64 param0;
	st.param.f64 	[param0], %fd984;
	.param .b64 param1;
	st.param.f64 	[param1], 0d4000000000000000;
	.param .b64 retval0;
	call.uni (retval0), 
	__internal_accurate_pow, 
	(
	param0, 
	param1
	);
	ld.param.f64 	%fd985, [retval0];
	} // callseq 1
	setp.lt.s32 	%p250, %r706, 0;
	neg.f64 	%fd987, %fd985;
	selp.f64 	%fd988, %fd987, %fd985, %p248;
	selp.f64 	%fd989, %fd988, %fd985, %p250;
	setp.eq.f64 	%p251, %fd194, 0d0000000000000000;
	selp.b32 	%r709, %r706, 0, %p248;
	setp.lt.s32 	%p252, %r707, 0;
	or.b32  	%r710, %r709, 2146435072;
	selp.b32 	%r711, %r710, %r709, %p252;
	mov.b32 	%r712, 0;
	mov.b64 	%fd990, {%r712, %r711};
	add.f64 	%fd991, %fd194, 0d4000000000000000;
	{
	.reg .b32 %temp; 
	mov.b64 	{%temp, %r713}, %fd991;
	}
	and.b32  	%r714, %r713, 2146435072;
	setp.eq.s32 	%p253, %r714, 2146435072;
	setp.eq.f64 	%p254, %fd984, 0d7FF0000000000000;
	selp.b32 	%r715, 0, 2146435072, %p252;
	and.b32  	%r716, %r707, 2147483647;
	setp.ne.s32 	%p255, %r716, 1071644672;
	and.pred  	%p256, %p248, %p255;
	or.b32  	%r717, %r715, -2147483648;
	selp.b32 	%r718, %r717, %r715, %p256;
	selp.b32 	%r719, %r718, %r715, %p250;
	mov.b64 	%fd992, {%r712, %r719};
	setp.eq.f64 	%p258, %fd194, 0d3FF0000000000000;
	and.b32  	%r720, %r416, 255;
	setp.eq.s32 	%p259, %r720, 1;
	selp.s64 	%rd838, -1, 0, %p259;
	add.s64 	%rd160, %rd838, %rd130;
	cvt.rn.f64.u64 	%fd993, %rd160;
	neg.f64 	%fd994, %fd993;
	{
	.reg .b32 %temp; 
	mov.b64 	{%temp, %r721}, %fd994;
	}
	shr.u32 	%r722, %r721, 20;
	and.b32  	%r723, %r722, 2047;
	add.s32 	%r724, %r723, -1012;
	mov.b64 	%rd839, %fd994;
	shl.b64 	%rd840, %rd839, %r724;
	setp.eq.s64 	%p260, %rd840, -9223372036854775808;
	and.pred  	%p1, %p252, %p260;
	cvt.rzi.f64.f64 	%fd995, %fd994;
	setp.neu.f64 	%p261, %fd995, %fd994;
	and.pred  	%p2, %p252, %p261;
	max.u64 	%rd161, %rd130, 1;
	cvt.u64.u32 	%rd842, %r5;
	add.s64 	%rd162, %rd842, -1;
	and.b32  	%r725, %r413, 7;
	cvt.u64.u32 	%rd843, %r725;
	add.s64 	%rd163, %rd843, -1;
	selp.f64 	%fd997, %fd990, %fd989, %p251;
	selp.f64 	%fd998, %fd992, %fd997, %p253;
	selp.f64 	%fd999, %fd998, %fd997, %p254;
	selp.f64 	%fd196, 0d3FF0000000000000, %fd999, %p258;
	and.b64  	%rd164, %rd20, 2147483632;
	and.b64  	%rd165, %rd842, 7;
	and.b64  	%rd166, %rd843, 3;
	mov.f64 	%fd2052, 0d3FF0000000000000;
	mov.u32 	%r1151, %r1134;
$L__BB0_245:
	add.s32 	%r1151, %r1151, 1;
	shl.b32 	%r726, %r1151, 3;
	cvt.rn.f64.u32 	%fd1000, %r726;
	sub.f64 	%fd200, %fd196, %fd1000;
	setp.ltu.f64 	%p262, %fd200, 0d0000000000000000;
	@%p262 bra 	$L__BB0_555;
	setp.eq.s32 	%p263, %r416, 1;
	sqrt.rn.f64 	%fd1001, %fd200;
	sub.f64 	%fd1002, %fd194, %fd1001;
	mul.f64 	%fd1003, %fd1002, 0d3FE0000000000000;
	cvt.rpi.f64.f64 	%fd1004, %fd1003;
	cvt.rzi.s32.f64 	%r727, %fd1004;
	max.s32 	%r729, %r727, 1;
	and.b32  	%r730, %r729, 1;
	setp.ne.s32 	%p264, %r730, %r34;
	and.pred  	%p265, %p263, %p264;
	selp.u32 	%r732, 1, 0, %p265;
	add.s32 	%r1152, %r729, %r732;
	setp.gt.s32 	%p266, %r1152, %r413;
	@%p266 bra 	$L__BB0_555;
$L__BB0_247:
	mul.lo.s32 	%r733, %r1152, %r1134;
	sub.s32 	%r125, %r1151, %r733;
	mad.lo.s32 	%r126, %r1152, %r1152, %r1152;
	shr.u32 	%r734, %r126, 1;
	setp.lt.s32 	%p267, %r125, %r734;
	@%p267 bra 	$L__BB0_555;
	shr.u32 	%r735, %r126, 31;
	add.s32 	%r736, %r126, %r735;
	shr.s32 	%r737, %r736, 1;
	sub.s32 	%r127, %r125, %r737;
	sub.s32 	%r128, %r413, %r1152;
	cvt.u64.u32 	%rd169, %r1152;
	and.b64  	%rd170, %rd169, 15;
	setp.lt.u32 	%p268, %r1152, 16;
	mov.b64 	%rd1480, 0;
	@%p268 bra 	$L__BB0_299;
	and.b64  	%rd1480, %rd169, 2147483632;
	mov.b64 	%rd1483, 0;
	bra.uni 	$L__BB0_298;
$L__BB0_250:
	setp.lt.u64 	%p220, %rd90, 15;
	mov.b64 	%rd1472, 0;
	@%p220 bra 	$L__BB0_253;
	and.b64  	%rd1472, %rd20, 2147483632;
	mov.b64 	%rd1471, 0;
$L__BB0_252:
	.pragma "nounroll";
	add.s64 	%rd814, %rd8, %rd1471;
	ld.local.u8 	%rs287, [%rd814];
	cvt.rn.f64.u16 	%fd907, %rs287;
	shl.b64 	%rd815, %rd1471, 3;
	add.s64 	%rd816, %rd13, %rd815;
	st.local.f64 	[%rd816], %fd907;
	ld.local.u8 	%rs288, [%rd814+1];
	cvt.rn.f64.u16 	%fd908, %rs288;
	st.local.f64 	[%rd816+8], %fd908;
	ld.local.u8 	%rs289, [%rd814+2];
	cvt.rn.f64.u16 	%fd909, %rs289;
	st.local.f64 	[%rd816+16], %fd909;
	ld.local.u8 	%rs290, [%rd814+3];
	cvt.rn.f64.u16 	%fd910, %rs290;
	st.local.f64 	[%rd816+24], %fd910;
	ld.local.u8 	%rs291, [%rd814+4];
	cvt.rn.f64.u16 	%fd911, %rs291;
	st.local.f64 	[%rd816+32], %fd911;
	ld.local.u8 	%rs292, [%rd814+5];
	cvt.rn.f64.u16 	%fd912, %rs292;
	st.local.f64 	[%rd816+40], %fd912;
	ld.local.u8 	%rs293, [%rd814+6];
	cvt.rn.f64.u16 	%fd913, %rs293;
	st.local.f64 	[%rd816+48], %fd913;
	ld.local.u8 	%rs294, [%rd814+7];
	cvt.rn.f64.u16 	%fd914, %rs294;
	st.local.f64 	[%rd816+56], %fd914;
	ld.local.u8 	%rs295, [%rd814+8];
	cvt.rn.f64.u16 	%fd915, %rs295;
	st.local.f64 	[%rd816+64], %fd915;
	ld.local.u8 	%rs296, [%rd814+9];
	cvt.rn.f64.u16 	%fd916, %rs296;
	st.local.f64 	[%rd816+72], %fd916;
	ld.local.u8 	%rs297, [%rd814+10];
	cvt.rn.f64.u16 	%fd917, %rs297;
	st.local.f64 	[%rd816+80], %fd917;
	ld.local.u8 	%rs298, [%rd814+11];
	cvt.rn.f64.u16 	%fd918, %rs298;
	st.local.f64 	[%rd816+88], %fd918;
	ld.local.u8 	%rs299, [%rd814+12];
	cvt.rn.f64.u16 	%fd919, %rs299;
	st.local.f64 	[%rd816+96], %fd919;
	ld.local.u8 	%rs300, [%rd814+13];
	cvt.rn.f64.u16 	%fd920, %rs300;
	st.local.f64 	[%rd816+104], %fd920;
	ld.local.u8 	%rs301, [%rd814+14];
	cvt.rn.f64.u16 	%fd921, %rs301;
	st.local.f64 	[%rd816+112], %fd921;
	ld.local.u8 	%rs302, [%rd814+15];
	cvt.rn.f64.u16 	%fd922, %rs302;
	st.local.f64 	[%rd816+120], %fd922;
	add.s64 	%rd1471, %rd1471, 16;
	setp.ne.s64 	%p221, %rd1471, %rd1472;
	@%p221 bra 	$L__BB0_252;
$L__BB0_253:
	setp.eq.s32 	%p222, %r5, 0;
	@%p222 bra 	$L__BB0_262;
	add.s64 	%rd817, %rd21, -1;
	setp.lt.u64 	%p223, %rd817, 7;
	@%p223 bra 	$L__BB0_256;
	add.s64 	%rd818, %rd8, %rd1472;
	ld.local.u8 	%rs303, [%rd818];
	cvt.rn.f64.u16 	%fd923, %rs303;
	shl.b64 	%rd819, %rd1472, 3;
	add.s64 	%rd820, %rd13, %rd819;
	st.local.f64 	[%rd820], %fd923;
	ld.local.u8 	%rs304, [%rd818+1];
	cvt.rn.f64.u16 	%fd924, %rs304;
	st.local.f64 	[%rd820+8], %fd924;
	ld.local.u8 	%rs305, [%rd818+2];
	cvt.rn.f64.u16 	%fd925, %rs305;
	st.local.f64 	[%rd820+16], %fd925;
	ld.local.u8 	%rs306, [%rd818+3];
	cvt.rn.f64.u16 	%fd926, %rs306;
	st.local.f64 	[%rd820+24], %fd926;
	ld.local.u8 	%rs307, [%rd818+4];
	cvt.rn.f64.u16 	%fd927, %rs307;
	st.local.f64 	[%rd820+32], %fd927;
	ld.local.u8 	%rs308, [%rd818+5];
	cvt.rn.f64.u16 	%fd928, %rs308;
	st.local.f64 	[%rd820+40], %fd928;
	ld.local.u8 	%rs309, [%rd818+6];
	cvt.rn.f64.u16 	%fd929, %rs309;
	st.local.f64 	[%rd820+48], %fd929;
	ld.local.u8 	%rs310, [%rd818+7];
	cvt.rn.f64.u16 	%fd930, %rs310;
	st.local.f64 	[%rd820+56], %fd930;
	add.s64 	%rd1472, %rd1472, 8;
$L__BB0_256:
	and.b32  	%r677, %r413, 7;
	setp.eq.s32 	%p224, %r677, 0;
	@%p224 bra 	$L__BB0_262;
	and.b64  	%rd821, %rd20, 7;
	add.s64 	%rd822, %rd821, -1;
	setp.lt.u64 	%p225, %rd822, 3;
	@%p225 bra 	$L__BB0_259;
	add.s64 	%rd823, %rd8, %rd1472;
	ld.local.u8 	%rs311, [%rd823];
	cvt.rn.f64.u16 	%fd931, %rs311;
	shl.b64 	%rd824, %rd1472, 3;
	add.s64 	%rd825, %rd13, %rd824;
	st.local.f64 	[%rd825], %fd931;
	ld.local.u8 	%rs312, [%rd823+1];
	cvt.rn.f64.u16 	%fd932, %rs312;
	st.local.f64 	[%rd825+8], %fd932;
	ld.local.u8 	%rs313, [%rd823+2];
	cvt.rn.f64.u16 	%fd933, %rs313;
	st.local.f64 	[%rd825+16], %fd933;
	ld.local.u8 	%rs314, [%rd823+3];
	cvt.rn.f64.u16 	%fd934, %rs314;
	st.local.f64 	[%rd825+24], %fd934;
	add.s64 	%rd1472, %rd1472, 4;
$L__BB0_259:
	and.b32  	%r678, %r413, 3;
	setp.eq.s32 	%p226, %r678, 0;
	@%p226 bra 	$L__BB0_262;
	and.b64  	%rd154, %rd20, 3;
	mov.b64 	%rd1476, 0;
$L__BB0_261:
	.pragma "nounroll";
	add.s64 	%rd827, %rd8, %rd1472;
	ld.local.u8 	%rs315, [%rd827];
	cvt.rn.f64.u16 	%fd935, %rs315;
	shl.b64 	%rd828, %rd1472, 3;
	add.s64 	%rd829, %rd13, %rd828;
	st.local.f64 	[%rd829], %fd935;
	add.s64 	%rd1472, %rd1472, 1;
	add.s64 	%rd1476, %rd1476, 1;
	setp.ne.s64 	%p227, %rd1476, %rd154;
	@%p227 bra 	$L__BB0_261;
$L__BB0_262:
	st.local.f64 	[%rd1570], %fd2004;
	st.local.f64 	[%rd1570+8], %fd2004;
	mov.b64 	%rd830, 4607182418800017408;
	st.local.u64 	[%rd1570+16], %rd830;
	neg.f64 	%fd936, %fd2004;
	fma.rn.f64 	%fd937, %fd2004, 0dBFF71547652B82FE, 0d4338000000000000;
	{
	.reg .b32 %temp; 
	mov.b64 	{%r118, %temp}, %fd937;
	}
	mov.f64 	%fd938, 0dC338000000000000;
	add.rn.f64 	%fd939, %fd937, %fd938;
	fma.rn.f64 	%fd940, %fd939, 0dBFE62E42FEFA39EF, %fd936;
	fma.rn.f64 	%fd941, %fd939, 0dBC7ABC9E3B39803F, %fd940;
	fma.rn.f64 	%fd942, %fd941, 0d3E5ADE1569CE2BDF, 0d3E928AF3FCA213EA;
	fma.rn.f64 	%fd943, %fd942, %fd941, 0d3EC71DEE62401315;
	fma.rn.f64 	%fd944, %fd943, %fd941, 0d3EFA01997C89EB71;
	fma.rn.f64 	%fd945, %fd944, %fd941, 0d3F2A01A014761F65;
	fma.rn.f64 	%fd946, %fd945, %fd941, 0d3F56C16C1852B7AF;
	fma.rn.f64 	%fd947, %fd946, %fd941, 0d3F81111111122322;
	fma.rn.f64 	%fd948, %fd947, %fd941, 0d3FA55555555502A1;
	fma.rn.f64 	%fd949, %fd948, %fd941, 0d3FC5555555555511;
	fma.rn.f64 	%fd950, %fd949, %fd941, 0d3FE000000000000B;
	fma.rn.f64 	%fd951, %fd950, %fd941, 0d3FF0000000000000;
	fma.rn.f64 	%fd952, %fd951, %fd941, 0d3FF0000000000000;
	{
	.reg .b32 %temp; 
	mov.b64 	{%r119, %temp}, %fd952;
	}
	{
	.reg .b32 %temp; 
	mov.b64 	{%temp, %r120}, %fd952;
	}
	shl.b32 	%r679, %r118, 20;
	add.s32 	%r680, %r679, %r120;
	mov.b64 	%fd2006, {%r119, %r680};
	{
	.reg .b32 %temp; 
	mov.b64 	{%temp, %r681}, %fd936;
	}
	mov.b32 	%f37, %r681;
	abs.f32 	%f10, %f37;
	setp.lt.f32 	%p228, %f10, 0f4086232B;
	mov.f64 	%fd2005, %fd2006;
	@%p228 bra 	$L__BB0_265;
	setp.gt.f64 	%p229, %fd2004, 0d0000000000000000;
	mov.f64 	%fd953, 0d7FF0000000000000;
	sub.f64 	%fd954, %fd953, %fd2004;
	selp.f64 	%fd2005, 0d0000000000000000, %fd954, %p229;
	setp.geu.f32 	%p230, %f10, 0f40874800;
	@%p230 bra 	$L__BB0_265;
	shr.u32 	%r682, %r118, 31;
	add.s32 	%r683, %r118, %r682;
	shr.s32 	%r684, %r683, 1;
	shl.b32 	%r685, %r684, 20;
	add.s32 	%r686, %r120, %r685;
	mov.b64 	%fd955, {%r119, %r686};
	sub.s32 	%r687, %r118, %r684;
	shl.b32 	%r688, %r687, 20;
	add.s32 	%r689, %r688, 1072693248;
	mov.b32 	%r690, 0;
	mov.b64 	%fd956, {%r690, %r689};
	mul.f64 	%fd2005, %fd956, %fd955;
$L__BB0_265:
	setp.ne.s32 	%p231, %r416, 1;
	add.f64 	%fd957, %fd2005, 0d0000000000000000;
	and.b32  	%r691, %r416, 255;
	setp.eq.s32 	%p232, %r691, 1;
	selp.s64 	%rd831, -1, 0, %p232;
	add.s64 	%rd832, %rd831, %rd130;
	cvt.rn.f64.u64 	%fd958, %rd832;
	neg.f64 	%fd959, %fd958;
	mov.f64 	%fd961, 0d4000000000000000;
	{
	.reg .b32 %temp; 
	mov.b64 	{%temp, %r692}, %fd961;
	}
	{
	.reg .b32 %temp; 
	mov.b64 	{%temp, %r693}, %fd959;
	}
	shr.u32 	%r694, %r693, 20;
	and.b32  	%r695, %r694, 2047;
	add.s32 	%r696, %r695, -1012;
	mov.b64 	%rd833, %fd959;
	shl.b64 	%rd834, %rd833, %r696;
	setp.eq.s64 	%p233, %rd834, -9223372036854775808;
	{ // callseq 0, 0
	.param .b64 param0;
	st.param.f64 	[param0], 0d4000000000000000;
	.param .b64 param1;
	st.param.f64 	[param1], %fd959;
	.param .b64 retval0;
	call.uni (retval0), 
	__internal_accurate_pow, 
	(
	param0, 
	param1
	);
	ld.param.f64 	%fd962, [retval0];
	} // callseq 0
	setp.lt.s32 	%p234, %r692, 0;
	neg.f64 	%fd964, %fd962;
	selp.f64 	%fd965, %fd964, %fd962, %p233;
	selp.f64 	%fd966, %fd965, %fd962, %p234;
	cvt.rzi.f64.f64 	%fd967, %fd959;
	setp.neu.f64 	%p235, %fd967, %fd959;
	selp.f64 	%fd969, 0dFFF8000000000000, %fd966, %p235;
	selp.f64 	%fd970, %fd969, %fd966, %p234;
	setp.eq.s64 	%p236, %rd832, 0;
	selp.f64 	%fd971, 0d3FF0000000000000, %fd970, %p236;
	mul.f64 	%fd2053, %fd2030, %fd971;
	add.f64 	%fd972, %fd957, %fd2053;
	setp.gt.f64 	%p237, %fd972, 0d3E112E0BE826D695;
	div.rn.f64 	%fd973, %fd957, %fd972;
	selp.f64 	%fd186, %fd973, 0d3FF0000000000000, %p237;
	st.local.f64 	[%rd1570+24], %fd186;
	@%p231 bra 	$L__BB0_270;
	@%p228 bra 	$L__BB0_269;
	setp.gt.f64 	%p239, %fd2004, 0d0000000000000000;
	mov.f64 	%fd974, 0d7FF0000000000000;
	sub.f64 	%fd975, %fd974, %fd2004;
	selp.f64 	%fd2006, 0d0000000000000000, %fd975, %p239;
	setp.geu.f32 	%p240, %f10, 0f40874800;
	@%p240 bra 	$L__BB0_269;
	shr.u32 	%r697, %r118, 31;
	add.s32 	%r698, %r118, %r697;
	shr.s32 	%r699, %r698, 1;
	shl.b32 	%r700, %r699, 20;
	add.s32 	%r701, %r120, %r700;
	mov.b64 	%fd976, {%r119, %r701};
	sub.s32 	%r702, %r118, %r699;
	shl.b32 	%r703, %r702, 20;
	add.s32 	%r704, %r703, 1072693248;
	mov.b32 	%r705, 0;
	mov.b64 	%fd977, {%r705, %r704};
	mul.f64 	%fd2006, %fd977, %fd976;
$L__BB0_269:
	sub.f64 	%fd2030, %fd2030, %fd2006;
$L__BB0_270:
	ld.param.f64 	%fd1939, [_Z22sogrand_columns_kernelPdS_S_PhiiimdiPi_param_8];
	setp.gt.f64 	%p241, %fd186, %fd1939;
	setp.eq.s32 	%p242, %r415, 1;
	or.pred  	%p243, %p242, %p241;
	mov.b64 	%rd1551, 1;
	mov.f64 	%fd2052, 0d3FF0000000000000;
	mov.f64 	%fd2058, %fd2052;
	@%p243 bra 	$L__BB0_557;
	bra.uni 	$L__BB0_243;
$L__BB0_271:
	mov.b64 	%rd1470, 0;
	mov.f64 	%fd2004, %fd1949;
$L__BB0_272:
	add.s64 	%rd809, %rd7, %rd1470;
	ld.local.u8 	%rs286, [%rd809];
	setp.ne.s16 	%p199, %rs286, 1;
	@%p199 bra 	$L__BB0_297;
	shl.b64 	%rd810, %rd1470, 3;
	add.s64 	%rd811, %rd1569, %rd810;
	ld.local.f64 	%fd150, [%rd811];
	setp.gt.f64 	%p200, %fd150, 0d403E000000000000;
	mov.f64 	%fd1999, %fd150;
	@%p200 bra 	$L__BB0_285;
	setp.lt.f64 	%p201, %fd150, 0dC03E000000000000;
	mov.f64 	%fd1999, 0d0000000000000000;
	@%p201 bra 	$L__BB0_285;
	fma.rn.f64 	%fd803, %fd150, 0d3FF71547652B82FE, 0d4338000000000000;
	{
	.reg .b32 %temp; 
	mov.b64 	{%r92, %temp}, %fd803;
	}
	mov.f64 	%fd804, 0dC338000000000000;
	add.rn.f64 	%fd805, %fd803, %fd804;
	fma.rn.f64 	%fd806, %fd805, 0dBFE62E42FEFA39EF, %fd150;
	fma.rn.f64 	%fd807, %fd805, 0dBC7ABC9E3B39803F, %fd806;
	fma.rn.f64 	%fd808, %fd807, 0d3E5ADE1569CE2BDF, 0d3E928AF3FCA213EA;
	fma.rn.f64 	%fd809, %fd808, %fd807, 0d3EC71DEE62401315;
	fma.rn.f64 	%fd810, %fd809, %fd807, 0d3EFA01997C89EB71;
	fma.rn.f64 	%fd811, %fd810, %fd807, 0d3F2A01A014761F65;
	fma.rn.f64 	%fd812, %fd811, %fd807, 0d3F56C16C1852B7AF;
	fma.rn.f64 	%fd813, %fd812, %fd807, 0d3F81111111122322;
	fma.rn.f64 	%fd814, %fd813, %fd807, 0d3FA55555555502A1;
	fma.rn.f64 	%fd815, %fd814, %fd807, 0d3FC5555555555511;
	fma.rn.f64 	%fd816, %fd815, %fd807, 0d3FE000000000000B;
	fma.rn.f64 	%fd817, %fd816, %fd807, 0d3FF0000000000000;
	fma.rn.f64 	%fd818, %fd817, %fd807, 0d3FF0000000000000;
	{
	.reg .b32 %temp; 
	mov.b64 	{%r93, %temp}, %fd818;
	}
	{
	.reg .b32 %temp; 
	mov.b64 	{%temp, %r94}, %fd818;
	}
	shl.b32 	%r627, %r92, 20;
	add.s32 	%r628, %r627, %r94;
	mov.b64 	%fd1996, {%r93, %r628};
	{
	.reg .b32 %temp; 
	mov.b64 	{%temp, %r629}, %fd150;
	}
	mov.b32 	%f35, %r629;
	abs.f32 	%f8, %f35;
	setp.lt.f32 	%p202, %f8, 0f4086232B;
	@%p202 bra 	$L__BB0_278;
	setp.lt.f64 	%p203, %fd150, 0d0000000000000000;
	add.f64 	%fd819, %fd150, 0d7FF0000000000000;
	selp.f64 	%fd1996, 0d0000000000000000, %fd819, %p203;
	setp.geu.f32 	%p204, %f8, 0f40874800;
	@%p204 bra 	$L__BB0_278;
	shr.u32 	%r630, %r92, 31;
	add.s32 	%r631, %r92, %r630;
	shr.s32 	%r632, %r631, 1;
	shl.b32 	%r633, %r632, 20;
	add.s32 	%r634, %r94, %r633;
	mov.b64 	%fd820, {%r93, %r634};
	sub.s32 	%r635, %r92, %r632;
	shl.b32 	%r636, %r635, 20;
	add.s32 	%r637, %r636, 1072693248;
	mov.b32 	%r638, 0;
	mov.b64 	%fd821, {%r638, %r637};
	mul.f64 	%fd1996, %fd821, %fd820;
$L__BB0_278:
	add.f64 	%fd1997, %fd1996, 0d3FF0000000000000;
	{
	.reg .b32 %temp; 
	mov.b64 	{%temp, %r1143}, %fd1997;
	}
	{
	.reg .b32 %temp; 
	mov.b64 	{%r1144, %temp}, %fd1997;
	}
	setp.gt.s32 	%p205, %r1143, 1048575;
	mov.b32 	%r1145, -1023;
	@%p205 bra 	$L__BB0_280;
	mul.f64 	%fd1997, %fd1997, 0d4350000000000000;
	{
	.reg .b32 %temp; 
	mov.b64 	{%temp, %r1143}, %fd1997;
	}
	{
	.reg .b32 %temp; 
	mov.b64 	{%r1144, %temp}, %fd1997;
	}
	mov.b32 	%r1145, -1077;
$L__BB0_280:
	add.s32 	%r641, %r1143, -1;
	setp.gt.u32 	%p206, %r641, 2146435070;
	@%p206 bra 	$L__BB0_284;
	shr.u32 	%r644, %r1143, 20;
	add.s32 	%r1146, %r1145, %r644;
	and.b32  	%r645, %r1143, 1048575;
	or.b32  	%r646, %r645, 1072693248;
	mov.b64 	%fd1998, {%r1144, %r646};
	setp.lt.u32 	%p208, %r646, 1073127583;
	@%p208 bra 	$L__BB0_283;
	{
	.reg .b32 %temp; 
	mov.b64 	{%r647, %temp}, %fd1998;
	}
	{
	.reg .b32 %temp; 
	mov.b64 	{%temp, %r648}, %fd1998;
	}
	add.s32 	%r649, %r648, -1048576;
	mov.b64 	%fd1998, {%r647, %r649};
	add.s32 	%r1146, %r1146, 1;
$L__BB0_283:
	add.f64 	%fd823, %fd1998, 0dBFF0000000000000;
	add.f64 	%fd824, %fd1998, 0d3FF0000000000000;
	rcp.approx.ftz.f64 	%fd825, %fd824;
	neg.f64 	%fd826, %fd824;
	fma.rn.f64 	%fd827, %fd826, %fd825, 0d3FF0000000000000;
	fma.rn.f64 	%fd828, %fd827, %fd827, %fd827;
	fma.rn.f64 	%fd829, %fd828, %fd825, %fd825;
	mul.f64 	%fd830, %fd823, %fd829;
	fma.rn.f64 	%fd831, %fd823, %fd829, %fd830;
	mul.f64 	%fd832, %fd831, %fd831;
	fma.rn.f64 	%fd833, %fd832, 0d3EB1380B3AE80F1E, 0d3ED0EE258B7A8B04;
	fma.rn.f64 	%fd834, %fd833, %fd832, 0d3EF3B2669F02676F;
	fma.rn.f64 	%fd835, %fd834, %fd832, 0d3F1745CBA9AB0956;
	fma.rn.f64 	%fd836, %fd835, %fd832, 0d3F3C71C72D1B5154;
	fma.rn.f64 	%fd837, %fd836, %fd832, 0d3F624924923BE72D;
	fma.rn.f64 	%fd838, %fd837, %fd832, 0d3F8999999999A3C4;
	fma.rn.f64 	%fd839, %fd838, %fd832, 0d3FB5555555555554;
	sub.f64 	%fd840, %fd823, %fd831;
	add.f64 	%fd841, %fd840, %fd840;
	neg.f64 	%fd842, %fd831;
	fma.rn.f64 	%fd843, %fd842, %fd823, %fd841;
	mul.f64 	%fd844, %fd829, %fd843;
	mul.f64 	%fd845, %fd832, %fd839;
	fma.rn.f64 	%fd846, %fd845, %fd831, %fd844;
	xor.b32  	%r650, %r1146, -2147483648;
	mov.b32 	%r651, 1127219200;
	mov.b64 	%fd847, {%r650, %r651};
	sub.f64 	%fd848, %fd847, %fd25;
	fma.rn.f64 	%fd849, %fd848, 0d3FE62E42FEFA39EF, %fd831;
	fma.rn.f64 	%fd850, %fd848, 0dBFE62E42FEFA39EF, %fd849;
	sub.f64 	%fd851, %fd850, %fd831;
	sub.f64 	%fd852, %fd846, %fd851;
	fma.rn.f64 	%fd853, %fd848, 0d3C7ABC9E3B39803F, %fd852;
	add.f64 	%fd1999, %fd849, %fd853;
	bra.uni 	$L__BB0_285;
$L__BB0_284:
	fma.rn.f64 	%fd822, %fd1997, 0d7FF0000000000000, 0d7FF0000000000000;
	{
	.reg .b32 %temp; 
	mov.b64 	{%temp, %r642}, %fd1997;
	}
	and.b32  	%r643, %r642, 2147483647;
	setp.eq.s32 	%p207, %r643, 0;
	selp.f64 	%fd1999, 0dFFF0000000000000, %fd822, %p207;
$L__BB0_285:
	neg.f64 	%fd164, %fd150;
	setp.lt.f64 	%p210, %fd150, 0dC03E000000000000;
	or.pred  	%p211, %p210, %p200;
	selp.f64 	%fd2003, %fd164, 0d0000000000000000, %p210;
	@%p211 bra 	$L__BB0_296;
	fma.rn.f64 	%fd854, %fd164, 0d3FF71547652B82FE, 0d4338000000000000;
	{
	.reg .b32 %temp; 
	mov.b64 	{%r105, %temp}, %fd854;
	}
	mov.f64 	%fd855, 0dC338000000000000;
	add.rn.f64 	%fd856, %fd854, %fd855;
	fma.rn.f64 	%fd857, %fd856, 0dBFE62E42FEFA39EF, %fd164;
	fma.rn.f64 	%fd858, %fd856, 0dBC7ABC9E3B39803F, %fd857;
	fma.rn.f64 	%fd859, %fd858, 0d3E5ADE1569CE2BDF, 0d3E928AF3FCA213EA;
	fma.rn.f64 	%fd860, %fd859, %fd858, 0d3EC71DEE62401315;
	fma.rn.f64 	%fd861, %fd860, %fd858, 0d3EFA01997C89EB71;
	fma.rn.f64 	%fd862, %fd861, %fd858, 0d3F2A01A014761F65;
	fma.rn.f64 	%fd863, %fd862, %fd858, 0d3F56C16C1852B7AF;
	fma.rn.f64 	%fd864, %fd863, %fd858, 0d3F81111111122322;
	fma.rn.f64 	%fd865, %fd864, %fd858, 0d3FA55555555502A1;
	fma.rn.f64 	%fd866, %fd865, %fd858, 0d3FC5555555555511;
	fma.rn.f64 	%fd867, %fd866, %fd858, 0d3FE000000000000B;
	fma.rn.f64 	%fd868, %fd867, %fd858, 0d3FF0000000000000;
	fma.rn.f64 	%fd869, %fd868, %fd858, 0d3FF0000000000000;
	{
	.reg .b32 %temp; 
	mov.b64 	{%r106, %temp}, %fd869;
	}
	{
	.reg .b32 %temp; 
	mov.b64 	{%temp, %r107}, %fd869;
	}
	shl.b32 	%r652, %r105, 20;
	add.s32 	%r653, %r652, %r107;
	mov.b64 	%fd2000, {%r106, %r653};
	{
	.reg .b32 %temp; 
	mov.b64 	{%temp, %r654}, %fd164;
	}
	mov.b32 	%f36, %r654;
	abs.f32 	%f9, %f36;
	setp.lt.f32 	%p212, %f9, 0f4086232B;
	@%p212 bra 	$L__BB0_289;
	setp.gt.f64 	%p213, %fd150, 0d0000000000000000;
	mov.f64 	%fd870, 0d7FF0000000000000;
	sub.f64 	%fd871, %fd870, %fd150;
	selp.f64 	%fd2000, 0d0000000000000000, %fd871, %p213;
	setp.geu.f32 	%p214, %f9, 0f40874800;
	@%p214 bra 	$L__BB0_289;
	shr.u32 	%r655, %r105, 31;
	add.s32 	%r656, %r105, %r655;
	shr.s32 	%r657, %r656, 1;
	shl.b32 	%r658, %r657, 20;
	add.s32 	%r659, %r107, %r658;
	mov.b64 	%fd872, {%r106, %r659};
	sub.s32 	%r660, %r105, %r657;
	shl.b32 	%r661, %r660, 20;
	add.s32 	%r662, %r661, 1072693248;
	mov.b32 	%r663, 0;
	mov.b64 	%fd873, {%r663, %r662};
	mul.f64 	%fd2000, %fd873, %fd872;
$L__BB0_289:
	add.f64 	%fd2001, %fd2000, 0d3FF0000000000000;
	{
	.reg .b32 %temp; 
	mov.b64 	{%temp, %r1147}, %fd2001;
	}
	{
	.reg .b32 %temp; 
	mov.b64 	{%r1148, %temp}, %fd2001;
	}
	setp.gt.s32 	%p215, %r1147, 1048575;
	mov.b32 	%r1149, -1023;
	@%p215 bra 	$L__BB0_291;
	mul.f64 	%fd2001, %fd2001, 0d4350000000000000;
	{
	.reg .b32 %temp; 
	mov.b64 	{%temp, %r1147}, %fd2001;
	}
	{
	.reg .b32 %temp; 
	mov.b64 	{%r1148, %temp}, %fd2001;
	}
	mov.b32 	%r1149, -1077;
$L__BB0_291:
	add.s32 	%r666, %r1147, -1;
	setp.gt.u32 	%p216, %r666, 2146435070;
	@%p216 bra 	$L__BB0_295;
	shr.u32 	%r669, %r1147, 20;
	add.s32 	%r1150, %r1149, %r669;
	and.b32  	%r670, %r1147, 1048575;
	or.b32  	%r671, %r670, 1072693248;
	mov.b64 	%fd2002, {%r1148, %r671};
	setp.lt.u32 	%p218, %r671, 1073127583;
	@%p218 bra 	$L__BB0_294;
	{
	.reg .b32 %temp; 
	mov.b64 	{%r672, %temp}, %fd2002;
	}
	{
	.reg .b32 %temp; 
	mov.b64 	{%temp, %r673}, %fd2002;
	}
	add.s32 	%r674, %r673, -1048576;
	mov.b64 	%fd2002, {%r672, %r674};
	add.s32 	%r1150, %r1150, 1;
$L__BB0_294:
	add.f64 	%fd875, %fd2002, 0dBFF0000000000000;
	add.f64 	%fd876, %fd2002, 0d3FF0000000000000;
	rcp.approx.ftz.f64 	%fd877, %fd876;
	neg.f64 	%fd878, %fd876;
	fma.rn.f64 	%fd879, %fd878, %fd877, 0d3FF0000000000000;
	fma.rn.f64 	%fd880, %fd879, %fd879, %fd879;
	fma.rn.f64 	%fd881, %fd880, %fd877, %fd877;
	mul.f64 	%fd882, %fd875, %fd881;
	fma.rn.f64 	%fd883, %fd875, %fd881, %fd882;
	mul.f64 	%fd884, %fd883, %fd883;
	fma.rn.f64 	%fd885, %fd884, 0d3EB1380B3AE80F1E, 0d3ED0EE258B7A8B04;
	fma.rn.f64 	%fd886, %fd885, %fd884, 0d3EF3B2669F02676F;
	fma.rn.f64 	%fd887, %fd886, %fd884, 0d3F1745CBA9AB0956;
	fma.rn.f64 	%fd888, %fd887, %fd884, 0d3F3C71C72D1B5154;
	fma.rn.f64 	%fd889, %fd888, %fd884, 0d3F624924923BE72D;
	fma.rn.f64 	%fd890, %fd889, %fd884, 0d3F8999999999A3C4;
	fma.rn.f64 	%fd891, %fd890, %fd884, 0d3FB5555555555554;
	sub.f64 	%fd892, %fd875, %fd883;
	add.f64 	%fd893, %fd892, %fd892;
	neg.f64 	%fd894, %fd883;
	fma.rn.f64 	%fd895, %fd894, %fd875, %fd893;
	mul.f64 	%fd896, %fd881, %fd895;
	mul.f64 	%fd897, %fd884, %fd891;
	fma.rn.f64 	%fd898, %fd897, %fd883, %fd896;
	xor.b32  	%r675, %r1150, -2147483648;
	mov.b32 	%r676, 1127219200;
	mov.b64 	%fd899, {%r675, %r676};
	sub.f64 	%fd900, %fd899, %fd25;
	fma.rn.f64 	%fd901, %fd900, 0d3FE62E42FEFA39EF, %fd883;
	fma.rn.f64 	%fd902, %fd900, 0dBFE62E42FEFA39EF, %fd901;
	sub.f64 	%fd903, %fd902, %fd883;
	sub.f64 	%fd904, %fd898, %fd903;
	fma.rn.f64 	%fd905, %fd900, 0d3C7ABC9E3B39803F, %fd904;
	add.f64 	%fd2003, %fd901, %fd905;
	bra.uni 	$L__BB0_296;
$L__BB0_295:
	fma.rn.f64 	%fd874, %fd2001, 0d7FF0000000000000, 0d7FF0000000000000;
	{
	.reg .b32 %temp; 
	mov.b64 	{%temp, %r667}, %fd2001;
	}
	and.b32  	%r668, %r667, 2147483647;
	setp.eq.s32 	%p217, %r668, 0;
	selp.f64 	%fd2003, 0dFFF0000000000000, %fd874, %p217;
$L__BB0_296:
	sub.f64 	%fd906, %fd1999, %fd2003;
	add.f64 	%fd2004, %fd2004, %fd906;
$L__BB0_297:
	add.s64 	%rd1470, %rd1470, 1;
	setp.eq.s64 	%p219, %rd1470, %rd20;
	@%p219 bra 	$L__BB0_250;
	bra.uni 	$L__BB0_272;
$L__BB0_298:
	.pragma "nounroll";
	shl.b64 	%rd846, %rd1483, 2;
	add.s64 	%rd847, %rd10, %rd846;
	mov.b32 	%r738, 0;
	st.local.u32 	[%rd847], %r738;
	st.local.u32 	[%rd847+4], %r738;
	st.local.u32 	[%rd847+8], %r738;
	st.local.u32 	[%rd847+12], %r738;
	st.local.u32 	[%rd847+16], %r738;
	st.local.u32 	[%rd847+20], %r738;
	st.local.u32 	[%rd847+24], %r738;
	st.local.u32 	[%rd847+28], %r738;
	st.local.u32 	[%rd847+32], %r738;
	st.local.u32 	[%rd847+36], %r738;
	st.local.u32 	[%rd847+40], %r738;
	st.local.u32 	[%rd847+44], %r738;
	st.local.u32 	[%rd847+48], %r738;
	st.local.u32 	[%rd847+52], %r738;
	st.local.u32 	[%rd847+56], %r738;
	st.local.u32 	[%rd847+60], %r738;
	add.s64 	%rd1483, %rd1483, 16;
	setp.eq.s64 	%p269, %rd1483, %rd1480;
	@%p269 bra 	$L__BB0_299;
	bra.uni 	$L__BB0_298;
$L__BB0_299:
	and.b32  	%r129, %r1152, 15;
	setp.eq.s32 	%p270, %r129, 0;
	@%p270 bra 	$L__BB0_309;
	add.s64 	%rd848, %rd170, -1;
	setp.lt.u64 	%p271, %rd848, 7;
	@%p271 bra 	$L__BB0_302;
	shl.b64 	%rd849, %rd1480, 2;
	add.s64 	%rd850, %rd10, %rd849;
	mov.b32 	%r739, 0;
	st.local.u32 	[%rd850], %r739;
	st.local.u32 	[%rd850+4], %r739;
	st.local.u32 	[%rd850+8], %r739;
	st.local.u32 	[%rd850+12], %r739;
	st.local.u32 	[%rd850+16], %r739;
	st.local.u32 	[%rd850+20], %r739;
	st.local.u32 	[%rd850+24], %r739;
	st.local.u32 	[%rd850+28], %r739;
	add.s64 	%rd1480, %rd1480, 8;
$L__BB0_302:
	and.b32  	%r740, %r1152, 7;
	setp.eq.s32 	%p272, %r740, 0;
	@%p272 bra 	$L__BB0_309;
	and.b64  	%rd851, %rd169, 7;
	add.s64 	%rd852, %rd851, -1;
	setp.lt.u64 	%p273, %rd852, 3;
	@%p273 bra 	$L__BB0_305;
	shl.b64 	%rd853, %rd1480, 2;
	add.s64 	%rd854, %rd10, %rd853;
	mov.b32 	%r741, 0;
	st.local.u32 	[%rd854], %r741;
	st.local.u32 	[%rd854+4], %r741;
	st.local.u32 	[%rd854+8], %r741;
	st.local.u32 	[%rd854+12], %r741;
	add.s64 	%rd1480, %rd1480, 4;
$L__BB0_305:
	and.b32  	%r130, %r1152, 3;
	setp.eq.s32 	%p274, %r130, 0;
	@%p274 bra 	$L__BB0_309;
	shl.b64 	%rd855, %rd1480, 2;
	add.s64 	%rd177, %rd10, %rd855;
	mov.b32 	%r742, 0;
	st.local.u32 	[%rd177], %r742;
	setp.eq.s32 	%p275, %r130, 1;
	@%p275 bra 	$L__BB0_309;
	mov.b32 	%r743, 0;
	st.local.u32 	[%rd177+4], %r743;
	setp.eq.s32 	%p276, %r130, 2;
	@%p276 bra 	$L__BB0_309;
	mov.b32 	%r744, 0;
	st.local.u32 	[%rd177+8], %r744;
$L__BB0_309:
	setp.lt.u32 	%p277, %r1152, 2;
	@%p277 bra 	$L__BB0_323;
	ld.local.u32 	%r131, [%rd10];
	add.s64 	%rd178, %rd169, -1;
	and.b64  	%rd179, %rd178, 15;
	add.s32 	%r745, %r1152, -2;
	setp.lt.u32 	%p278, %r745, 15;
	mov.b64 	%rd1486, 1;
	@%p278 bra 	$L__BB0_313;
	and.b64  	%rd180, %rd178, -16;
	mov.b64 	%rd1484, 1;
$L__BB0_312:
	.pragma "nounroll";
	shl.b64 	%rd858, %rd1484, 2;
	add.s64 	%rd859, %rd10, %rd858;
	st.local.u32 	[%rd859], %r131;
	st.local.u32 	[%rd859+4], %r131;
	st.local.u32 	[%rd859+8], %r131;
	st.local.u32 	[%rd859+12], %r131;
	st.local.u32 	[%rd859+16], %r131;
	st.local.u32 	[%rd859+20], %r131;
	st.local.u32 	[%rd859+24], %r131;
	st.local.u32 	[%rd859+28], %r131;
	st.local.u32 	[%rd859+32], %r131;
	st.local.u32 	[%rd859+36], %r131;
	st.local.u32 	[%rd859+40], %r131;
	st.local.u32 	[%rd859+44], %r131;
	st.local.u32 	[%rd859+48], %r131;
	st.local.u32 	[%rd859+52], %r131;
	st.local.u32 	[%rd859+56], %r131;
	st.local.u32 	[%rd859+60], %r131;
	add.s64 	%rd1486, %rd1484, 16;
	add.s64 	%rd860, %rd1484, 15;
	setp.ne.s64 	%p279, %rd860, %rd180;
	mov.u64 	%rd1484, %rd1486;
	@%p279 bra 	$L__BB0_312;
$L__BB0_313:
	setp.eq.s64 	%p280, %rd179, 0;
	@%p280 bra 	$L__BB0_323;
	and.b64  	%rd186, %rd178, 7;
	setp.lt.u64 	%p281, %rd179, 8;
	@%p281 bra 	$L__BB0_316;
	shl.b64 	%rd861, %rd1486, 2;
	add.s64 	%rd862, %rd10, %rd861;
	st.local.u32 	[%rd862], %r131;
	st.local.u32 	[%rd862+4], %r131;
	st.local.u32 	[%rd862+8], %r131;
	st.local.u32 	[%rd862+12], %r131;
	st.local.u32 	[%rd862+16], %r131;
	st.local.u32 	[%rd862+20], %r131;
	st.local.u32 	[%rd862+24], %r131;
	st.local.u32 	[%rd862+28], %r131;
	add.s64 	%rd1486, %rd1486, 8;
$L__BB0_316:
	setp.eq.s64 	%p282, %rd186, 0;
	@%p282 bra 	$L__BB0_323;
	and.b64  	%rd189, %rd178, 3;
	setp.lt.u64 	%p283, %rd186, 4;
	@%p283 bra 	$L__BB0_319;
	shl.b64 	%rd863, %rd1486, 2;
	add.s64 	%rd864, %rd10, %rd863;
	st.local.u32 	[%rd864], %r131;
	st.local.u32 	[%rd864+4], %r131;
	st.local.u32 	[%rd864+8], %r131;
	st.local.u32 	[%rd864+12], %r131;
	add.s64 	%rd1486, %rd1486, 4;
$L__BB0_319:
	setp.eq.s64 	%p284, %rd189, 0;
	@%p284 bra 	$L__BB0_323;
	shl.b64 	%rd865, %rd1486, 2;
	add.s64 	%rd192, %rd10, %rd865;
	st.local.u32 	[%rd192], %r131;
	setp.eq.s64 	%p285, %rd189, 1;
	@%p285 bra 	$L__BB0_323;
	st.local.u32 	[%rd192+4], %r131;
	setp.eq.s64 	%p286, %rd189, 2;
	@%p286 bra 	$L__BB0_323;
	st.local.u32 	[%rd192+8], %r131;
$L__BB0_323:
	cvt.s64.s32 	%rd193, %r127;
	mov.b64 	%rd1494, 0;
	mov.u64 	%rd1499, %rd193;
	@%p268 bra 	$L__BB0_326;
	and.b64  	%rd1494, %rd169, 2147483632;
	mov.b64 	%rd1488, 0;
	mov.u64 	%rd1499, %rd193;
$L__BB0_325:
	.pragma "nounroll";
	shl.b64 	%rd869, %rd1488, 2;
	add.s64 	%rd870, %rd10, %rd869;
	ld.local.s32 	%rd871, [%rd870];
	ld.local.s32 	%rd872, [%rd870+4];
	add.s64 	%rd873, %rd871, %rd872;
	ld.local.s32 	%rd874, [%rd870+8];
	add.s64 	%rd875, %rd873, %rd874;
	ld.local.s32 	%rd876, [%rd870+12];
	add.s64 	%rd877, %rd875, %rd876;
	ld.local.s32 	%rd878, [%rd870+16];
	add.s64 	%rd879, %rd877, %rd878;
	ld.local.s32 	%rd880, [%rd870+20];
	add.s64 	%rd881, %rd879, %rd880;
	ld.local.s32 	%rd882, [%rd870+24];
	add.s64 	%rd883, %rd881, %rd882;
	ld.local.s32 	%rd884, [%rd870+28];
	add.s64 	%rd885, %rd883, %rd884;
	ld.local.s32 	%rd886, [%rd870+32];
	add.s64 	%rd887, %rd885, %rd886;
	ld.local.s32 	%rd888, [%rd870+36];
	add.s64 	%rd889, %rd887, %rd888;
	ld.local.s32 	%rd890, [%rd870+40];
	add.s64 	%rd891, %rd889, %rd890;
	ld.local.s32 	%rd892, [%rd870+44];
	add.s64 	%rd893, %rd891, %rd892;
	ld.local.s32 	%rd894, [%rd870+48];
	add.s64 	%rd895, %rd893, %rd894;
	ld.local.s32 	%rd896, [%rd870+52];
	add.s64 	%rd897, %rd895, %rd896;
	ld.local.s32 	%rd898, [%rd870+56];
	add.s64 	%rd899, %rd897, %rd898;
	ld.local.s32 	%rd900, [%rd870+60];
	add.s64 	%rd901, %rd899, %rd900;
	sub.s64 	%rd1499, %rd1499, %rd901;
	add.s64 	%rd1488, %rd1488, 16;
	setp.ne.s64 	%p288, %rd1488, %rd1494;
	@%p288 bra 	$L__BB0_325;
$L__BB0_326:
	@%p270 bra 	$L__BB0_336;
	add.s64 	%rd903, %rd170, -1;
	setp.lt.u64 	%p290, %rd903, 7;
	@%p290 bra 	$L__BB0_329;
	shl.b64 	%rd904, %rd1494, 2;
	add.s64 	%rd905, %rd10, %rd904;
	ld.local.s32 	%rd906, [%rd905];
	ld.local.s32 	%rd907, [%rd905+4];
	add.s64 	%rd908, %rd906, %rd907;
	ld.local.s32 	%rd909, [%rd905+8];
	add.s64 	%rd910, %rd908, %rd909;
	ld.local.s32 	%rd911, [%rd905+12];
	add.s64 	%rd912, %rd910, %rd911;
	ld.local.s32 	%rd913, [%rd905+16];
	add.s64 	%rd914, %rd912, %rd913;
	ld.local.s32 	%rd915, [%rd905+20];
	add.s64 	%rd916, %rd914, %rd915;
	ld.local.s32 	%rd917, [%rd905+24];
	add.s64 	%rd918, %rd916, %rd917;
	ld.local.s32 	%rd919, [%rd905+28];
	add.s64 	%rd920, %rd918, %rd919;
	sub.s64 	%rd1499, %rd1499, %rd920;
	add.s64 	%rd1494, %rd1494, 8;
$L__BB0_329:
	and.b32  	%r746, %r1152, 7;
	setp.eq.s32 	%p291, %r746, 0;
	@%p291 bra 	$L__BB0_336;
	and.b64  	%rd922, %rd169, 7;
	add.s64 	%rd923, %rd922, -1;
	setp.lt.u64 	%p292, %rd923, 3;
	@%p292 bra 	$L__BB0_332;
	shl.b64 	%rd924, %rd1494, 2;
	add.s64 	%rd925, %rd10, %rd924;
	ld.local.s32 	%rd926, [%rd925];
	ld.local.s32 	%rd927, [%rd925+4];
	add.s64 	%rd928, %rd926, %rd927;
	ld.local.s32 	%rd929, [%rd925+8];
	add.s64 	%rd930, %rd928, %rd929;
	ld.local.s32 	%rd931, [%rd925+12];
	add.s64 	%rd932, %rd930, %rd931;
	sub.s64 	%rd1499, %rd1499, %rd932;
	add.s64 	%rd1494, %rd1494, 4;
$L__BB0_332:
	and.b32  	%r132, %r1152, 3;
	setp.eq.s32 	%p293, %r132, 0;
	@%p293 bra 	$L__BB0_336;
	shl.b64 	%rd933, %rd1494, 2;
	add.s64 	%rd212, %rd10, %rd933;
	ld.local.s32 	%rd934, [%rd212];
	sub.s64 	%rd1499, %rd1499, %rd934;
	setp.eq.s32 	%p294, %r132, 1;
	@%p294 bra 	$L__BB0_336;
	ld.local.s32 	%rd935, [%rd212+4];
	sub.s64 	%rd1499, %rd1499, %rd935;
	setp.eq.s32 	%p295, %r132, 2;
	@%p295 bra 	$L__BB0_336;
	ld.local.s32 	%rd936, [%rd212+8];
	sub.s64 	%rd1499, %rd1499, %rd936;
$L__BB0_336:
	cvt.rn.f64.u64 	%fd1005, %rd1499;
	ld.local.u32 	%r747, [%rd10];
	sub.s32 	%r748, %r128, %r747;
	cvt.rn.f64.s32 	%fd1006, %r748;
	div.rn.f64 	%fd1007, %fd1005, %fd1006;
	cvt.rmi.f64.f64 	%fd1008, %fd1007;
	cvt.rzi.u64.f64 	%rd217, %fd1008;
	cvt.u64.u32 	%rd937, %r748;
	mul.lo.s64 	%rd938, %rd217, %rd937;
	sub.s64 	%rd218, %rd1499, %rd938;
	sub.s64 	%rd1502, %rd169, %rd217;
	add.s64 	%rd939, %rd217, -1;
	setp.ge.u64 	%p296, %rd939, %rd169;
	@%p296 bra 	$L__BB0_350;
	sub.s64 	%rd940, %rd169, %rd217;
	add.s64 	%rd941, %rd940, 1;
	max.u64 	%rd942, %rd941, %rd169;
	add.s64 	%rd943, %rd217, %rd942;
	sub.s64 	%rd220, %rd943, %rd169;
	and.b64  	%rd221, %rd220, 15;
	sub.s64 	%rd944, %rd169, %rd943;
	setp.gt.u64 	%p297, %rd944, -16;
	@%p297 bra 	$L__BB0_340;
	and.b64  	%rd222, %rd220, -16;
	mov.b64 	%rd1501, 0;
$L__BB0_339:
	.pragma "nounroll";
	shl.b64 	%rd946, %rd1502, 2;
	add.s64 	%rd947, %rd10, %rd946;
	st.local.u32 	[%rd947], %r128;
	st.local.u32 	[%rd947+4], %r128;
	st.local.u32 	[%rd947+8], %r128;
	st.local.u32 	[%rd947+12], %r128;
	st.local.u32 	[%rd947+16], %r128;
	st.local.u32 	[%rd947+20], %r128;
	st.local.u32 	[%rd947+24], %r128;
	st.local.u32 	[%rd947+28], %r128;
	st.local.u32 	[%rd947+32], %r128;
	st.local.u32 	[%rd947+36], %r128;
	st.local.u32 	[%rd947+40], %r128;
	st.local.u32 	[%rd947+44], %r128;
	st.local.u32 	[%rd947+48], %r128;
	st.local.u32 	[%rd947+52], %r128;
	st.local.u32 	[%rd947+56], %r128;
	st.local.u32 	[%rd947+60], %r128;
	add.s64 	%rd1502, %rd1502, 16;
	add.s64 	%rd1501, %rd1501, 16;
	setp.ne.s64 	%p298, %rd1501, %rd222;
	@%p298 bra 	$L__BB0_339;
$L__BB0_340:
	setp.eq.s64 	%p299, %rd221, 0;
	@%p299 bra 	$L__BB0_350;
	and.b64  	%rd228, %rd220, 7;
	setp.lt.u64 	%p300, %rd221, 8;
	@%p300 bra 	$L__BB0_343;
	shl.b64 	%rd948, %rd1502, 2;
	add.s64 	%rd949, %rd10, %rd948;
	st.local.u32 	[%rd949], %r128;
	st.local.u32 	[%rd949+4], %r128;
	st.local.u32 	[%rd949+8], %r128;
	st.local.u32 	[%rd949+12], %r128;
	st.local.u32 	[%rd949+16], %r128;
	st.local.u32 	[%rd949+20], %r128;
	st.local.u32 	[%rd949+24], %r128;
	st.local.u32 	[%rd949+28], %r128;
	add.s64 	%rd1502, %rd1502, 8;
$L__BB0_343:
	setp.eq.s64 	%p301, %rd228, 0;
	@%p301 bra 	$L__BB0_350;
	and.b64  	%rd231, %rd220, 3;
	setp.lt.u64 	%p302, %rd228, 4;
	@%p302 bra 	$L__BB0_346;
	shl.b64 	%rd950, %rd1502, 2;
	add.s64 	%rd951, %rd10, %rd950;
	st.local.u32 	[%rd951], %r128;
	st.local.u32 	[%rd951+4], %r128;
	st.local.u32 	[%rd951+8], %r128;
	st.local.u32 	[%rd951+12], %r128;
	add.s64 	%rd1502, %rd1502, 4;
$L__BB0_346:
	setp.eq.s64 	%p303, %rd231, 0;
	@%p303 bra 	$L__BB0_350;
	shl.b64 	%rd952, %rd1502, 2;
	add.s64 	%rd234, %rd10, %rd952;
	st.local.u32 	[%rd234], %r128;
	setp.eq.s64 	%p304, %rd231, 1;
	@%p304 bra 	$L__BB0_350;
	st.local.u32 	[%rd234+4], %r128;
	setp.eq.s64 	%p305, %rd231, 2;
	@%p305 bra 	$L__BB0_350;
	st.local.u32 	[%rd234+8], %r128;
$L__BB0_350:
	setp.le.u64 	%p306, %rd169, %rd217;
	@%p306 bra 	$L__BB0_352;
	not.b64 	%rd953, %rd217;
	add.s64 	%rd954, %rd953, %rd169;
	shl.b64 	%rd955, %rd954, 2;
	add.s64 	%rd956, %rd10, %rd955;
	ld.local.u32 	%r749, [%rd956];
	cvt.u32.u64 	%r750, %rd218;
	add.s32 	%r751, %r749, %r750;
	st.local.u32 	[%rd956], %r751;
$L__BB0_352:
	add.s32 	%r753, %r1152, -1;
	cvt.u64.u32 	%rd957, %r753;
	max.u64 	%rd958, %rd957, 1;
	and.b32  	%r133, %r1152, 3;
	and.b64  	%rd235, %rd958, 3;
	and.b64  	%rd236, %rd958, 2147483644;
	mov.b32 	%r1153, 0;
	mov.u64 	%rd1505, %rd1551;
$L__BB0_353:
	setp.lt.u64 	%p307, %rd90, 15;
	mov.b64 	%rd1507, 0;
	@%p307 bra 	$L__BB0_356;
	mov.b64 	%rd1509, 0;
$L__BB0_355:
	.pragma "nounroll";
	add.s64 	%rd961, %rd7, %rd1509;
	mov.b16 	%rs316, 0;
	st.local.u8 	[%rd961], %rs316;
	st.local.u8 	[%rd961+1], %rs316;
	st.local.u8 	[%rd961+2], %rs316;
	st.local.u8 	[%rd961+3], %rs316;
	st.local.u8 	[%rd961+4], %rs316;
	st.local.u8 	[%rd961+5], %rs316;
	st.local.u8 	[%rd961+6], %rs316;
	st.local.u8 	[%rd961+7], %rs316;
	st.local.u8 	[%rd961+8], %rs316;
	st.local.u8 	[%rd961+9], %rs316;
	st.local.u8 	[%rd961+10], %rs316;
	st.local.u8 	[%rd961+11], %rs316;
	st.local.u8 	[%rd961+12], %rs316;
	st.local.u8 	[%rd961+13], %rs316;
	st.local.u8 	[%rd961+14], %rs316;
	st.local.u8 	[%rd961+15], %rs316;
	add.s64 	%rd1509, %rd1509, 16;
	setp.eq.s64 	%p308, %rd1509, %rd164;
	mov.u64 	%rd1507, %rd164;
	@%p308 bra 	$L__BB0_356;
	bra.uni 	$L__BB0_355;
$L__BB0_356:
	setp.eq.s32 	%p309, %r5, 0;
	@%p309 bra 	$L__BB0_366;
	setp.lt.u64 	%p310, %rd162, 7;
	@%p310 bra 	$L__BB0_359;
	add.s64 	%rd962, %rd7, %rd1507;
	mov.b16 	%rs317, 0;
	st.local.u8 	[%rd962], %rs317;
	st.local.u8 	[%rd962+1], %rs317;
	st.local.u8 	[%rd962+2], %rs317;
	st.local.u8 	[%rd962+3], %rs317;
	st.local.u8 	[%rd962+4], %rs317;
	st.local.u8 	[%rd962+5], %rs317;
	st.local.u8 	[%rd962+6], %rs317;
	st.local.u8 	[%rd962+7], %rs317;
	add.s64 	%rd1507, %rd1507, 8;
$L__BB0_359:
	setp.eq.s64 	%p311, %rd165, 0;
	@%p311 bra 	$L__BB0_366;
	setp.lt.u64 	%p312, %rd163, 3;
	@%p312 bra 	$L__BB0_362;
	add.s64 	%rd963, %rd7, %rd1507;
	mov.b16 	%rs318, 0;
	st.local.u8 	[%rd963], %rs318;
	st.local.u8 	[%rd963+1], %rs318;
	st.local.u8 	[%rd963+2], %rs318;
	st.local.u8 	[%rd963+3], %rs318;
	add.s64 	%rd1507, %rd1507, 4;
$L__BB0_362:
	setp.eq.s64 	%p313, %rd166, 0;
	@%p313 bra 	$L__BB0_366;
	setp.eq.s64 	%p314, %rd166, 1;
	add.s64 	%rd243, %rd7, %rd1507;
	mov.b16 	%rs319, 0;
	st.local.u8 	[%rd243], %rs319;
	@%p314 bra 	$L__BB0_366;
	setp.eq.s64 	%p315, %rd166, 2;
	mov.b16 	%rs320, 0;
	st.local.u8 	[%rd243+1], %rs320;
	@%p315 bra 	$L__BB0_366;
	mov.b16 	%rs321, 0;
	st.local.u8 	[%rd243+2], %rs321;
$L__BB0_366:
	add.s64 	%rd965, %rd169, -1;
	setp.lt.u64 	%p316, %rd965, 3;
	mov.b64 	%rd1510, 0;
	@%p316 bra 	$L__BB0_369;
	mov.b64 	%rd1511, 0;
$L__BB0_368:
	shl.b64 	%rd967, %rd1511, 2;
	add.s64 	%rd968, %rd10, %rd967;
	ld.local.s32 	%rd969, [%rd968];
	add.s64 	%rd970, %rd1511, %rd969;
	add.s64 	%rd971, %rd7, %rd970;
	mov.b16 	%rs322, 1;
	st.local.u8 	[%rd971], %rs322;
	ld.local.s32 	%rd972, [%rd968+4];
	add.s64 	%rd973, %rd1511, %rd972;
	add.s64 	%rd974, %rd7, %rd973;
	st.local.u8 	[%rd974+1], %rs322;
	ld.local.s32 	%rd975, [%rd968+8];
	add.s64 	%rd976, %rd1511, %rd975;
	add.s64 	%rd977, %rd7, %rd976;
	st.local.u8 	[%rd977+2], %rs322;
	ld.local.s32 	%rd978, [%rd968+12];
	add.s64 	%rd979, %rd1511, %rd978;
	add.s64 	%rd980, %rd7, %rd979;
	st.local.u8 	[%rd980+3], %rs322;
	add.s64 	%rd1511, %rd1511, 4;
	and.b64  	%rd1510, %rd169, 2147483644;
	setp.eq.s64 	%p317, %rd1511, %rd1510;
	@%p317 bra 	$L__BB0_369;
	bra.uni 	$L__BB0_368;
$L__BB0_369:
	setp.eq.s32 	%p318, %r133, 0;
	@%p318 bra 	$L__BB0_373;
	setp.eq.s32 	%p319, %r133, 1;
	shl.b64 	%rd981, %rd1510, 2;
	add.s64 	%rd247, %rd10, %rd981;
	ld.local.s32 	%rd982, [%rd247];
	add.s64 	%rd983, %rd1510, %rd982;
	add.s64 	%rd984, %rd7, %rd983;
	mov.b16 	%rs323, 1;
	st.local.u8 	[%rd984], %rs323;
	@%p319 bra 	$L__BB0_373;
	setp.eq.s32 	%p320, %r133, 2;
	ld.local.s32 	%rd985, [%rd247+4];
	add.s64 	%rd986, %rd1510, %rd985;
	add.s64 	%rd987, %rd7, %rd986;
	mov.b16 	%rs324, 1;
	st.local.u8 	[%rd987+1], %rs324;
	@%p320 bra 	$L__BB0_373;
	ld.local.s32 	%rd988, [%rd247+8];
	add.s64 	%rd989, %rd1510, %rd988;
	add.s64 	%rd990, %rd7, %rd989;
	mov.b16 	%rs325, 1;
	st.local.u8 	[%rd990+2], %rs325;
$L__BB0_373:
	mov.b64 	%rd1514, 0;
	@%p307 bra 	$L__BB0_376;
	mov.b64 	%rd1512, 0;
$L__BB0_375:
	.pragma "nounroll";
	shl.b64 	%rd993, %rd1512, 3;
	add.s64 	%rd994, %rd5, %rd993;
	ld.local.u64 	%rd995, [%rd994];
	add.s64 	%rd996, %rd6, %rd995;
	ld.local.u8 	%rs326, [%rd996];
	add.s64 	%rd997, %rd7, %rd1512;
	ld.local.u8 	%rs327, [%rd997];
	xor.b16  	%rs328, %rs327, %rs326;
	add.s64 	%rd998, %rd8, %rd995;
	st.local.u8 	[%rd998], %rs328;
	ld.local.u64 	%rd999, [%rd994+8];
	add.s64 	%rd1000, %rd6, %rd999;
	ld.local.u8 	%rs329, [%rd1000];
	ld.local.u8 	%rs330, [%rd997+1];
	xor.b16  	%rs331, %rs330, %rs329;
	add.s64 	%rd1001, %rd8, %rd999;
	st.local.u8 	[%rd1001], %rs331;
	ld.local.u64 	%rd1002, [%rd994+16];
	add.s64 	%rd1003, %rd6, %rd1002;
	ld.local.u8 	%rs332, [%rd1003];
	ld.local.u8 	%rs333, [%rd997+2];
	xor.b16  	%rs334, %rs333, %rs332;
	add.s64 	%rd1004, %rd8, %rd1002;
	st.local.u8 	[%rd1004], %rs334;
	ld.local.u64 	%rd1005, [%rd994+24];
	add.s64 	%rd1006, %rd6, %rd1005;
	ld.local.u8 	%rs335, [%rd1006];
	ld.local.u8 	%rs336, [%rd997+3];
	xor.b16  	%rs337, %rs336, %rs335;
	add.s64 	%rd1007, %rd8, %rd1005;
	st.local.u8 	[%rd1007], %rs337;
	ld.local.u64 	%rd1008, [%rd994+32];
	add.s64 	%rd1009, %rd6, %rd1008;
	ld.local.u8 	%rs338, [%rd1009];
	ld.local.u8 	%rs339, [%rd997+4];
	xor.b16  	%rs340, %rs339, %rs338;
	add.s64 	%rd1010, %rd8, %rd1008;
	st.local.u8 	[%rd1010], %rs340;
	ld.local.u64 	%rd1011, [%rd994+40];
	add.s64 	%rd1012, %rd6, %rd1011;
	ld.local.u8 	%rs341, [%rd1012];
	ld.local.u8 	%rs342, [%rd997+5];
	xor.b16  	%rs343, %rs342, %rs341;
	add.s64 	%rd1013, %rd8, %rd1011;
	st.local.u8 	[%rd1013], %rs343;
	ld.local.u64 	%rd1014, [%rd994+48];
	add.s64 	%rd1015, %rd6, %rd1014;
	ld.local.u8 	%rs344, [%rd1015];
	ld.local.u8 	%rs345, [%rd997+6];
	xor.b16  	%rs346, %rs345, %rs344;
	add.s64 	%rd1016, %rd8, %rd1014;
	st.local.u8 	[%rd1016], %rs346;
	ld.local.u64 	%rd1017, [%rd994+56];
	add.s64 	%rd1018, %rd6, %rd1017;
	ld.local.u8 	%rs347, [%rd1018];
	ld.local.u8 	%rs348, [%rd997+7];
	xor.b16  	%rs349, %rs348, %rs347;
	add.s64 	%rd1019, %rd8, %rd1017;
	st.local.u8 	[%rd1019], %rs349;
	ld.local.u64 	%rd1020, [%rd994+64];
	add.s64 	%rd1021, %rd6, %rd1020;
	ld.local.u8 	%rs350, [%rd1021];
	ld.local.u8 	%rs351, [%rd997+8];
	xor.b16  	%rs352, %rs351, %rs350;
	add.s64 	%rd1022, %rd8, %rd1020;
	st.local.u8 	[%rd1022], %rs352;
	ld.local.u64 	%rd1023, [%rd994+72];
	add.s64 	%rd1024, %rd6, %rd1023;
	ld.local.u8 	%rs353, [%rd1024];
	ld.local.u8 	%rs354, [%rd997+9];
	xor.b16  	%rs355, %rs354, %rs353;
	add.s64 	%rd1025, %rd8, %rd1023;
	st.local.u8 	[%rd1025], %rs355;
	ld.local.u64 	%rd1026, [%rd994+80];
	add.s64 	%rd1027, %rd6, %rd1026;
	ld.local.u8 	%rs356, [%rd1027];
	ld.local.u8 	%rs357, [%rd997+10];
	xor.b16  	%rs358, %rs357, %rs356;
	add.s64 	%rd1028, %rd8, %rd1026;
	st.local.u8 	[%rd1028], %rs358;
	ld.local.u64 	%rd1029, [%rd994+88];
	add.s64 	%rd1030, %rd6, %rd1029;
	ld.local.u8 	%rs359, [%rd1030];
	ld.local.u8 	%rs360, [%rd997+11];
	xor.b16  	%rs361, %rs360, %rs359;
	add.s64 	%rd1031, %rd8, %rd1029;
	st.local.u8 	[%rd1031], %rs361;
	ld.local.u64 	%rd1032, [%rd994+96];
	add.s64 	%rd1033, %rd6, %rd1032;
	ld.local.u8 	%rs362, [%rd1033];
	ld.local.u8 	%rs363, [%rd997+12];
	xor.b16  	%rs364, %rs363, %rs362;
	add.s64 	%rd1034, %rd8, %rd1032;
	st.local.u8 	[%rd1034], %rs364;
	ld.local.u64 	%rd1035, [%rd994+104];
	add.s64 	%rd1036, %rd6, %rd1035;
	ld.local.u8 	%rs365, [%rd1036];
	ld.local.u8 	%rs366, [%rd997+13];
	xor.b16  	%rs367, %rs366, %rs365;
	add.s64 	%rd1037, %rd8, %rd1035;
	st.local.u8 	[%rd1037], %rs367;
	ld.local.u64 	%rd1038, [%rd994+112];
	add.s64 	%rd1039, %rd6, %rd1038;
	ld.local.u8 	%rs368, [%rd1039];
	ld.local.u8 	%rs369, [%rd997+14];
	xor.b16  	%rs370, %rs369, %rs368;
	add.s64 	%rd1040, %rd8, %rd1038;
	st.local.u8 	[%rd1040], %rs370;
	ld.local.u64 	%rd1041, [%rd994+120];
	add.s64 	%rd1042, %rd6, %rd1041;
	ld.local.u8 	%rs371, [%rd1042];
	ld.local.u8 	%rs372, [%rd997+15];
	xor.b16  	%rs373, %rs372, %rs371;
	add.s64 	%rd1043, %rd8, %rd1041;
	st.local.u8 	[%rd1043], %rs373;
	add.s64 	%rd1512, %rd1512, 16;
	setp.ne.s64 	%p322, %rd1512, %rd164;
	mov.u64 	%rd1514, %rd164;
	@%p322 bra 	$L__BB0_375;
$L__BB0_376:
	@%p309 bra 	$L__BB0_386;
	setp.lt.u64 	%p324, %rd162, 7;
	@%p324 bra 	$L__BB0_379;
	shl.b64 	%rd1044, %rd1514, 3;
	add.s64 	%rd1045, %rd5, %rd1044;
	ld.local.u64 	%rd1046, [%rd1045];
	add.s64 	%rd1047, %rd6, %rd1046;
	ld.local.u8 	%rs374, [%rd1047];
	add.s64 	%rd1048, %rd7, %rd1514;
	ld.local.u8 	%rs375, [%rd1048];
	xor.b16  	%rs376, %rs375, %rs374;
	add.s64 	%rd1049, %rd8, %rd1046;
	st.local.u8 	[%rd1049], %rs376;
	ld.local.u64 	%rd1050, [%rd1045+8];
	add.s64 	%rd1051, %rd6, %rd1050;
	ld.local.u8 	%rs377, [%rd1051];
	ld.local.u8 	%rs378, [%rd1048+1];
	xor.b16  	%rs379, %rs378, %rs377;
	add.s64 	%rd1052, %rd8, %rd1050;
	st.local.u8 	[%rd1052], %rs379;
	ld.local.u64 	%rd1053, [%rd1045+16];
	add.s64 	%rd1054, %rd6, %rd1053;
	ld.local.u8 	%rs380, [%rd1054];
	ld.local.u8 	%rs381, [%rd1048+2];
	xor.b16  	%rs382, %rs381, %rs380;
	add.s64 	%rd1055, %rd8, %rd1053;
	st.local.u8 	[%rd1055], %rs382;
	ld.local.u64 	%rd1056, [%rd1045+24];
	add.s64 	%rd1057, %rd6, %rd1056;
	ld.local.u8 	%rs383, [%rd1057];
	ld.local.u8 	%rs384, [%rd1048+3];
	xor.b16  	%rs385, %rs384, %rs383;
	add.s64 	%rd1058, %rd8, %rd1056;
	st.local.u8 	[%rd1058], %rs385;
	ld.local.u64 	%rd1059, [%rd1045+32];
	add.s64 	%rd1060, %rd6, %rd1059;
	ld.local.u8 	%rs386, [%rd1060];
	ld.local.u8 	%rs387, [%rd1048+4];
	xor.b16  	%rs388, %rs387, %rs386;
	add.s64 	%rd1061, %rd8, %rd1059;
	st.local.u8 	[%rd1061], %rs388;
	ld.local.u64 	%rd1062, [%rd1045+40];
	add.s64 	%rd1063, %rd6, %rd1062;
	ld.local.u8 	%rs389, [%rd1063];
	ld.local.u8 	%rs390, [%rd1048+5];
	xor.b16  	%rs391, %rs390, %rs389;
	add.s64 	%rd1064, %rd8, %rd1062;
	st.local.u8 	[%rd1064], %rs391;
	ld.local.u64 	%rd1065, [%rd1045+48];
	add.s64 	%rd1066, %rd6, %rd1065;
	ld.local.u8 	%rs392, [%rd1066];
	ld.local.u8 	%rs393, [%rd1048+6];
	xor.b16  	%rs394, %rs393, %rs392;
	add.s64 	%rd1067, %rd8, %rd1065;
	st.local.u8 	[%rd1067], %rs394;
	ld.local.u64 	%rd1068, [%rd1045+56];
	add.s64 	%rd1069, %rd6, %rd1068;
	ld.local.u8 	%rs395, [%rd1069];
	ld.local.u8 	%rs396, [%rd1048+7];
	xor.b16  	%rs397, %rs396, %rs395;
	add.s64 	%rd1070, %rd8, %rd1068;
	st.local.u8 	[%rd1070], %rs397;
	add.s64 	%rd1514, %rd1514, 8;
$L__BB0_379:
	setp.eq.s64 	%p325, %rd165, 0;
	@%p325 bra 	$L__BB0_386;
	setp.lt.u64 	%p326, %rd163, 3;
	@%p326 bra 	$L__BB0_382;
	shl.b64 	%rd1071, %rd1514, 3;
	add.s64 	%rd1072, %rd5, %rd1071;
	ld.local.u64 	%rd1073, [%rd1072];
	add.s64 	%rd1074, %rd6, %rd1073;
	ld.local.u8 	%rs398, [%rd1074];
	add.s64 	%rd1075, %rd7, %rd1514;
	ld.local.u8 	%rs399, [%rd1075];
	xor.b16  	%rs400, %rs399, %rs398;
	add.s64 	%rd1076, %rd8, %rd1073;
	st.local.u8 	[%rd1076], %rs400;
	ld.local.u64 	%rd1077, [%rd1072+8];
	add.s64 	%rd1078, %rd6, %rd1077;
	ld.local.u8 	%rs401, [%rd1078];
	ld.local.u8 	%rs402, [%rd1075+1];
	xor.b16  	%rs403, %rs402, %rs401;
	add.s64 	%rd1079, %rd8, %rd1077;
	st.local.u8 	[%rd1079], %rs403;
	ld.local.u64 	%rd1080, [%rd1072+16];
	add.s64 	%rd1081, %rd6, %rd1080;
	ld.local.u8 	%rs404, [%rd1081];
	ld.local.u8 	%rs405, [%rd1075+2];
	xor.b16  	%rs406, %rs405, %rs404;
	add.s64 	%rd1082, %rd8, %rd1080;
	st.local.u8 	[%rd1082], %rs406;
	ld.local.u64 	%rd1083, [%rd1072+24];
	add.s64 	%rd1084, %rd6, %rd1083;
	ld.local.u8 	%rs407, [%rd1084];
	ld.local.u8 	%rs408, [%rd1075+3];
	xor.b16  	%rs409, %rs408, %rs407;
	add.s64 	%rd1085, %rd8, %rd1083;
	st.local.u8 	[%rd1085], %rs409;
	add.s64 	%rd1514, %rd1514, 4;
$L__BB0_382:
	setp.eq.s64 	%p327, %rd166, 0;
	@%p327 bra 	$L__BB0_386;
	setp.eq.s64 	%p328, %rd166, 1;
	shl.b64 	%rd1086, %rd1514, 3;
	add.s64 	%rd258, %rd5, %rd1086;
	ld.local.u64 	%rd1087, [%rd258];
	add.s64 	%rd1088, %rd6, %rd1087;
	ld.local.u8 	%rs410, [%rd1088];
	add.s64 	%rd259, %rd7, %rd1514;
	ld.local.u8 	%rs411, [%rd259];
	xor.b16  	%rs412, %rs411, %rs410;
	add.s64 	%rd1089, %rd8, %rd1087;
	st.local.u8 	[%rd1089], %rs412;
	@%p328 bra 	$L__BB0_386;
	setp.eq.s64 	%p329, %rd166, 2;
	ld.local.u64 	%rd1090, [%rd258+8];
	add.s64 	%rd1091, %rd6, %rd1090;
	ld.local.u8 	%rs413, [%rd1091];
	ld.local.u8 	%rs414, [%rd259+1];
	xor.b16  	%rs415, %rs414, %rs413;
	add.s64 	%rd1092, %rd8, %rd1090;
	st.local.u8 	[%rd1092], %rs415;
	@%p329 bra 	$L__BB0_386;
	ld.local.u64 	%rd1093, [%rd258+16];
	add.s64 	%rd1094, %rd6, %rd1093;
	ld.local.u8 	%rs416, [%rd1094];
	ld.local.u8 	%rs417, [%rd259+2];
	xor.b16  	%rs418, %rs417, %rs416;
	add.s64 	%rd1095, %rd8, %rd1093;
	st.local.u8 	[%rd1095], %rs418;
$L__BB0_386:
	add.f64 	%fd2052, %fd2052, 0d3FF0000000000000;
	setp.ne.s32 	%p330, %r416, 0;
	setp.ne.s32 	%p331, %r34, 0;
	and.pred  	%p332, %p330, %p331;
	@%p332 bra 	$L__BB0_418;
	mov.b64 	%rd1516, 0;
	mov.f64 	%fd2028, %fd1949;
$L__BB0_388:
	add.s64 	%rd1097, %rd7, %rd1516;
	ld.local.u8 	%rs419, [%rd1097];
	setp.ne.s16 	%p333, %rs419, 1;
	@%p333 bra 	$L__BB0_413;
	shl.b64 	%rd1098, %rd1516, 3;
	add.s64 	%rd1099, %rd1569, %rd1098;
	ld.local.f64 	%fd209, [%rd1099];
	setp.gt.f64 	%p334, %fd209, 0d403E000000000000;
	mov.f64 	%fd2023, %fd209;
	@%p334 bra 	$L__BB0_401;
	setp.lt.f64 	%p335, %fd209, 0dC03E000000000000;
	mov.f64 	%fd2023, 0d0000000000000000;
	@%p335 bra 	$L__BB0_401;
	fma.rn.f64 	%fd1010, %fd209, 0d3FF71547652B82FE, 0d4338000000000000;
	{
	.reg .b32 %temp; 
	mov.b64 	{%r135, %temp}, %fd1010;
	}
	mov.f64 	%fd1011, 0dC338000000000000;
	add.rn.f64 	%fd1012, %fd1010, %fd1011;
	fma.rn.f64 	%fd1013, %fd1012, 0dBFE62E42FEFA39EF, %fd209;
	fma.rn.f64 	%fd1014, %fd1012, 0dBC7ABC9E3B39803F, %fd1013;
	fma.rn.f64 	%fd1015, %fd1014, 0d3E5ADE1569CE2BDF, 0d3E928AF3FCA213EA;
	fma.rn.f64 	%fd1016, %fd1015, %fd1014, 0d3EC71DEE62401315;
	fma.rn.f64 	%fd1017, %fd1016, %fd1014, 0d3EFA01997C89EB71;
	fma.rn.f64 	%fd1018, %fd1017, %fd1014, 0d3F2A01A014761F65;
	fma.rn.f64 	%fd1019, %fd1018, %fd1014, 0d3F56C16C1852B7AF;
	fma.rn.f64 	%fd1020, %fd1019, %fd1014, 0d3F81111111122322;
	fma.rn.f64 	%fd1021, %fd1020, %fd1014, 0d3FA55555555502A1;
	fma.rn.f64 	%fd1022, %fd1021, %fd1014, 0d3FC5555555555511;
	fma.rn.f64 	%fd1023, %fd1022, %fd1014, 0d3FE000000000000B;
	fma.rn.f64 	%fd1024, %fd1023, %fd1014, 0d3FF0000000000000;
	fma.rn.f64 	%fd1025, %fd1024, %fd1014, 0d3FF0000000000000;
	{
	.reg .b32 %temp; 
	mov.b64 	{%r136, %temp}, %fd1025;
	}
	{
	.reg .b32 %temp; 
	mov.b64 	{%temp, %r137}, %fd1025;
	}
	shl.b32 	%r754, %r135, 20;
	add.s32 	%r755, %r754, %r137;
	mov.b64 	%fd2020, {%r136, %r755};
	{
	.reg .b32 %temp; 
	mov.b64 	{%temp, %r756}, %fd209;
	}
	mov.b32 	%f38, %r756;
	abs.f32 	%f11, %f38;
	setp.lt.f32 	%p336, %f11, 0f4086232B;
	@%p336 bra 	$L__BB0_394;
	setp.lt.f64 	%p337, %fd209, 0d0000000000000000;
	add.f64 	%fd1026, %fd209, 0d7FF0000000000000;
	selp.f64 	%fd2020, 0d0000000000000000, %fd1026, %p337;
	setp.geu.f32 	%p338, %f11, 0f40874800;
	@%p338 bra 	$L__BB0_394;
	shr.u32 	%r757, %r135, 31;
	add.s32 	%r758, %r135, %r757;
	shr.s32 	%r759, %r758, 1;
	shl.b32 	%r760, %r759, 20;
	add.s32 	%r761, %r137, %r760;
	mov.b64 	%fd1027, {%r136, %r761};
	sub.s32 	%r762, %r135, %r759;
	shl.b32 	%r763, %r762, 20;
	add.s32 	%r764, %r763, 1072693248;
	mov.b32 	%r765, 0;
	mov.b64 	%fd1028, {%r765, %r764};
	mul.f64 	%fd2020, %fd1028, %fd1027;
$L__BB0_394:
	add.f64 	%fd2021, %fd2020, 0d3FF0000000000000;
	{
	.reg .b32 %temp; 
	mov.b64 	{%temp, %r1154}, %fd2021;
	}
	{
	.reg .b32 %temp; 
	mov.b64 	{%r1155, %temp}, %fd2021;
	}
	setp.gt.s32 	%p339, %r1154, 1048575;
	mov.b32 	%r1156, -1023;
	@%p339 bra 	$L__BB0_396;
	mul.f64 	%fd2021, %fd2021, 0d4350000000000000;
	{
	.reg .b32 %temp; 
	mov.b64 	{%temp, %r1154}, %fd2021;
	}
	{
	.reg .b32 %temp; 
	mov.b64 	{%r1155, %temp}, %fd2021;
	}
	mov.b32 	%r1156, -1077;
$L__BB0_396:
	add.s32 	%r768, %r1154, -1;
	setp.gt.u32 	%p340, %r768, 2146435070;
	@%p340 bra 	$L__BB0_400;
	shr.u32 	%r771, %r1154, 20;
	add.s32 	%r1157, %r1156, %r771;
	and.b32  	%r772, %r1154, 1048575;
	or.b32  	%r773, %r772, 1072693248;
	mov.b64 	%fd2022, {%r1155, %r773};
	setp.lt.u32 	%p342, %r773, 1073127583;
	@%p342 bra 	$L__BB0_399;
	{
	.reg .b32 %temp; 
	mov.b64 	{%r774, %temp}, %fd2022;
	}
	{
	.reg .b32 %temp; 
	mov.b64 	{%temp, %r775}, %fd2022;
	}
	add.s32 	%r776, %r775, -1048576;
	mov.b64 	%fd2022, {%r774, %r776};
	add.s32 	%r1157, %r1157, 1;
$L__BB0_399:
	add.f64 	%fd1030, %fd2022, 0dBFF0000000000000;
	add.f64 	%fd1031, %fd2022, 0d3FF0000000000000;
	rcp.approx.ftz.f64 	%fd1032, %fd1031;
	neg.f64 	%fd1033, %fd1031;
	fma.rn.f64 	%fd1034, %fd1033, %fd1032, 0d3FF0000000000000;
	fma.rn.f64 	%fd1035, %fd1034, %fd1034, %fd1034;
	fma.rn.f64 	%fd1036, %fd1035, %fd1032, %fd1032;
	mul.f64 	%fd1037, %fd1030, %fd1036;
	fma.rn.f64 	%fd1038, %fd1030, %fd1036, %fd1037;
	mul.f64 	%fd1039, %fd1038, %fd1038;
	fma.rn.f64 	%fd1040, %fd1039, 0d3EB1380B3AE80F1E, 0d3ED0EE258B7A8B04;
	fma.rn.f64 	%fd1041, %fd1040, %fd1039, 0d3EF3B2669F02676F;
	fma.rn.f64 	%fd1042, %fd1041, %fd1039, 0d3F1745CBA9AB0956;
	fma.rn.f64 	%fd1043, %fd1042, %fd1039, 0d3F3C71C72D1B5154;
	fma.rn.f64 	%fd1044, %fd1043, %fd1039, 0d3F624924923BE72D;
	fma.rn.f64 	%fd1045, %fd1044, %fd1039, 0d3F8999999999A3C4;
	fma.rn.f64 	%fd1046, %fd1045, %fd1039, 0d3FB5555555555554;
	sub.f64 	%fd1047, %fd1030, %fd1038;
	add.f64 	%fd1048, %fd1047, %fd1047;
	neg.f64 	%fd1049, %fd1038;
	fma.rn.f64 	%fd1050, %fd1049, %fd1030, %fd1048;
	mul.f64 	%fd1051, %fd1036, %fd1050;
	mul.f64 	%fd1052, %fd1039, %fd1046;
	fma.rn.f64 	%fd1053, %fd1052, %fd1038, %fd1051;
	xor.b32  	%r777, %r1157, -2147483648;
	mov.b32 	%r778, 1127219200;
	mov.b64 	%fd1054, {%r777, %r778};
	sub.f64 	%fd1055, %fd1054, %fd25;
	fma.rn.f64 	%fd1056, %fd1055, 0d3FE62E42FEFA39EF, %fd1038;
	fma.rn.f64 	%fd1057, %fd1055, 0dBFE62E42FEFA39EF, %fd1056;
	sub.f64 	%fd1058, %fd1057, %fd1038;
	sub.f64 	%fd1059, %fd1053, %fd1058;
	fma.rn.f64 	%fd1060, %fd1055, 0d3C7ABC9E3B39803F, %fd1059;
	add.f64 	%fd2023, %fd1056, %fd1060;
	bra.uni 	$L__BB0_401;
$L__BB0_400:
	fma.rn.f64 	%fd1029, %fd2021, 0d7FF0000000000000, 0d7FF0000000000000;
	{
	.reg .b32 %temp; 
	mov.b64 	{%temp, %r769}, %fd2021;
	}
	and.b32  	%r770, %r769, 2147483647;
	setp.eq.s32 	%p341, %r770, 0;
	selp.f64 	%fd2023, 0dFFF0000000000000, %fd1029, %p341;
$L__BB0_401:
	setp.gt.f64 	%p343, %fd209, 0d403E000000000000;
	neg.f64 	%fd223, %fd209;
	setp.lt.f64 	%p344, %fd209, 0dC03E000000000000;
	or.pred  	%p345, %p344, %p343;
	selp.f64 	%fd2027, %fd223, 0d0000000000000000, %p344;
	@%p345 bra 	$L__BB0_412;
	fma.rn.f64 	%fd1061, %fd223, 0d3FF71547652B82FE, 0d4338000000000000;
	{
	.reg .b32 %temp; 
	mov.b64 	{%r148, %temp}, %fd1061;
	}
	mov.f64 	%fd1062, 0dC338000000000000;
	add.rn.f64 	%fd1063, %fd1061, %fd1062;
	fma.rn.f64 	%fd1064, %fd1063, 0dBFE62E42FEFA39EF, %fd223;
	fma.rn.f64 	%fd1065, %fd1063, 0dBC7ABC9E3B39803F, %fd1064;
	fma.rn.f64 	%fd1066, %fd1065, 0d3E5ADE1569CE2BDF, 0d3E928AF3FCA213EA;
	fma.rn.f64 	%fd1067, %fd1066, %fd1065, 0d3EC71DEE62401315;
	fma.rn.f64 	%fd1068, %fd1067, %fd1065, 0d3EFA01997C89EB71;
	fma.rn.f64 	%fd1069, %fd1068, %fd1065, 0d3F2A01A014761F65;
	fma.rn.f64 	%fd1070, %fd1069, %fd1065, 0d3F56C16C1852B7AF;
	fma.rn.f64 	%fd1071, %fd1070, %fd1065, 0d3F81111111122322;
	fma.rn.f64 	%fd1072, %fd1071, %fd1065, 0d3FA55555555502A1;
	fma.rn.f64 	%fd1073, %fd1072, %fd1065, 0d3FC5555555555511;
	fma.rn.f64 	%fd1074, %fd1073, %fd1065, 0d3FE000000000000B;
	fma.rn.f64 	%fd1075, %fd1074, %fd1065, 0d3FF0000000000000;
	fma.rn.f64 	%fd1076, %fd1075, %fd1065, 0d3FF0000000000000;
	{
	.reg .b32 %temp; 
	mov.b64 	{%r149, %temp}, %fd1076;
	}
	{
	.reg .b32 %temp; 
	mov.b64 	{%temp, %r150}, %fd1076;
	}
	shl.b32 	%r779, %r148, 20;
	add.s32 	%r780, %r779, %r150;
	mov.b64 	%fd2024, {%r149, %r780};
	{
	.reg .b32 %temp; 
	mov.b64 	{%temp, %r781}, %fd223;
	}
	mov.b32 	%f39, %r781;
	abs.f32 	%f12, %f39;
	setp.lt.f32 	%p346, %f12, 0f4086232B;
	@%p346 bra 	$L__BB0_405;
	setp.gt.f64 	%p347, %fd209, 0d0000000000000000;
	mov.f64 	%fd1077, 0d7FF0000000000000;
	sub.f64 	%fd1078, %fd1077, %fd209;
	selp.f64 	%fd2024, 0d0000000000000000, %fd1078, %p347;
	setp.geu.f32 	%p348, %f12, 0f40874800;
	@%p348 bra 	$L__BB0_405;
	shr.u32 	%r782, %r148, 31;
	add.s32 	%r783, %r148, %r782;
	shr.s32 	%r784, %r783, 1;
	shl.b32 	%r785, %r784, 20;
	add.s32 	%r786, %r150, %r785;
	mov.b64 	%fd1079, {%r149, %r786};
	sub.s32 	%r787, %r148, %r784;
	shl.b32 	%r788, %r787, 20;
	add.s32 	%r789, %r788, 1072693248;
	mov.b32 	%r790, 0;
	mov.b64 	%fd1080, {%r790, %r789};
	mul.f64 	%fd2024, %fd1080, %fd1079;
$L__BB0_405:
	add.f64 	%fd2025, %fd2024, 0d3FF0000000000000;
	{
	.reg .b32 %temp; 
	mov.b64 	{%temp, %r1158}, %fd2025;
	}
	{
	.reg .b32 %temp; 
	mov.b64 	{%r1159, %temp}, %fd2025;
	}
	setp.gt.s32 	%p349, %r1158, 1048575;
	mov.b32 	%r1160, -1023;
	@%p349 bra 	$L__BB0_407;
	mul.f64 	%fd2025, %fd2025, 0d4350000000000000;
	{
	.reg .b32 %temp; 
	mov.b64 	{%temp, %r1158}, %fd2025;
	}
	{
	.reg .b32 %temp; 
	mov.b64 	{%r1159, %temp}, %fd2025;
	}
	mov.b32 	%r1160, -1077;
$L__BB0_407:
	add.s32 	%r793, %r1158, -1;
	setp.gt.u32 	%p350, %r793, 2146435070;
	@%p350 bra 	$L__BB0_411;
	shr.u32 	%r796, %r1158, 20;
	add.s32 	%r1161, %r1160, %r796;
	and.b32  	%r797, %r1158, 1048575;
	or.b32  	%r798, %r797, 1072693248;
	mov.b64 	%fd2026, {%r1159, %r798};
	setp.lt.u32 	%p352, %r798, 1073127583;
	@%p352 bra 	$L__BB0_410;
	{
	.reg .b32 %temp; 
	mov.b64 	{%r799, %temp}, %fd2026;
	}
	{
	.reg .b32 %temp; 
	mov.b64 	{%temp, %r800}, %fd2026;
	}
	add.s32 	%r801, %r800, -1048576;
	mov.b64 	%fd2026, {%r799, %r801};
	add.s32 	%r1161, %r1161, 1;
$L__BB0_410:
	add.f64 	%fd1082, %fd2026, 0dBFF0000000000000;
	add.f64 	%fd1083, %fd2026, 0d3FF0000000000000;
	rcp.approx.ftz.f64 	%fd1084, %fd1083;
	neg.f64 	%fd1085, %fd1083;
	fma.rn.f64 	%fd1086, %fd1085, %fd1084, 0d3FF0000000000000;
	fma.rn.f64 	%fd1087, %fd1086, %fd1086, %fd1086;
	fma.rn.f64 	%fd1088, %fd1087, %fd1084, %fd1084;
	mul.f64 	%fd1089, %fd1082, %fd1088;
	fma.rn.f64 	%fd1090, %fd1082, %fd1088, %fd1089;
	mul.f64 	%fd1091, %fd1090, %fd1090;
	fma.rn.f64 	%fd1092, %fd1091, 0d3EB1380B3AE80F1E, 0d3ED0EE258B7A8B04;
	fma.rn.f64 	%fd1093, %fd1092, %fd1091, 0d3EF3B2669F02676F;
	fma.rn.f64 	%fd1094, %fd1093, %fd1091, 0d3F1745CBA9AB0956;
	fma.rn.f64 	%fd1095, %fd1094, %fd1091, 0d3F3C71C72D1B5154;
	fma.rn.f64 	%fd1096, %fd1095, %fd1091, 0d3F624924923BE72D;
	fma.rn.f64 	%fd1097, %fd1096, %fd1091, 0d3F8999999999A3C4;
	fma.rn.f64 	%fd1098, %fd1097, %fd1091, 0d3FB5555555555554;
	sub.f64 	%fd1099, %fd1082, %fd1090;
	add.f64 	%fd1100, %fd1099, %fd1099;
	neg.f64 	%fd1101, %fd1090;
	fma.rn.f64 	%fd1102, %fd1101, %fd1082, %fd1100;
	mul.f64 	%fd1103, %fd1088, %fd1102;
	mul.f64 	%fd1104, %fd1091, %fd1098;
	fma.rn.f64 	%fd1105, %fd1104, %fd1090, %fd1103;
	xor.b32  	%r802, %r1161, -2147483648;
	mov.b32 	%r803, 1127219200;
	mov.b64 	%fd1106, {%r802, %r803};
	sub.f64 	%fd1107, %fd1106, %fd25;
	fma.rn.f64 	%fd1108, %fd1107, 0d3FE62E42FEFA39EF, %fd1090;
	fma.rn.f64 	%fd1109, %fd1107, 0dBFE62E42FEFA39EF, %fd1108;
	sub.f64 	%fd1110, %fd1109, %fd1090;
	sub.f64 	%fd1111, %fd1105, %fd1110;
	fma.rn.f64 	%fd1112, %fd1107, 0d3C7ABC9E3B39803F, %fd1111;
	add.f64 	%fd2027, %fd1108, %fd1112;
	bra.uni 	$L__BB0_412;
$L__BB0_411:
	fma.rn.f64 	%fd1081, %fd2025, 0d7FF0000000000000, 0d7FF0000000000000;
	{
	.reg .b32 %temp; 
	mov.b64 	{%temp, %r794}, %fd2025;
	}
	and.b32  	%r795, %r794, 2147483647;
	setp.eq.s32 	%p351, %r795, 0;
	selp.f64 	%fd2027, 0dFFF0000000000000, %fd1081, %p351;
$L__BB0_412:
	sub.f64 	%fd1113, %fd2023, %fd2027;
	add.f64 	%fd2028, %fd2028, %fd1113;
$L__BB0_413:
	add.s64 	%rd1516, %rd1516, 1;
	setp.ne.s64 	%p353, %rd1516, %rd20;
	@%p353 bra 	$L__BB0_388;
	neg.f64 	%fd1114, %fd2028;
	fma.rn.f64 	%fd1115, %fd2028, 0dBFF71547652B82FE, 0d4338000000000000;
	{
	.reg .b32 %temp; 
	mov.b64 	{%r161, %temp}, %fd1115;
	}
	mov.f64 	%fd1116, 0dC338000000000000;
	add.rn.f64 	%fd1117, %fd1115, %fd1116;
	fma.rn.f64 	%fd1118, %fd1117, 0dBFE62E42FEFA39EF, %fd1114;
	fma.rn.f64 	%fd1119, %fd1117, 0dBC7ABC9E3B39803F, %fd1118;
	fma.rn.f64 	%fd1120, %fd1119, 0d3E5ADE1569CE2BDF, 0d3E928AF3FCA213EA;
	fma.rn.f64 	%fd1121, %fd1120, %fd1119, 0d3EC71DEE62401315;
	fma.rn.f64 	%fd1122, %fd1121, %fd1119, 0d3EFA01997C89EB71;
	fma.rn.f64 	%fd1123, %fd1122, %fd1119, 0d3F2A01A014761F65;
	fma.rn.f64 	%fd1124, %fd1123, %fd1119, 0d3F56C16C1852B7AF;
	fma.rn.f64 	%fd1125, %fd1124, %fd1119, 0d3F81111111122322;
	fma.rn.f64 	%fd1126, %fd1125, %fd1119, 0d3FA55555555502A1;
	fma.rn.f64 	%fd1127, %fd1126, %fd1119, 0d3FC5555555555511;
	fma.rn.f64 	%fd1128, %fd1127, %fd1119, 0d3FE000000000000B;
	fma.rn.f64 	%fd1129, %fd1128, %fd1119, 0d3FF0000000000000;
	fma.rn.f64 	%fd1130, %fd1129, %fd1119, 0d3FF0000000000000;
	{
	.reg .b32 %temp; 
	mov.b64 	{%r162, %temp}, %fd1130;
	}
	{
	.reg .b32 %temp; 
	mov.b64 	{%temp, %r163}, %fd1130;
	}
	shl.b32 	%r804, %r161, 20;
	add.s32 	%r805, %r804, %r163;
	mov.b64 	%fd2029, {%r162, %r805};
	{
	.reg .b32 %temp; 
	mov.b64 	{%temp, %r806}, %fd1114;
	}
	mov.b32 	%f40, %r806;
	abs.f32 	%f13, %f40;
	setp.lt.f32 	%p354, %f13, 0f4086232B;
	@%p354 bra 	$L__BB0_417;
	setp.gt.f64 	%p355, %fd2028, 0d0000000000000000;
	mov.f64 	%fd1131, 0d7FF0000000000000;
	sub.f64 	%fd1132, %fd1131, %fd2028;
	selp.f64 	%fd2029, 0d0000000000000000, %fd1132, %p355;
	setp.geu.f32 	%p356, %f13, 0f40874800;
	@%p356 bra 	$L__BB0_417;
	shr.u32 	%r807, %r161, 31;
	add.s32 	%r808, %r161, %r807;
	shr.s32 	%r809, %r808, 1;
	shl.b32 	%r810, %r809, 20;
	add.s32 	%r811, %r163, %r810;
	mov.b64 	%fd1133, {%r162, %r811};
	sub.s32 	%r812, %r161, %r809;
	shl.b32 	%r813, %r812, 20;
	add.s32 	%r814, %r813, 1072693248;
	mov.b32 	%r815, 0;
	mov.b64 	%fd1134, {%r815, %r814};
	mul.f64 	%fd2029, %fd1134, %fd1133;
$L__BB0_417:
	sub.f64 	%fd2030, %fd2030, %fd2029;
$L__BB0_418:
	setp.eq.s32 	%p357, %r20, 0;
	@%p357 bra 	$L__BB0_435;
	mov.b64 	%rd1517, 0;
$L__BB0_420:
	setp.lt.u32 	%p358, %r413, 16;
	mul.lo.s64 	%rd264, %rd1517, %rd20;
	mov.b16 	%rs593, 0;
	mov.b64 	%rd1520, 0;
	@%p358 bra 	$L__BB0_423;
	mov.b16 	%rs593, 0;
	mov.b64 	%rd1518, 0;
$L__BB0_422:
	.pragma "nounroll";
	add.s64 	%rd1103, %rd8, %rd1518;
	ld.local.u8 	%rs423, [%rd1103];
	add.s64 	%rd1104, %rd1518, %rd264;
	add.s64 	%rd1105, %rd4, %rd1104;
	ld.global.u8 	%rs424, [%rd1105];
	mul.lo.s16 	%rs425, %rs424, %rs423;
	xor.b16  	%rs426, %rs425, %rs593;
	ld.local.u8 	%rs427, [%rd1103+1];
	ld.global.u8 	%rs428, [%rd1105+1];
	mul.lo.s16 	%rs429, %rs428, %rs427;
	xor.b16  	%rs430, %rs429, %rs426;
	ld.local.u8 	%rs431, [%rd1103+2];
	ld.global.u8 	%rs432, [%rd1105+2];
	mul.lo.s16 	%rs433, %rs432, %rs431;
	xor.b16  	%rs434, %rs433, %rs430;
	ld.local.u8 	%rs435, [%rd1103+3];
	ld.global.u8 	%rs436, [%rd1105+3];
	mul.lo.s16 	%rs437, %rs436, %rs435;
	xor.b16  	%rs438, %rs437, %rs434;
	ld.local.u8 	%rs439, [%rd1103+4];
	ld.global.u8 	%rs440, [%rd1105+4];
	mul.lo.s16 	%rs441, %rs440, %rs439;
	xor.b16  	%rs442, %rs441, %rs438;
	ld.local.u8 	%rs443, [%rd1103+5];
	ld.global.u8 	%rs444, [%rd1105+5];
	mul.lo.s16 	%rs445, %rs444, %rs443;
	xor.b16  	%rs446, %rs445, %rs442;
	ld.local.u8 	%rs447, [%rd1103+6];
	ld.global.u8 	%rs448, [%rd1105+6];
	mul.lo.s16 	%rs449, %rs448, %rs447;
	xor.b16  	%rs450, %rs449, %rs446;
	ld.local.u8 	%rs451, [%rd1103+7];
	ld.global.u8 	%rs452, [%rd1105+7];
	mul.lo.s16 	%rs453, %rs452, %rs451;
	xor.b16  	%rs454, %rs453, %rs450;
	ld.local.u8 	%rs455, [%rd1103+8];
	ld.global.u8 	%rs456, [%rd1105+8];
	mul.lo.s16 	%rs457, %rs456, %rs455;
	xor.b16  	%rs458, %rs457, %rs454;
	ld.local.u8 	%rs459, [%rd1103+9];
	ld.global.u8 	%rs460, [%rd1105+9];
	mul.lo.s16 	%rs461, %rs460, %rs459;
	xor.b16  	%rs462, %rs461, %rs458;
	ld.local.u8 	%rs463, [%rd1103+10];
	ld.global.u8 	%rs464, [%rd1105+10];
	mul.lo.s16 	%rs465, %rs464, %rs463;
	xor.b16  	%rs466, %rs465, %rs462;
	ld.local.u8 	%rs467, [%rd1103+11];
	ld.global.u8 	%rs468, [%rd1105+11];
	mul.lo.s16 	%rs469, %rs468, %rs467;
	xor.b16  	%rs470, %rs469, %rs466;
	ld.local.u8 	%rs471, [%rd1103+12];
	ld.global.u8 	%rs472, [%rd1105+12];
	mul.lo.s16 	%rs473, %rs472, %rs471;
	xor.b16  	%rs474, %rs473, %rs470;
	ld.local.u8 	%rs475, [%rd1103+13];
	ld.global.u8 	%rs476, [%rd1105+13];
	mul.lo.s16 	%rs477, %rs476, %rs475;
	xor.b16  	%rs478, %rs477, %rs474;
	ld.local.u8 	%rs479, [%rd1103+14];
	ld.global.u8 	%rs480, [%rd1105+14];
	mul.lo.s16 	%rs481, %rs480, %rs479;
	xor.b16  	%rs482, %rs481, %rs478;
	ld.local.u8 	%rs483, [%rd1103+15];
	ld.global.u8 	%rs484, [%rd1105+15];
	mul.lo.s16 	%rs485, %rs484, %rs483;
	xor.b16  	%rs593, %rs485, %rs482;
	add.s64 	%rd1518, %rd1518, 16;
	setp.ne.s64 	%p359, %rd1518, %rd164;
	mov.u64 	%rd1520, %rd164;
	@%p359 bra 	$L__BB0_422;
$L__BB0_423:
	@%p309 bra 	$L__BB0_433;
	setp.lt.u64 	%p361, %rd162, 7;
	@%p361 bra 	$L__BB0_426;
	add.s64 	%rd1106, %rd8, %rd1520;
	ld.local.u8 	%rs487, [%rd1106];
	add.s64 	%rd1107, %rd1520, %rd264;
	add.s64 	%rd1108, %rd4, %rd1107;
	ld.global.u8 	%rs488, [%rd1108];
	mul.lo.s16 	%rs489, %rs488, %rs487;
	ld.local.u8 	%rs490, [%rd1106+1];
	ld.global.u8 	%rs491, [%rd1108+1];
	mul.lo.s16 	%rs492, %rs491, %rs490;
	xor.b16  	%rs493, %rs489, %rs492;
	ld.local.u8 	%rs494, [%rd1106+2];
	ld.global.u8 	%rs495, [%rd1108+2];
	mul.lo.s16 	%rs496, %rs495, %rs494;
	xor.b16  	%rs497, %rs493, %rs496;
	ld.local.u8 	%rs498, [%rd1106+3];
	ld.global.u8 	%rs499, [%rd1108+3];
	mul.lo.s16 	%rs500, %rs499, %rs498;
	xor.b16  	%rs501, %rs497, %rs500;
	ld.local.u8 	%rs502, [%rd1106+4];
	ld.global.u8 	%rs503, [%rd1108+4];
	mul.lo.s16 	%rs504, %rs503, %rs502;
	xor.b16  	%rs505, %rs501, %rs504;
	ld.local.u8 	%rs506, [%rd1106+5];
	ld.global.u8 	%rs507, [%rd1108+5];
	mul.lo.s16 	%rs508, %rs507, %rs506;
	xor.b16  	%rs509, %rs505, %rs508;
	ld.local.u8 	%rs510, [%rd1106+6];
	ld.global.u8 	%rs511, [%rd1108+6];
	mul.lo.s16 	%rs512, %rs511, %rs510;
	xor.b16  	%rs513, %rs509, %rs512;
	ld.local.u8 	%rs514, [%rd1106+7];
	ld.global.u8 	%rs515, [%rd1108+7];
	mul.lo.s16 	%rs516, %rs515, %rs514;
	xor.b16  	%rs517, %rs513, %rs516;
	xor.b16  	%rs593, %rs517, %rs593;
	add.s64 	%rd1520, %rd1520, 8;
$L__BB0_426:
	setp.eq.s64 	%p362, %rd165, 0;
	@%p362 bra 	$L__BB0_433;
	setp.lt.u64 	%p363, %rd163, 3;
	@%p363 bra 	$L__BB0_429;
	add.s64 	%rd1109, %rd8, %rd1520;
	ld.local.u8 	%rs519, [%rd1109];
	add.s64 	%rd1110, %rd1520, %rd264;
	add.s64 	%rd1111, %rd4, %rd1110;
	ld.global.u8 	%rs520, [%rd1111];
	mul.lo.s16 	%rs521, %rs520, %rs519;
	ld.local.u8 	%rs522, [%rd1109+1];
	ld.global.u8 	%rs523, [%rd1111+1];
	mul.lo.s16 	%rs524, %rs523, %rs522;
	xor.b16  	%rs525, %rs521, %rs524;
	ld.local.u8 	%rs526, [%rd1109+2];
	ld.global.u8 	%rs527, [%rd1111+2];
	mul.lo.s16 	%rs528, %rs527, %rs526;
	xor.b16  	%rs529, %rs525, %rs528;
	ld.local.u8 	%rs530, [%rd1109+3];
	ld.global.u8 	%rs531, [%rd1111+3];
	mul.lo.s16 	%rs532, %rs531, %rs530;
	xor.b16  	%rs533, %rs529, %rs532;
	xor.b16  	%rs593, %rs533, %rs593;
	add.s64 	%rd1520, %rd1520, 4;
$L__BB0_429:
	setp.eq.s64 	%p364, %rd166, 0;
	@%p364 bra 	$L__BB0_433;
	setp.eq.s64 	%p365, %rd166, 1;
	add.s64 	%rd272, %rd8, %rd1520;
	ld.local.u8 	%rs534, [%rd272];
	add.s64 	%rd1112, %rd1520, %rd264;
	add.s64 	%rd273, %rd4, %rd1112;
	ld.global.u8 	%rs535, [%rd273];
	mul.lo.s16 	%rs536, %rs535, %rs534;
	xor.b16  	%rs593, %rs536, %rs593;
	@%p365 bra 	$L__BB0_433;
	setp.eq.s64 	%p366, %rd166, 2;
	ld.local.u8 	%rs537, [%rd272+1];
	ld.global.u8 	%rs538, [%rd273+1];
	mul.lo.s16 	%rs539, %rs538, %rs537;
	xor.b16  	%rs593, %rs539, %rs593;
	@%p366 bra 	$L__BB0_433;
	ld.local.u8 	%rs540, [%rd272+2];
	ld.global.u8 	%rs541, [%rd273+2];
	mul.lo.s16 	%rs542, %rs541, %rs540;
	xor.b16  	%rs593, %rs542, %rs593;
$L__BB0_433:
	and.b16  	%rs543, %rs593, 255;
	setp.eq.s16 	%p367, %rs543, 1;
	mov.u64 	%rd1551, %rd1505;
	@%p367 bra 	$L__BB0_500;
	add.s64 	%rd1517, %rd1517, 1;
	setp.ne.s64 	%p368, %rd1517, %rd161;
	@%p368 bra 	$L__BB0_420;
$L__BB0_435:
	mov.b64 	%rd1522, 0;
	mov.f64 	%fd2040, %fd1949;
$L__BB0_436:
	add.s64 	%rd1114, %rd7, %rd1522;
	ld.local.u8 	%rs544, [%rd1114];
	setp.ne.s16 	%p369, %rs544, 1;
	@%p369 bra 	$L__BB0_499;
	shl.b64 	%rd1115, %rd1522, 3;
	add.s64 	%rd1116, %rd1569, %rd1115;
	ld.local.f64 	%fd247, [%rd1116];
	setp.gt.f64 	%p370, %fd247, 0d403E000000000000;
	mov.f64 	%fd2035, %fd247;
	@%p370 bra 	$L__BB0_487;
	setp.lt.f64 	%p371, %fd247, 0dC03E000000000000;
	mov.f64 	%fd2035, 0d0000000000000000;
	@%p371 bra 	$L__BB0_487;
	fma.rn.f64 	%fd1136, %fd247, 0d3FF71547652B82FE, 0d4338000000000000;
	{
	.reg .b32 %temp; 
	mov.b64 	{%r164, %temp}, %fd1136;
	}
	mov.f64 	%fd1137, 0dC338000000000000;
	add.rn.f64 	%fd1138, %fd1136, %fd1137;
	fma.rn.f64 	%fd1139, %fd1138, 0dBFE62E42FEFA39EF, %fd247;
	fma.rn.f64 	%fd1140, %fd1138, 0dBC7ABC9E3B39803F, %fd1139;
	fma.rn.f64 	%fd1141, %fd1140, 0d3E5ADE1569CE2BDF, 0d3E928AF3FCA213EA;
	fma.rn.f64 	%fd1142, %fd1141, %fd1140, 0d3EC71DEE62401315;
	fma.rn.f64 	%fd1143, %fd1142, %fd1140, 0d3EFA01997C89EB71;
	fma.rn.f64 	%fd1144, %fd1143, %fd1140, 0d3F2A01A014761F65;
	fma.rn.f64 	%fd1145, %fd1144, %fd1140, 0d3F56C16C1852B7AF;
	fma.rn.f64 	%fd1146, %fd1145, %fd1140, 0d3F81111111122322;
	fma.rn.f64 	%fd1147, %fd1146, %fd1140, 0d3FA55555555502A1;
	fma.rn.f64 	%fd1148, %fd1147, %fd1140, 0d3FC5555555555511;
	fma.rn.f64 	%fd1149, %fd1148, %fd1140, 0d3FE000000000000B;
	fma.rn.f64 	%fd1150, %fd1149, %fd1140, 0d3FF0000000000000;
	fma.rn.f64 	%fd1151, %fd1150, %fd1140, 0d3FF0000000000000;
	{
	.reg .b32 %temp; 
	mov.b64 	{%r165, %temp}, %fd1151;
	}
	{
	.reg .b32 %temp; 
	mov.b64 	{%temp, %r166}, %fd1151;
	}
	shl.b32 	%r816, %r164, 20;
	add.s32 	%r817, %r816, %r166;
	mov.b64 	%fd2032, {%r165, %r817};
	{
	.reg .b32 %temp; 
	mov.b64 	{%temp, %r818}, %fd247;
	}
	mov.b32 	%f41, %r818;
	abs.f32 	%f14, %f41;
	setp.lt.f32 	%p372, %f14, 0f4086232B;
	@%p372 bra 	$L__BB0_442;
	setp.lt.f64 	%p373, %fd247, 0d0000000000000000;
	add.f64 	%fd1152, %fd247, 0d7FF0000000000000;
	selp.f64 	%fd2032, 0d0000000000000000, %fd1152, %p373;
	setp.geu.f32 	%p374, %f14, 0f40874800;
	@%p374 bra 	$L__BB0_442;
	shr.u32 	%r819, %r164, 31;
	add.s32 	%r820, %r164, %r819;
	shr.s32 	%r821, %r820, 1;
	shl.b32 	%r822, %r821, 20;
	add.s32 	%r823, %r166, %r822;
	mov.b64 	%fd1153, {%r165, %r823};
	sub.s32 	%r824, %r164, %r821;
	shl.b32 	%r825, %r824, 20;
	add.s32 	%r826, %r825, 1072693248;
	mov.b32 	%r827, 0;
	mov.b64 	%fd1154, {%r827, %r826};
	mul.f64 	%fd2032, %fd1154, %fd1153;
$L__BB0_442:
	add.f64 	%fd2033, %fd2032, 0d3FF0000000000000;
	{
	.reg .b32 %temp; 
	mov.b64 	{%temp, %r1162}, %fd2033;
	}
	{
	.reg .b32 %temp; 
	mov.b64 	{%r1163, %temp}, %fd2033;
	}
	setp.gt.s32 	%p375, %r1162, 1048575;
	mov.b32 	%r1164, -1023;
	@%p375 bra 	$L__BB0_444;
	mul.f64 	%fd2033, %fd2033, 0d4350000000000000;
	{
	.reg .b32 %temp; 
	mov.b64 	{%temp, %r1162}, %fd2033;
	}
	{
	.reg .b32 %temp; 
	mov.b64 	{%r1163, %temp}, %fd2033;
	}
	mov.b32 	%r1164, -1077;
$L__BB0_444:
	add.s32 	%r830, %r1162, -1;
	setp.gt.u32 	%p376, %r830, 2146435070;
	@%p376 bra 	$L__BB0_486;
	shr.u32 	%r833, %r1162, 20;
	add.s32 	%r1165, %r1164, %r833;
	and.b32  	%r834, %r1162, 1048575;
	or.b32  	%r835, %r834, 1072693248;
	mov.b64 	%fd2034, {%r1163, %r835};
	setp.lt.u32 	%p378, %r835, 1073127583;
	@%p378 bra 	$L__BB0_447;
	{
	.reg .b32 %temp; 
	mov.b64 	{%r836, %temp}, %fd2034;
	}
	{
	.reg .b32 %temp; 
	mov.b64 	{%temp, %r837}, %fd2034;
	}
	add.s32 	%r838, %r837, -1048576;
	mov.b64 	%fd2034, {%r836, %r838};
	add.s32 	%r1165, %r1165, 1;
$L__BB0_447:
	add.f64 	%fd1156, %fd2034, 0dBFF0000000000000;
	add.f64 	%fd1157, %fd2034, 0d3FF0000000000000;
	rcp.approx.ftz.f64 	%fd1158, %fd1157;
	neg.f64 	%fd1159, %fd1157;
	fma.rn.f64 	%fd1160, %fd1159, %fd1158, 0d3FF0000000000000;
	fma.rn.f64 	%fd1161, %fd1160, %fd1160, %fd1160;
	fma.rn.f64 	%fd1162, %fd1161, %fd1158, %fd1158;
	mul.f64 	%fd1163, %fd1156, %fd1162;
	fma.rn.f64 	%fd1164, %fd1156, %fd1162, %fd1163;
	mul.f64 	%fd1165, %fd1164, %fd1164;
	fma.rn.f64 	%fd1166, %fd1165, 0d3EB1380B3AE80F1E, 0d3ED0EE258B7A8B04;
	fma.rn.f64 	%fd1167, %fd1166, %fd1165, 0d3EF3B2669F02676F;
	fma.rn.f64 	%fd1168, %fd1167, %fd1165, 0d3F1745CBA9AB0956;
	fma.rn.f64 	%fd1169, %fd1168, %fd1165, 0d3F3C71C72D1B5154;
	fma.rn.f64 	%fd1170, %fd1169, %fd1165, 0d3F624924923BE72D;
	fma.rn.f64 	%fd1171, %fd1170, %fd1165, 0d3F8999999999A3C4;
	fma.rn.f64 	%fd1172, %fd1171, %fd1165, 0d3FB5555555555554;
	sub.f64 	%fd1173, %fd1156, %fd1164;
	add.f64 	%fd1174, %fd1173, %fd1173;
	neg.f64 	%fd1175, %fd1164;
	fma.rn.f64 	%fd1176, %fd1175, %fd1156, %fd1174;
	mul.f64 	%fd1177, %fd1162, %fd1176;
	mul.f64 	%fd1178, %fd1165, %fd1172;
	fma.rn.f64 	%fd1179, %fd1178, %fd1164, %fd1177;
	xor.b32  	%r839, %r1165, -2147483648;
	mov.b32 	%r840, 1127219200;
	mov.b64 	%fd1180, {%r839, %r840};
	sub.f64 	%fd1181, %fd1180, %fd25;
	fma.rn.f64 	%fd1182, %fd1181, 0d3FE62E42FEFA39EF, %fd1164;
	fma.rn.f64 	%fd1183, %fd1181, 0dBFE62E42FEFA39EF, %fd1182;
	sub.f64 	%fd1184, %fd1183, %fd1164;
	sub.f64 	%fd1185, %fd1179, %fd1184;
	fma.rn.f64 	%fd1186, %fd1181, 0d3C7ABC9E3B39803F, %fd1185;
	add.f64 	%fd2035, %fd1182, %fd1186;
	bra.uni 	$L__BB0_487;
$L__BB0_448:
	setp.lt.u64 	%p390, %rd90, 15;
	mul.lo.s64 	%rd274, %rd1505, %rd20;
	mov.b64 	%rd1525, 0;
	@%p390 bra 	$L__BB0_451;
	mov.b64 	%rd1523, 0;
$L__BB0_450:
	.pragma "nounroll";
	add.s64 	%rd1119, %rd8, %rd1523;
	ld.local.u8 	%rs545, [%rd1119];
	cvt.rn.f64.u16 	%fd1240, %rs545;
	add.s64 	%rd1120, %rd1523, %rd274;
	shl.b64 	%rd1121, %rd1120, 3;
	add.s64 	%rd1122, %rd13, %rd1121;
	st.local.f64 	[%rd1122], %fd1240;
	ld.local.u8 	%rs546, [%rd1119+1];
	cvt.rn.f64.u16 	%fd1241, %rs546;
	st.local.f64 	[%rd1122+8], %fd1241;
	ld.local.u8 	%rs547, [%rd1119+2];
	cvt.rn.f64.u16 	%fd1242, %rs547;
	st.local.f64 	[%rd1122+16], %fd1242;
	ld.local.u8 	%rs548, [%rd1119+3];
	cvt.rn.f64.u16 	%fd1243, %rs548;
	st.local.f64 	[%rd1122+24], %fd1243;
	ld.local.u8 	%rs549, [%rd1119+4];
	cvt.rn.f64.u16 	%fd1244, %rs549;
	st.local.f64 	[%rd1122+32], %fd1244;
	ld.local.u8 	%rs550, [%rd1119+5];
	cvt.rn.f64.u16 	%fd1245, %rs550;
	st.local.f64 	[%rd1122+40], %fd1245;
	ld.local.u8 	%rs551, [%rd1119+6];
	cvt.rn.f64.u16 	%fd1246, %rs551;
	st.local.f64 	[%rd1122+48], %fd1246;
	ld.local.u8 	%rs552, [%rd1119+7];
	cvt.rn.f64.u16 	%fd1247, %rs552;
	st.local.f64 	[%rd1122+56], %fd1247;
	ld.local.u8 	%rs553, [%rd1119+8];
	cvt.rn.f64.u16 	%fd1248, %rs553;
	st.local.f64 	[%rd1122+64], %fd1248;
	ld.local.u8 	%rs554, [%rd1119+9];
	cvt.rn.f64.u16 	%fd1249, %rs554;
	st.local.f64 	[%rd1122+72], %fd1249;
	ld.local.u8 	%rs555, [%rd1119+10];
	cvt.rn.f64.u16 	%fd1250, %rs555;
	st.local.f64 	[%rd1122+80], %fd1250;
	ld.local.u8 	%rs556, [%rd1119+11];
	cvt.rn.f64.u16 	%fd1251, %rs556;
	st.local.f64 	[%rd1122+88], %fd1251;
	ld.local.u8 	%rs557, [%rd1119+12];
	cvt.rn.f64.u16 	%fd1252, %rs557;
	st.local.f64 	[%rd1122+96], %fd1252;
	ld.local.u8 	%rs558, [%rd1119+13];
	cvt.rn.f64.u16 	%fd1253, %rs558;
	st.local.f64 	[%rd1122+104], %fd1253;
	ld.local.u8 	%rs559, [%rd1119+14];
	cvt.rn.f64.u16 	%fd1254, %rs559;
	st.local.f64 	[%rd1122+112], %fd1254;
	ld.local.u8 	%rs560, [%rd1119+15];
	cvt.rn.f64.u16 	%fd1255, %rs560;
	st.local.f64 	[%rd1122+120], %fd1255;
	add.s64 	%rd1523, %rd1523, 16;
	setp.ne.s64 	%p391, %rd1523, %rd164;
	mov.u64 	%rd1525, %rd164;
	@%p391 bra 	$L__BB0_450;
$L__BB0_451:
	setp.eq.s32 	%p392, %r5, 0;
	@%p392 bra 	$L__BB0_461;
	setp.lt.u64 	%p393, %rd162, 7;
	@%p393 bra 	$L__BB0_454;
	add.s64 	%rd1123, %rd8, %rd1525;
	ld.local.u8 	%rs561, [%rd1123];
	cvt.rn.f64.u16 	%fd1256, %rs561;
	add.s64 	%rd1124, %rd1525, %rd274;
	shl.b64 	%rd1125, %rd1124, 3;
	add.s64 	%rd1126, %rd13, %rd1125;
	st.local.f64 	[%rd1126], %fd1256;
	ld.local.u8 	%rs562, [%rd1123+1];
	cvt.rn.f64.u16 	%fd1257, %rs562;
	st.local.f64 	[%rd1126+8], %fd1257;
	ld.local.u8 	%rs563, [%rd1123+2];
	cvt.rn.f64.u16 	%fd1258, %rs563;
	st.local.f64 	[%rd1126+16], %fd1258;
	ld.local.u8 	%rs564, [%rd1123+3];
	cvt.rn.f64.u16 	%fd1259, %rs564;
	st.local.f64 	[%rd1126+24], %fd1259;
	ld.local.u8 	%rs565, [%rd1123+4];
	cvt.rn.f64.u16 	%fd1260, %rs565;
	st.local.f64 	[%rd1126+32], %fd1260;
	ld.local.u8 	%rs566, [%rd1123+5];
	cvt.rn.f64.u16 	%fd1261, %rs566;
	st.local.f64 	[%rd1126+40], %fd1261;
	ld.local.u8 	%rs567, [%rd1123+6];
	cvt.rn.f64.u16 	%fd1262, %rs567;
	st.local.f64 	[%rd1126+48], %fd1262;
	ld.local.u8 	%rs568, [%rd1123+7];
	cvt.rn.f64.u16 	%fd1263, %rs568;
	st.local.f64 	[%rd1126+56], %fd1263;
	add.s64 	%rd1525, %rd1525, 8;
$L__BB0_454:
	setp.eq.s64 	%p394, %rd165, 0;
	@%p394 bra 	$L__BB0_461;
	setp.lt.u64 	%p395, %rd163, 3;
	@%p395 bra 	$L__BB0_457;
	add.s64 	%rd1127, %rd8, %rd1525;
	ld.local.u8 	%rs569, [%rd1127];
	cvt.rn.f64.u16 	%fd1264, %rs569;
	add.s64 	%rd1128, %rd1525, %rd274;
	shl.b64 	%rd1129, %rd1128, 3;
	add.s64 	%rd1130, %rd13, %rd1129;
	st.local.f64 	[%rd1130], %fd1264;
	ld.local.u8 	%rs570, [%rd1127+1];
	cvt.rn.f64.u16 	%fd1265, %rs570;
	st.local.f64 	[%rd1130+8], %fd1265;
	ld.local.u8 	%rs571, [%rd1127+2];
	cvt.rn.f64.u16 	%fd1266, %rs571;
	st.local.f64 	[%rd1130+16], %fd1266;
	ld.local.u8 	%rs572, [%rd1127+3];
	cvt.rn.f64.u16 	%fd1267, %rs572;
	st.local.f64 	[%rd1130+24], %fd1267;
	add.s64 	%rd1525, %rd1525, 4;
$L__BB0_457:
	setp.eq.s64 	%p396, %rd166, 0;
	@%p396 bra 	$L__BB0_461;
	setp.eq.s64 	%p397, %rd166, 1;
	add.s64 	%rd284, %rd8, %rd1525;
	ld.local.u8 	%rs573, [%rd284];
	cvt.rn.f64.u16 	%fd1268, %rs573;
	add.s64 	%rd1131, %rd1525, %rd274;
	shl.b64 	%rd1132, %rd1131, 3;
	add.s64 	%rd285, %rd13, %rd1132;
	st.local.f64 	[%rd285], %fd1268;
	@%p397 bra 	$L__BB0_461;
	setp.eq.s64 	%p398, %rd166, 2;
	ld.local.u8 	%rs574, [%rd284+1];
	cvt.rn.f64.u16 	%fd1269, %rs574;
	st.local.f64 	[%rd285+8], %fd1269;
	@%p398 bra 	$L__BB0_461;
	ld.local.u8 	%rs575, [%rd284+2];
	cvt.rn.f64.u16 	%fd1270, %rs575;
	st.local.f64 	[%rd285+16], %fd1270;
$L__BB0_461:
	shl.b64 	%rd1134, %rd1505, 5;
	add.s64 	%rd286, %rd1570, %rd1134;
	st.local.f64 	[%rd286], %fd2040;
	st.local.f64 	[%rd286+8], %fd2040;
	st.local.f64 	[%rd286+16], %fd2052;
	setp.eq.s64 	%p399, %rd1505, 0;
	mov.f64 	%fd2047, 0d0000000000000000;
	mov.b64 	%rd1528, 1;
	@%p399 bra 	$L__BB0_471;
	add.s64 	%rd1136, %rd1505, 1;
	and.b64  	%rd287, %rd1136, -2;
	mov.f64 	%fd2047, 0d0000000000000000;
	mov.b64 	%rd1527, 0;
$L__BB0_463:
	shl.b64 	%rd1137, %rd1527, 5;
	add.s64 	%rd289, %rd1570, %rd1137;
	ld.local.f64 	%fd279, [%rd289+8];
	neg.f64 	%fd1274, %fd279;
	fma.rn.f64 	%fd1275, %fd279, 0dBFF71547652B82FE, 0d4338000000000000;
	{
	.reg .b32 %temp; 
	mov.b64 	{%r190, %temp}, %fd1275;
	}
	mov.f64 	%fd1276, 0dC338000000000000;
	add.rn.f64 	%fd1277, %fd1275, %fd1276;
	fma.rn.f64 	%fd1278, %fd1277, 0dBFE62E42FEFA39EF, %fd1274;
	fma.rn.f64 	%fd1279, %fd1277, 0dBC7ABC9E3B39803F, %fd1278;
	fma.rn.f64 	%fd1280, %fd1279, 0d3E5ADE1569CE2BDF, 0d3E928AF3FCA213EA;
	fma.rn.f64 	%fd1281, %fd1280, %fd1279, 0d3EC71DEE62401315;
	fma.rn.f64 	%fd1282, %fd1281, %fd1279, 0d3EFA01997C89EB71;
	fma.rn.f64 	%fd1283, %fd1282, %fd1279, 0d3F2A01A014761F65;
	fma.rn.f64 	%fd1284, %fd1283, %fd1279, 0d3F56C16C1852B7AF;
	fma.rn.f64 	%fd1285, %fd1284, %fd1279, 0d3F81111111122322;
	fma.rn.f64 	%fd1286, %fd1285, %fd1279, 0d3FA55555555502A1;
	fma.rn.f64 	%fd1287, %fd1286, %fd1279, 0d3FC5555555555511;
	fma.rn.f64 	%fd1288, %fd1287, %fd1279, 0d3FE000000000000B;
	fma.rn.f64 	%fd1289, %fd1288, %fd1279, 0d3FF0000000000000;
	fma.rn.f64 	%fd1290, %fd1289, %fd1279, 0d3FF0000000000000;
	{
	.reg .b32 %temp; 
	mov.b64 	{%r191, %temp}, %fd1290;
	}
	{
	.reg .b32 %temp; 
	mov.b64 	{%temp, %r192}, %fd1290;
	}
	shl.b32 	%r866, %r190, 20;
	add.s32 	%r867, %r866, %r192;
	mov.b64 	%fd2042, {%r191, %r867};
	{
	.reg .b32 %temp; 
	mov.b64 	{%temp, %r868}, %fd1274;
	}
	mov.b32 	%f43, %r868;
	abs.f32 	%f16, %f43;
	setp.lt.f32 	%p400, %f16, 0f4086232B;
	@%p400 bra 	$L__BB0_466;
	setp.gt.f64 	%p401, %fd279, 0d0000000000000000;
	mov.f64 	%fd1291, 0d7FF0000000000000;
	sub.f64 	%fd1292, %fd1291, %fd279;
	selp.f64 	%fd2042, 0d0000000000000000, %fd1292, %p401;
	setp.geu.f32 	%p402, %f16, 0f40874800;
	@%p402 bra 	$L__BB0_466;
	shr.u32 	%r869, %r190, 31;
	add.s32 	%r870, %r190, %r869;
	shr.s32 	%r871, %r870, 1;
	shl.b32 	%r872, %r871, 20;
	add.s32 	%r873, %r192, %r872;
	mov.b64 	%fd1293, {%r191, %r873};
	sub.s32 	%r874, %r190, %r871;
	shl.b32 	%r875, %r874, 20;
	add.s32 	%r876, %r875, 1072693248;
	mov.b32 	%r877, 0;
	mov.b64 	%fd1294, {%r877, %r876};
	mul.f64 	%fd2042, %fd1294, %fd1293;
$L__BB0_466:
	add.f64 	%fd284, %fd2047, %fd2042;
	ld.local.f64 	%fd285, [%rd289+40];
	neg.f64 	%fd1295, %fd285;
	fma.rn.f64 	%fd1296, %fd285, 0dBFF71547652B82FE, 0d4338000000000000;
	{
	.reg .b32 %temp; 
	mov.b64 	{%r193, %temp}, %fd1296;
	}
	mov.f64 	%fd1297, 0dC338000000000000;
	add.rn.f64 	%fd1298, %fd1296, %fd1297;
	fma.rn.f64 	%fd1299, %fd1298, 0dBFE62E42FEFA39EF, %fd1295;
	fma.rn.f64 	%fd1300, %fd1298, 0dBC7ABC9E3B39803F, %fd1299;
	fma.rn.f64 	%fd1301, %fd1300, 0d3E5ADE1569CE2BDF, 0d3E928AF3FCA213EA;
	fma.rn.f64 	%fd1302, %fd1301, %fd1300, 0d3EC71DEE62401315;
	fma.rn.f64 	%fd1303, %fd1302, %fd1300, 0d3EFA01997C89EB71;
	fma.rn.f64 	%fd1304, %fd1303, %fd1300, 0d3F2A01A014761F65;
	fma.rn.f64 	%fd1305, %fd1304, %fd1300, 0d3F56C16C1852B7AF;
	fma.rn.f64 	%fd1306, %fd1305, %fd1300, 0d3F81111111122322;
	fma.rn.f64 	%fd1307, %fd1306, %fd1300, 0d3FA55555555502A1;
	fma.rn.f64 	%fd1308, %fd1307, %fd1300, 0d3FC5555555555511;
	fma.rn.f64 	%fd1309, %fd1308, %fd1300, 0d3FE000000000000B;
	fma.rn.f64 	%fd1310, %fd1309, %fd1300, 0d3FF0000000000000;
	fma.rn.f64 	%fd1311, %fd1310, %fd1300, 0d3FF0000000000000;
	{
	.reg .b32 %temp; 
	mov.b64 	{%r194, %temp}, %fd1311;
	}
	{
	.reg .b32 %temp; 
	mov.b64 	{%temp, %r195}, %fd1311;
	}
	shl.b32 	%r878, %r193, 20;
	add.s32 	%r879, %r878, %r195;
	mov.b64 	%fd2043, {%r194, %r879};
	{
	.reg .b32 %temp; 
	mov.b64 	{%temp, %r880}, %fd1295;
	}
	mov.b32 	%f44, %r880;
	abs.f32 	%f17, %f44;
	setp.lt.f32 	%p403, %f17, 0f4086232B;
	@%p403 bra 	$L__BB0_469;
	setp.gt.f64 	%p404, %fd285, 0d0000000000000000;
	mov.f64 	%fd1312, 0d7FF0000000000000;
	sub.f64 	%fd1313, %fd1312, %fd285;
	selp.f64 	%fd2043, 0d0000000000000000, %fd1313, %p404;
	setp.geu.f32 	%p405, %f17, 0f40874800;
	@%p405 bra 	$L__BB0_469;
	shr.u32 	%r881, %r193, 31;
	add.s32 	%r882, %r193, %r881;
	shr.s32 	%r883, %r882, 1;
	shl.b32 	%r884, %r883, 20;
	add.s32 	%r885, %r195, %r884;
	mov.b64 	%fd1314, {%r194, %r885};
	sub.s32 	%r886, %r193, %r883;
	shl.b32 	%r887, %r886, 20;
	add.s32 	%r888, %r887, 1072693248;
	mov.b32 	%r889, 0;
	mov.b64 	%fd1315, {%r889, %r888};
	mul.f64 	%fd2043, %fd1315, %fd1314;
$L__BB0_469:
	add.f64 	%fd2047, %fd284, %fd2043;
	add.s64 	%rd1527, %rd1527, 2;
	setp.ne.s64 	%p406, %rd1527, %rd287;
	@%p406 bra 	$L__BB0_463;
	shl.b64 	%rd1138, %rd287, 2;
	or.b64  	%rd1528, %rd1138, 1;
$L__BB0_471:
	and.b64  	%rd1139, %rd1505, 1;
	setp.eq.b64 	%p407, %rd1139, 1;
	@%p407 bra 	$L__BB0_476;
	shl.b64 	%rd1140, %rd1528, 3;
	add.s64 	%rd1141, %rd1570, %rd1140;
	ld.local.f64 	%fd293, [%rd1141];
	neg.f64 	%fd1316, %fd293;
	fma.rn.f64 	%fd1317, %fd293, 0dBFF71547652B82FE, 0d4338000000000000;
	{
	.reg .b32 %temp; 
	mov.b64 	{%r196, %temp}, %fd1317;
	}
	mov.f64 	%fd1318, 0dC338000000000000;
	add.rn.f64 	%fd1319, %fd1317, %fd1318;
	fma.rn.f64 	%fd1320, %fd1319, 0dBFE62E42FEFA39EF, %fd1316;
	fma.rn.f64 	%fd1321, %fd1319, 0dBC7ABC9E3B39803F, %fd1320;
	fma.rn.f64 	%fd1322, %fd1321, 0d3E5ADE1569CE2BDF, 0d3E928AF3FCA213EA;
	fma.rn.f64 	%fd1323, %fd1322, %fd1321, 0d3EC71DEE62401315;
	fma.rn.f64 	%fd1324, %fd1323, %fd1321, 0d3EFA01997C89EB71;
	fma.rn.f64 	%fd1325, %fd1324, %fd1321, 0d3F2A01A014761F65;
	fma.rn.f64 	%fd1326, %fd1325, %fd1321, 0d3F56C16C1852B7AF;
	fma.rn.f64 	%fd1327, %fd1326, %fd1321, 0d3F81111111122322;
	fma.rn.f64 	%fd1328, %fd1327, %fd1321, 0d3FA55555555502A1;
	fma.rn.f64 	%fd1329, %fd1328, %fd1321, 0d3FC5555555555511;
	fma.rn.f64 	%fd1330, %fd1329, %fd1321, 0d3FE000000000000B;
	fma.rn.f64 	%fd1331, %fd1330, %fd1321, 0d3FF0000000000000;
	fma.rn.f64 	%fd1332, %fd1331, %fd1321, 0d3FF0000000000000;
	{
	.reg .b32 %temp; 
	mov.b64 	{%r197, %temp}, %fd1332;
	}
	{
	.reg .b32 %temp; 
	mov.b64 	{%temp, %r198}, %fd1332;
	}
	shl.b32 	%r890, %r196, 20;
	add.s32 	%r891, %r890, %r198;
	mov.b64 	%fd2046, {%r197, %r891};
	{
	.reg .b32 %temp; 
	mov.b64 	{%temp, %r892}, %fd1316;
	}
	mov.b32 	%f45, %r892;
	abs.f32 	%f18, %f45;
	setp.lt.f32 	%p408, %f18, 0f4086232B;
	@%p408 bra 	$L__BB0_475;
	setp.gt.f64 	%p409, %fd293, 0d0000000000000000;
	mov.f64 	%fd1333, 0d7FF0000000000000;
	sub.f64 	%fd1334, %fd1333, %fd293;
	selp.f64 	%fd2046, 0d0000000000000000, %fd1334, %p409;
	setp.geu.f32 	%p410, %f18, 0f40874800;
	@%p410 bra 	$L__BB0_475;
	shr.u32 	%r893, %r196, 31;
	add.s32 	%r894, %r196, %r893;
	shr.s32 	%r895, %r894, 1;
	shl.b32 	%r896, %r895, 20;
	add.s32 	%r897, %r198, %r896;
	mov.b64 	%fd1335, {%r197, %r897};
	sub.s32 	%r898, %r196, %r895;
	shl.b32 	%r899, %r898, 20;
	add.s32 	%r900, %r899, 1072693248;
	mov.b32 	%r901, 0;
	mov.b64 	%fd1336, {%r901, %r900};
	mul.f64 	%fd2046, %fd1336, %fd1335;
$L__BB0_475:
	add.f64 	%fd2047, %fd2047, %fd2046;
$L__BB0_476:
	setp.eq.s64 	%p411, %rd160, 0;
	setp.ne.s32 	%p412, %r416, 1;
	{ // callseq 2, 0
	.param .b64 param0;
	st.param.f64 	[param0], 0d4000000000000000;
	.param .b64 param1;
	st.param.f64 	[param1], %fd994;
	.param .b64 retval0;
	call.uni (retval0), 
	__internal_accurate_pow, 
	(
	param0, 
	param1
	);
	ld.param.f64 	%fd1337, [retval0];
	} // callseq 2
	neg.f64 	%fd1339, %fd1337;
	selp.f64 	%fd1340, %fd1339, %fd1337, %p1;
	selp.f64 	%fd1341, 0dFFF8000000000000, %fd1340, %p2;
	selp.f64 	%fd1342, 0d3FF0000000000000, %fd1341, %p411;
	mul.f64 	%fd2053, %fd2030, %fd1342;
	add.f64 	%fd1343, %fd2047, %fd2053;
	setp.gt.f64 	%p413, %fd1343, 0d3E112E0BE826D695;
	div.rn.f64 	%fd1344, %fd2047, %fd1343;
	selp.f64 	%fd301, %fd1344, 0d3FF0000000000000, %p413;
	st.local.f64 	[%rd286+24], %fd301;
	add.s64 	%rd1551, %rd1505, 1;
	@%p412 bra 	$L__BB0_481;
	neg.f64 	%fd1345, %fd2040;
	fma.rn.f64 	%fd1346, %fd2040, 0dBFF71547652B82FE, 0d4338000000000000;
	{
	.reg .b32 %temp; 
	mov.b64 	{%r199, %temp}, %fd1346;
	}
	mov.f64 	%fd1347, 0dC338000000000000;
	add.rn.f64 	%fd1348, %fd1346, %fd1347;
	fma.rn.f64 	%fd1349, %fd1348, 0dBFE62E42FEFA39EF, %fd1345;
	fma.rn.f64 	%fd1350, %fd1348, 0dBC7ABC9E3B39803F, %fd1349;
	fma.rn.f64 	%fd1351, %fd1350, 0d3E5ADE1569CE2BDF, 0d3E928AF3FCA213EA;
	fma.rn.f64 	%fd1352, %fd1351, %fd1350, 0d3EC71DEE62401315;
	fma.rn.f64 	%fd1353, %fd1352, %fd1350, 0d3EFA01997C89EB71;
	fma.rn.f64 	%fd1354, %fd1353, %fd1350, 0d3F2A01A014761F65;
	fma.rn.f64 	%fd1355, %fd1354, %fd1350, 0d3F56C16C1852B7AF;
	fma.rn.f64 	%fd1356, %fd1355, %fd1350, 0d3F81111111122322;
	fma.rn.f64 	%fd1357, %fd1356, %fd1350, 0d3FA55555555502A1;
	fma.rn.f64 	%fd1358, %fd1357, %fd1350, 0d3FC5555555555511;
	fma.rn.f64 	%fd1359, %fd1358, %fd1350, 0d3FE000000000000B;
	fma.rn.f64 	%fd1360, %fd1359, %fd1350, 0d3FF0000000000000;
	fma.rn.f64 	%fd1361, %fd1360, %fd1350, 0d3FF0000000000000;
	{
	.reg .b32 %temp; 
	mov.b64 	{%r200, %temp}, %fd1361;
	}
	{
	.reg .b32 %temp; 
	mov.b64 	{%temp, %r201}, %fd1361;
	}
	shl.b32 	%r902, %r199, 20;
	add.s32 	%r903, %r902, %r201;
	mov.b64 	%fd2048, {%r200, %r903};
	{
	.reg .b32 %temp; 
	mov.b64 	{%temp, %r904}, %fd1345;
	}
	mov.b32 	%f46, %r904;
	abs.f32 	%f19, %f46;
	setp.lt.f32 	%p414, %f19, 0f4086232B;
	@%p414 bra 	$L__BB0_480;
	setp.gt.f64 	%p415, %fd2040, 0d0000000000000000;
	mov.f64 	%fd1362, 0d7FF0000000000000;
	sub.f64 	%fd1363, %fd1362, %fd2040;
	selp.f64 	%fd2048, 0d0000000000000000, %fd1363, %p415;
	setp.geu.f32 	%p416, %f19, 0f40874800;
	@%p416 bra 	$L__BB0_480;
	shr.u32 	%r905, %r199, 31;
	add.s32 	%r906, %r199, %r905;
	shr.s32 	%r907, %r906, 1;
	shl.b32 	%r908, %r907, 20;
	add.s32 	%r909, %r201, %r908;
	mov.b64 	%fd1364, {%r200, %r909};
	sub.s32 	%r910, %r199, %r907;
	shl.b32 	%r911, %r910, 20;
	add.s32 	%r912, %r911, 1072693248;
	mov.b32 	%r913, 0;
	mov.b64 	%fd1365, {%r913, %r912};
	mul.f64 	%fd2048, %fd1365, %fd1364;
$L__BB0_480:
	sub.f64 	%fd2030, %fd2030, %fd2048;
$L__BB0_481:
	ld.param.f64 	%fd1940, [_Z22sogrand_columns_kernelPdS_S_PhiiimdiPi_param_8];
	setp.leu.f64 	%p417, %fd301, %fd1940;
	setp.ne.s64 	%p418, %rd1551, %rd19;
	and.pred  	%p419, %p417, %p418;
	@%p419 bra 	$L__BB0_500;
	setp.eq.s64 	%p465, %rd1505, 0;
	@%p465 bra 	$L__BB0_485;
	and.b64  	%rd294, %rd1551, -2;
	mov.b64 	%rd1529, 0;
$L__BB0_484:
	add.s64 	%rd1529, %rd1529, 2;
	setp.ne.s64 	%p466, %rd1529, %rd294;
	@%p466 bra 	$L__BB0_484;
$L__BB0_485:
	cvt.rn.f64.u64 	%fd2058, %rd1551;
	bra.uni 	$L__BB0_557;
$L__BB0_486:
	fma.rn.f64 	%fd1155, %fd2033, 0d7FF0000000000000, 0d7FF0000000000000;
	{
	.reg .b32 %temp; 
	mov.b64 	{%temp, %r831}, %fd2033;
	}
	and.b32  	%r832, %r831, 2147483647;
	setp.eq.s32 	%p377, %r832, 0;
	selp.f64 	%fd2035, 0dFFF0000000000000, %fd1155, %p377;
$L__BB0_487:
	neg.f64 	%fd261, %fd247;
	setp.lt.f64 	%p380, %fd247, 0dC03E000000000000;
	or.pred  	%p381, %p380, %p370;
	selp.f64 	%fd2039, %fd261, 0d0000000000000000, %p380;
	@%p381 bra 	$L__BB0_498;
	fma.rn.f64 	%fd1187, %fd261, 0d3FF71547652B82FE, 0d4338000000000000;
	{
	.reg .b32 %temp; 
	mov.b64 	{%r177, %temp}, %fd1187;
	}
	mov.f64 	%fd1188, 0dC338000000000000;
	add.rn.f64 	%fd1189, %fd1187, %fd1188;
	fma.rn.f64 	%fd1190, %fd1189, 0dBFE62E42FEFA39EF, %fd261;
	fma.rn.f64 	%fd1191, %fd1189, 0dBC7ABC9E3B39803F, %fd1190;
	fma.rn.f64 	%fd1192, %fd1191, 0d3E5ADE1569CE2BDF, 0d3E928AF3FCA213EA;
	fma.rn.f64 	%fd1193, %fd1192, %fd1191, 0d3EC71DEE62401315;
	fma.rn.f64 	%fd1194, %fd1193, %fd1191, 0d3EFA01997C89EB71;
	fma.rn.f64 	%fd1195, %fd1194, %fd1191, 0d3F2A01A014761F65;
	fma.rn.f64 	%fd1196, %fd1195, %fd1191, 0d3F56C16C1852B7AF;
	fma.rn.f64 	%fd1197, %fd1196, %fd1191, 0d3F81111111122322;
	fma.rn.f64 	%fd1198, %fd1197, %fd1191, 0d3FA55555555502A1;
	fma.rn.f64 	%fd1199, %fd1198, %fd1191, 0d3FC5555555555511;
	fma.rn.f64 	%fd1200, %fd1199, %fd1191, 0d3FE000000000000B;
	fma.rn.f64 	%fd1201, %fd1200, %fd1191, 0d3FF0000000000000;
	fma.rn.f64 	%fd1202, %fd1201, %fd1191, 0d3FF0000000000000;
	{
	.reg .b32 %temp; 
	mov.b64 	{%r178, %temp}, %fd1202;
	}
	{
	.reg .b32 %temp; 
	mov.b64 	{%temp, %r179}, %fd1202;
	}
	shl.b32 	%r841, %r177, 20;
	add.s32 	%r842, %r841, %r179;
	mov.b64 	%fd2036, {%r178, %r842};
	{
	.reg .b32 %temp; 
	mov.b64 	{%temp, %r843}, %fd261;
	}
	mov.b32 	%f42, %r843;
	abs.f32 	%f15, %f42;
	setp.lt.f32 	%p382, %f15, 0f4086232B;
	@%p382 bra 	$L__BB0_491;
	setp.gt.f64 	%p383, %fd247, 0d0000000000000000;
	mov.f64 	%fd1203, 0d7FF0000000000000;
	sub.f64 	%fd1204, %fd1203, %fd247;
	selp.f64 	%fd2036, 0d0000000000000000, %fd1204, %p383;
	setp.geu.f32 	%p384, %f15, 0f40874800;
	@%p384 bra 	$L__BB0_491;
	shr.u32 	%r844, %r177, 31;
	add.s32 	%r845, %r177, %r844;
	shr.s32 	%r846, %r845, 1;
	shl.b32 	%r847, %r846, 20;
	add.s32 	%r848, %r179, %r847;
	mov.b64 	%fd1205, {%r178, %r848};
	sub.s32 	%r849, %r177, %r846;
	shl.b32 	%r850, %r849, 20;
	add.s32 	%r851, %r850, 1072693248;
	mov.b32 	%r852, 0;
	mov.b64 	%fd1206, {%r852, %r851};
	mul.f64 	%fd2036, %fd1206, %fd1205;
$L__BB0_491:
	add.f64 	%fd2037, %fd2036, 0d3FF0000000000000;
	{
	.reg .b32 %temp; 
	mov.b64 	{%temp, %r1166}, %fd2037;
	}
	{
	.reg .b32 %temp; 
	mov.b64 	{%r1167, %temp}, %fd2037;
	}
	setp.gt.s32 	%p385, %r1166, 1048575;
	mov.b32 	%r1168, -1023;
	@%p385 bra 	$L__BB0_493;
	mul.f64 	%fd2037, %fd2037, 0d4350000000000000;
	{
	.reg .b32 %temp; 
	mov.b64 	{%temp, %r1166}, %fd2037;
	}
	{
	.reg .b32 %temp; 
	mov.b64 	{%r1167, %temp}, %fd2037;
	}
	mov.b32 	%r1168, -1077;
$L__BB0_493:
	add.s32 	%r855, %r1166, -1;
	setp.gt.u32 	%p386, %r855, 2146435070;
	@%p386 bra 	$L__BB0_497;
	shr.u32 	%r858, %r1166, 20;
	add.s32 	%r1169, %r1168, %r858;
	and.b32  	%r859, %r1166, 1048575;
	or.b32  	%r860, %r859, 1072693248;
	mov.b64 	%fd2038, {%r1167, %r860};
	setp.lt.u32 	%p388, %r860, 1073127583;
	@%p388 bra 	$L__BB0_496;
	{
	.reg .b32 %temp; 
	mov.b64 	{%r861, %temp}, %fd2038;
	}
	{
	.reg .b32 %temp; 
	mov.b64 	{%temp, %r862}, %fd2038;
	}
	add.s32 	%r863, %r862, -1048576;
	mov.b64 	%fd2038, {%r861, %r863};
	add.s32 	%r1169, %r1169, 1;
$L__BB0_496:
	add.f64 	%fd1208, %fd2038, 0dBFF0000000000000;
	add.f64 	%fd1209, %fd2038, 0d3FF0000000000000;
	rcp.approx.ftz.f64 	%fd1210, %fd1209;
	neg.f64 	%fd1211, %fd1209;
	fma.rn.f64 	%fd1212, %fd1211, %fd1210, 0d3FF0000000000000;
	fma.rn.f64 	%fd1213, %fd1212, %fd1212, %fd1212;
	fma.rn.f64 	%fd1214, %fd1213, %fd1210, %fd1210;
	mul.f64 	%fd1215, %fd1208, %fd1214;
	fma.rn.f64 	%fd1216, %fd1208, %fd1214, %fd1215;
	mul.f64 	%fd1217, %fd1216, %fd1216;
	fma.rn.f64 	%fd1218, %fd1217, 0d3EB1380B3AE80F1E, 0d3ED0EE258B7A8B04;
	fma.rn.f64 	%fd1219, %fd1218, %fd1217, 0d3EF3B2669F02676F;
	fma.rn.f64 	%fd1220, %fd1219, %fd1217, 0d3F1745CBA9AB0956;
	fma.rn.f64 	%fd1221, %fd1220, %fd1217, 0d3F3C71C72D1B5154;
	fma.rn.f64 	%fd1222, %fd1221, %fd1217, 0d3F624924923BE72D;
	fma.rn.f64 	%fd1223, %fd1222, %fd1217, 0d3F8999999999A3C4;
	fma.rn.f64 	%fd1224, %fd1223, %fd1217, 0d3FB5555555555554;
	sub.f64 	%fd1225, %fd1208, %fd1216;
	add.f64 	%fd1226, %fd1225, %fd1225;
	neg.f64 	%fd1227, %fd1216;
	fma.rn.f64 	%fd1228, %fd1227, %fd1208, %fd1226;
	mul.f64 	%fd1229, %fd1214, %fd1228;
	mul.f64 	%fd1230, %fd1217, %fd1224;
	fma.rn.f64 	%fd1231, %fd1230, %fd1216, %fd1229;
	xor.b32  	%r864, %r1169, -2147483648;
	mov.b32 	%r865, 1127219200;
	mov.b64 	%fd1232, {%r864, %r865};
	sub.f64 	%fd1233, %fd1232, %fd25;
	fma.rn.f64 	%fd1234, %fd1233, 0d3FE62E42FEFA39EF, %fd1216;
	fma.rn.f64 	%fd1235, %fd1233, 0dBFE62E42FEFA39EF, %fd1234;
	sub.f64 	%fd1236, %fd1235, %fd1216;
	sub.f64 	%fd1237, %fd1231, %fd1236;
	fma.rn.f64 	%fd1238, %fd1233, 0d3C7ABC9E3B39803F, %fd1237;
	add.f64 	%fd2039, %fd1234, %fd1238;
	bra.uni 	$L__BB0_498;
$L__BB0_497:
	fma.rn.f64 	%fd1207, %fd2037, 0d7FF0000000000000, 0d7FF0000000000000;
	{
	.reg .b32 %temp; 
	mov.b64 	{%temp, %r856}, %fd2037;
	}
	and.b32  	%r857, %r856, 2147483647;
	setp.eq.s32 	%p387, %r857, 0;
	selp.f64 	%fd2039, 0dFFF0000000000000, %fd1207, %p387;
$L__BB0_498:
	sub.f64 	%fd1239, %fd2035, %fd2039;
	add.f64 	%fd2040, %fd2040, %fd1239;
$L__BB0_499:
	add.s64 	%rd1522, %rd1522, 1;
	setp.eq.s64 	%p389, %rd1522, %rd20;
	@%p389 bra 	$L__BB0_448;
	bra.uni 	$L__BB0_436;
$L__BB0_500:
	add.s32 	%r202, %r1152, -1;
	setp.eq.s32 	%p420, %r202, 0;
	@%p420 bra 	$L__BB0_508;
	setp.lt.u32 	%p421, %r202, 4;
	mov.b64 	%rd1532, 0;
	@%p421 bra 	$L__BB0_504;
	ld.local.u32 	%r1170, [%rd10];
	mov.b64 	%rd1531, 0;
$L__BB0_503:
	shl.b64 	%rd1145, %rd1531, 2;
	add.s64 	%rd1146, %rd10, %rd1145;
	ld.local.u32 	%r914, [%rd1146+4];
	sub.s32 	%r915, %r914, %r1170;
	add.s64 	%rd1147, %rd11, %rd1145;
	st.local.u32 	[%rd1147], %r915;
	ld.local.u32 	%r916, [%rd1146+8];
	sub.s32 	%r917, %r916, %r914;
	st.local.u32 	[%rd1147+4], %r917;
	ld.local.u32 	%r918, [%rd1146+12];
	sub.s32 	%r919, %r918, %r916;
	st.local.u32 	[%rd1147+8], %r919;
	add.s64 	%rd1531, %rd1531, 4;
	ld.local.u32 	%r1170, [%rd1146+16];
	sub.s32 	%r920, %r1170, %r918;
	st.local.u32 	[%rd1147+12], %r920;
	setp.ne.s64 	%p422, %rd1531, %rd236;
	mov.u64 	%rd1532, %rd236;
	@%p422 bra 	$L__BB0_503;
$L__BB0_504:
	setp.eq.s64 	%p423, %rd235, 0;
	@%p423 bra 	$L__BB0_508;
	setp.eq.s64 	%p424, %rd235, 1;
	shl.b64 	%rd1148, %rd1532, 2;
	add.s64 	%rd301, %rd10, %rd1148;
	ld.local.u32 	%r206, [%rd301+4];
	ld.local.u32 	%r921, [%rd301];
	sub.s32 	%r922, %r206, %r921;
	add.s64 	%rd302, %rd11, %rd1148;
	st.local.u32 	[%rd302], %r922;
	@%p424 bra 	$L__BB0_508;
	setp.eq.s64 	%p425, %rd235, 2;
	ld.local.u32 	%r207, [%rd301+8];
	sub.s32 	%r923, %r207, %r206;
	st.local.u32 	[%rd302+4], %r923;
	@%p425 bra 	$L__BB0_508;
	ld.local.u32 	%r924, [%rd301+12];
	sub.s32 	%r925, %r924, %r207;
	st.local.u32 	[%rd302+8], %r925;
$L__BB0_508:
	setp.lt.s32 	%p426, %r1152, 2;
	mul.wide.u32 	%rd1149, %r202, 4;
	add.s64 	%rd1150, %rd11, %rd1149;
	mov.b32 	%r926, 0;
	st.local.u32 	[%rd1150], %r926;
	add.s64 	%rd1151, %rd12, %rd1149;
	st.local.u32 	[%rd1151], %r926;
	@%p426 bra 	$L__BB0_515;
	add.s32 	%r208, %r1152, -2;
	and.b32  	%r209, %r202, 3;
	setp.eq.s32 	%p427, %r209, 0;
	mov.u32 	%r1171, %r208;
	@%p427 bra 	$L__BB0_513;
	add.s32 	%r1171, %r1152, -3;
	setp.eq.s32 	%p428, %r209, 1;
	mul.wide.u32 	%rd1152, %r208, 4;
	add.s64 	%rd1153, %rd11, %rd1152;
	ld.local.u32 	%r211, [%rd1153];
	add.s64 	%rd1154, %rd12, %rd1152;
	st.local.u32 	[%rd1154], %r211;
	@%p428 bra 	$L__BB0_513;
	add.s32 	%r212, %r1152, -4;
	setp.eq.s32 	%p429, %r209, 2;
	mul.wide.u32 	%rd1155, %r1171, 4;
	add.s64 	%rd1156, %rd11, %rd1155;
	ld.local.u32 	%r927, [%rd1156];
	add.s32 	%r213, %r927, %r211;
	add.s64 	%rd1157, %rd12, %rd1155;
	st.local.u32 	[%rd1157], %r213;
	mov.u32 	%r1171, %r212;
	@%p429 bra 	$L__BB0_513;
	add.s32 	%r1171, %r1152, -5;
	mul.wide.u32 	%rd1158, %r212, 4;
	add.s64 	%rd1159, %rd11, %rd1158;
	ld.local.u32 	%r928, [%rd1159];
	add.s32 	%r929, %r928, %r213;
	add.s64 	%rd1160, %rd12, %rd1158;
	st.local.u32 	[%rd1160], %r929;
$L__BB0_513:
	setp.lt.u32 	%p430, %r208, 3;
	@%p430 bra 	$L__BB0_515;
$L__BB0_514:
	mul.wide.u32 	%rd1161, %r1171, 4;
	add.s64 	%rd1162, %rd12, %rd1161;
	ld.local.u32 	%r930, [%rd1162+4];
	add.s64 	%rd1163, %rd11, %rd1161;
	ld.local.u32 	%r931, [%rd1163];
	add.s32 	%r932, %r931, %r930;
	st.local.u32 	[%rd1162], %r932;
	add.s32 	%r933, %r1171, -1;
	mul.wide.u32 	%rd1164, %r933, 4;
	add.s64 	%rd1165, %rd11, %rd1164;
	ld.local.u32 	%r934, [%rd1165];
	add.s32 	%r935, %r934, %r932;
	add.s64 	%rd1166, %rd12, %rd1164;
	st.local.u32 	[%rd1166], %r935;
	add.s32 	%r936, %r1171, -2;
	mul.wide.u32 	%rd1167, %r936, 4;
	add.s64 	%rd1168, %rd11, %rd1167;
	ld.local.u32 	%r937, [%rd1168];
	add.s32 	%r938, %r937, %r935;
	add.s64 	%rd1169, %rd12, %rd1167;
	st.local.u32 	[%rd1169], %r938;
	add.s32 	%r939, %r1171, -3;
	mul.wide.u32 	%rd1170, %r939, 4;
	add.s64 	%rd1171, %rd11, %rd1170;
	ld.local.u32 	%r940, [%rd1171];
	add.s32 	%r941, %r940, %r938;
	add.s64 	%rd1172, %rd12, %rd1170;
	st.local.u32 	[%rd1172], %r941;
	add.s32 	%r217, %r1171, -4;
	setp.gt.s32 	%p431, %r1171, 3;
	mov.u32 	%r1171, %r217;
	@%p431 bra 	$L__BB0_514;
$L__BB0_515:
	ld.local.u32 	%r942, [%rd12];
	setp.lt.s32 	%p432, %r942, 2;
	@%p432 bra 	$L__BB0_554;
	mov.u32 	%r1173, %r1152;
$L__BB0_517:
	setp.lt.s32 	%p433, %r1173, 2;
	mov.b32 	%r1174, 0;
	@%p433 bra 	$L__BB0_519;
	add.s32 	%r1173, %r1173, -1;
	mul.wide.u32 	%rd1173, %r1173, 4;
	add.s64 	%rd1174, %rd12, %rd1173;
	ld.local.u32 	%r944, [%rd1174];
	setp.lt.s32 	%p434, %r944, 2;
	mov.u32 	%r1174, %r1173;
	@%p434 bra 	$L__BB0_517;
$L__BB0_519:
	add.s64 	%rd303, %rd169, -1;
	mul.wide.u32 	%rd1175, %r1174, 4;
	add.s64 	%rd304, %rd10, %rd1175;
	ld.local.u32 	%r945, [%rd304];
	add.s32 	%r1175, %r945, 1;
	st.local.u32 	[%rd304], %r1175;
	add.s32 	%r222, %r1174, 1;
	setp.ge.u32 	%p435, %r222, %r1152;
	@%p435 bra 	$L__BB0_525;
	cvt.u64.u32 	%rd305, %r222;
	sub.s64 	%rd1176, %rd169, %rd305;
	and.b64  	%rd306, %rd1176, 3;
	setp.eq.s64 	%p436, %rd306, 0;
	mov.u64 	%rd1533, %rd305;
	@%p436 bra 	$L__BB0_524;
	st.local.u32 	[%rd304+4], %r1175;
	add.s64 	%rd1533, %rd305, 1;
	setp.eq.s64 	%p437, %rd306, 1;
	@%p437 bra 	$L__BB0_524;
	st.local.u32 	[%rd304+8], %r1175;
	add.s64 	%rd1533, %rd305, 2;
	setp.eq.s64 	%p438, %rd306, 2;
	@%p438 bra 	$L__BB0_524;
	st.local.u32 	[%rd304+12], %r1175;
	add.s64 	%rd1533, %rd305, 3;
$L__BB0_524:
	sub.s64 	%rd1177, %rd303, %rd305;
	setp.lt.u64 	%p439, %rd1177, 3;
	@%p439 bra 	$L__BB0_525;
	bra.uni 	$L__BB0_698;
$L__BB0_525:
	setp.lt.u64 	%p441, %rd303, 15;
	mov.b64 	%rd1541, 0;
	mov.u64 	%rd1546, %rd193;
	@%p441 bra 	$L__BB0_528;
	mov.b64 	%rd1535, 0;
	mov.u64 	%rd1546, %rd193;
$L__BB0_527:
	.pragma "nounroll";
	shl.b64 	%rd1183, %rd1535, 2;
	add.s64 	%rd1184, %rd10, %rd1183;
	ld.local.s32 	%rd1185, [%rd1184];
	ld.local.s32 	%rd1186, [%rd1184+4];
	add.s64 	%rd1187, %rd1185, %rd1186;
	ld.local.s32 	%rd1188, [%rd1184+8];
	add.s64 	%rd1189, %rd1187, %rd1188;
	ld.local.s32 	%rd1190, [%rd1184+12];
	add.s64 	%rd1191, %rd1189, %rd1190;
	ld.local.s32 	%rd1192, [%rd1184+16];
	add.s64 	%rd1193, %rd1191, %rd1192;
	ld.local.s32 	%rd1194, [%rd1184+20];
	add.s64 	%rd1195, %rd1193, %rd1194;
	ld.local.s32 	%rd1196, [%rd1184+24];
	add.s64 	%rd1197, %rd1195, %rd1196;
	ld.local.s32 	%rd1198, [%rd1184+28];
	add.s64 	%rd1199, %rd1197, %rd1198;
	ld.local.s32 	%rd1200, [%rd1184+32];
	add.s64 	%rd1201, %rd1199, %rd1200;
	ld.local.s32 	%rd1202, [%rd1184+36];
	add.s64 	%rd1203, %rd1201, %rd1202;
	ld.local.s32 	%rd1204, [%rd1184+40];
	add.s64 	%rd1205, %rd1203, %rd1204;
	ld.local.s32 	%rd1206, [%rd1184+44];
	add.s64 	%rd1207, %rd1205, %rd1206;
	ld.local.s32 	%rd1208, [%rd1184+48];
	add.s64 	%rd1209, %rd1207, %rd1208;
	ld.local.s32 	%rd1210, [%rd1184+52];
	add.s64 	%rd1211, %rd1209, %rd1210;
	ld.local.s32 	%rd1212, [%rd1184+56];
	add.s64 	%rd1213, %rd1211, %rd1212;
	ld.local.s32 	%rd1214, [%rd1184+60];
	add.s64 	%rd1215, %rd1213, %rd1214;
	sub.s64 	%rd1546, %rd1546, %rd1215;
	add.s64 	%rd1535, %rd1535, 16;
	and.b64  	%rd1541, %rd169, 2147483632;
	setp.ne.s64 	%p442, %rd1535, %rd1541;
	@%p442 bra 	$L__BB0_527;
$L__BB0_528:
	@%p270 bra 	$L__BB0_538;
	add.s32 	%r947, %r129, -1;
	setp.lt.u32 	%p444, %r947, 7;
	@%p444 bra 	$L__BB0_531;
	shl.b64 	%rd1217, %rd1541, 2;
	add.s64 	%rd1218, %rd10, %rd1217;
	ld.local.s32 	%rd1219, [%rd1218];
	ld.local.s32 	%rd1220, [%rd1218+4];
	add.s64 	%rd1221, %rd1219, %rd1220;
	ld.local.s32 	%rd1222, [%rd1218+8];
	add.s64 	%rd1223, %rd1221, %rd1222;
	ld.local.s32 	%rd1224, [%rd1218+12];
	add.s64 	%rd1225, %rd1223, %rd1224;
	ld.local.s32 	%rd1226, [%rd1218+16];
	add.s64 	%rd1227, %rd1225, %rd1226;
	ld.local.s32 	%rd1228, [%rd1218+20];
	add.s64 	%rd1229, %rd1227, %rd1228;
	ld.local.s32 	%rd1230, [%rd1218+24];
	add.s64 	%rd1231, %rd1229, %rd1230;
	ld.local.s32 	%rd1232, [%rd1218+28];
	add.s64 	%rd1233, %rd1231, %rd1232;
	sub.s64 	%rd1546, %rd1546, %rd1233;
	add.s64 	%rd1541, %rd1541, 8;
$L__BB0_531:
	and.b32  	%r226, %r1152, 7;
	setp.eq.s32 	%p445, %r226, 0;
	@%p445 bra 	$L__BB0_538;
	add.s32 	%r948, %r226, -1;
	setp.lt.u32 	%p446, %r948, 3;
	@%p446 bra 	$L__BB0_534;
	shl.b64 	%rd1235, %rd1541, 2;
	add.s64 	%rd1236, %rd10, %rd1235;
	ld.local.s32 	%rd1237, [%rd1236];
	ld.local.s32 	%rd1238, [%rd1236+4];
	add.s64 	%rd1239, %rd1237, %rd1238;
	ld.local.s32 	%rd1240, [%rd1236+8];
	add.s64 	%rd1241, %rd1239, %rd1240;
	ld.local.s32 	%rd1242, [%rd1236+12];
	add.s64 	%rd1243, %rd1241, %rd1242;
	sub.s64 	%rd1546, %rd1546, %rd1243;
	add.s64 	%rd1541, %rd1541, 4;
$L__BB0_534:
	setp.eq.s32 	%p447, %r133, 0;
	@%p447 bra 	$L__BB0_538;
	setp.eq.s32 	%p448, %r133, 1;
	shl.b64 	%rd1244, %rd1541, 2;
	add.s64 	%rd331, %rd10, %rd1244;
	ld.local.s32 	%rd1245, [%rd331];
	sub.s64 	%rd1546, %rd1546, %rd1245;
	@%p448 bra 	$L__BB0_538;
	setp.eq.s32 	%p449, %r133, 2;
	ld.local.s32 	%rd1246, [%rd331+4];
	sub.s64 	%rd1546, %rd1546, %rd1246;
	@%p449 bra 	$L__BB0_538;
	ld.local.s32 	%rd1247, [%rd331+8];
	sub.s64 	%rd1546, %rd1546, %rd1247;
$L__BB0_538:
	cvt.rn.f64.u64 	%fd1366, %rd1546;
	sub.s32 	%r949, %r128, %r1175;
	cvt.rn.f64.s32 	%fd1367, %r949;
	div.rn.f64 	%fd1368, %fd1366, %fd1367;
	cvt.rmi.f64.f64 	%fd1369, %fd1368;
	cvt.rzi.u64.f64 	%rd336, %fd1369;
	cvt.u64.u32 	%rd1248, %r949;
	mul.lo.s64 	%rd1249, %rd336, %rd1248;
	sub.s64 	%rd337, %rd1546, %rd1249;
	sub.s64 	%rd1548, %rd169, %rd336;
	add.s64 	%rd1250, %rd336, -1;
	setp.ge.u64 	%p450, %rd1250, %rd169;
	@%p450 bra 	$L__BB0_551;
	sub.s64 	%rd339, %rd336, %rd169;
	sub.s64 	%rd1251, %rd169, %rd336;
	add.s64 	%rd1252, %rd1251, 1;
	max.u64 	%rd1253, %rd1252, %rd169;
	add.s64 	%rd340, %rd339, %rd1253;
	and.b64  	%rd341, %rd340, 15;
	add.s64 	%rd1254, %rd336, %rd1253;
	sub.s64 	%rd1255, %rd169, %rd1254;
	setp.gt.u64 	%p451, %rd1255, -16;
	@%p451 bra 	$L__BB0_541;
$L__BB0_540:
	.pragma "nounroll";
	shl.b64 	%rd1256, %rd1548, 2;
	add.s64 	%rd1257, %rd10, %rd1256;
	st.local.u32 	[%rd1257], %r128;
	st.local.u32 	[%rd1257+4], %r128;
	st.local.u32 	[%rd1257+8], %r128;
	st.local.u32 	[%rd1257+12], %r128;
	st.local.u32 	[%rd1257+16], %r128;
	st.local.u32 	[%rd1257+20], %r128;
	st.local.u32 	[%rd1257+24], %r128;
	st.local.u32 	[%rd1257+28], %r128;
	st.local.u32 	[%rd1257+32], %r128;
	st.local.u32 	[%rd1257+36], %r128;
	st.local.u32 	[%rd1257+40], %r128;
	st.local.u32 	[%rd1257+44], %r128;
	st.local.u32 	[%rd1257+48], %r128;
	st.local.u32 	[%rd1257+52], %r128;
	st.local.u32 	[%rd1257+56], %r128;
	st.local.u32 	[%rd1257+60], %r128;
	add.s64 	%rd1548, %rd1548, 16;
	add.s64 	%rd1258, %rd1548, %rd339;
	and.b64  	%rd1259, %rd340, -16;
	setp.ne.s64 	%p452, %rd1258, %rd1259;
	@%p452 bra 	$L__BB0_540;
$L__BB0_541:
	setp.eq.s64 	%p453, %rd341, 0;
	@%p453 bra 	$L__BB0_551;
	and.b64  	%rd345, %rd340, 7;
	setp.lt.u64 	%p454, %rd341, 8;
	@%p454 bra 	$L__BB0_544;
	shl.b64 	%rd1260, %rd1548, 2;
	add.s64 	%rd1261, %rd10, %rd1260;
	st.local.u32 	[%rd1261], %r128;
	st.local.u32 	[%rd1261+4], %r128;
	st.local.u32 	[%rd1261+8], %r128;
	st.local.u32 	[%rd1261+12], %r128;
	st.local.u32 	[%rd1261+16], %r128;
	st.local.u32 	[%rd1261+20], %r128;
	st.local.u32 	[%rd1261+24], %r128;
	st.local.u32 	[%rd1261+28], %r128;
	add.s64 	%rd1548, %rd1548, 8;
$L__BB0_544:
	setp.eq.s64 	%p455, %rd345, 0;
	@%p455 bra 	$L__BB0_551;
	and.b64  	%rd348, %rd340, 3;
	setp.lt.u64 	%p456, %rd345, 4;
	@%p456 bra 	$L__BB0_547;
	shl.b64 	%rd1262, %rd1548, 2;
	add.s64 	%rd1263, %rd10, %rd1262;
	st.local.u32 	[%rd1263], %r128;
	st.local.u32 	[%rd1263+4], %r128;
	st.local.u32 	[%rd1263+8], %r128;
	st.local.u32 	[%rd1263+12], %r128;
	add.s64 	%rd1548, %rd1548, 4;
$L__BB0_547:
	setp.eq.s64 	%p457, %rd348, 0;
	@%p457 bra 	$L__BB0_551;
	shl.b64 	%rd1264, %rd1548, 2;
	add.s64 	%rd351, %rd10, %rd1264;
	st.local.u32 	[%rd351], %r128;
	setp.eq.s64 	%p458, %rd348, 1;
	@%p458 bra 	$L__BB0_551;
	st.local.u32 	[%rd351+4], %r128;
	setp.eq.s64 	%p459, %rd348, 2;
	@%p459 bra 	$L__BB0_551;
	st.local.u32 	[%rd351+8], %r128;
$L__BB0_551:
	setp.ge.u64 	%p460, %rd336, %rd169;
	@%p460 bra 	$L__BB0_553;
	not.b64 	%rd1265, %rd336;
	add.s64 	%rd1266, %rd1265, %rd169;
	shl.b64 	%rd1267, %rd1266, 2;
	add.s64 	%rd1268, %rd10, %rd1267;
	ld.local.u32 	%r950, [%rd1268];
	cvt.u32.u64 	%r951, %rd337;
	add.s32 	%r952, %r950, %r951;
	st.local.u32 	[%rd1268], %r952;
$L__BB0_553:
	add.s32 	%r1153, %r1153, 1;
	setp.ne.s32 	%p461, %r1153, 100000;
	mov.u64 	%rd1505, %rd1551;
	@%p461 bra 	$L__BB0_353;
$L__BB0_554:
	setp.eq.s32 	%p462, %r416, 1;
	add.s32 	%r953, %r1152, 1;
	and.b32  	%r954, %r953, 1;
	setp.ne.s32 	%p463, %r954, %r34;
	add.s32 	%r956, %r1152, 2;
	selp.b32 	%r957, %r956, %r953, %p463;
	selp.b32 	%r1152, %r957, %r953, %p462;
	setp.le.s32 	%p464, %r1152, %r413;
	@%p464 bra 	$L__BB0_247;
$L__BB0_555:
	ld.param.u64 	%rd1420, [_Z22sogrand_columns_kernelPdS_S_PhiiimdiPi_param_7];
	setp.lt.u64 	%p467, %rd1551, %rd19;
	setp.eq.s64 	%p468, %rd1420, 0;
	selp.b64 	%rd1270, 2147483647, %rd1420, %p468;
	cvt.rn.f64.u64 	%fd1370, %rd1270;
	setp.lt.f64 	%p469, %fd2052, %fd1370;
	and.pred  	%p470, %p467, %p469;
	@%p470 bra 	$L__BB0_245;
$L__BB0_556:
	cvt.rn.f64.u64 	%fd2058, %rd1551;
$L__BB0_557:
	cvt.rzi.s32.f64 	%r229, %fd2058;
	setp.eq.s32 	%p471, %r229, 0;
	@%p471 bra 	$L__BB0_596;
	setp.lt.s32 	%p472, %r229, 1;
	@%p472 bra 	$L__BB0_565;
	and.b32  	%r230, %r229, 3;
	setp.lt.u32 	%p473, %r229, 4;
	mov.b32 	%r1184, 0;
	@%p473 bra 	$L__BB0_562;
	and.b32  	%r1184, %r229, 2147483644;
	mov.b32 	%r1183, 0;
$L__BB0_561:
	shl.b32 	%r960, %r1183, 2;
	mul.wide.u32 	%rd1271, %r960, 8;
	add.s64 	%rd1272, %rd1570, %rd1271;
	ld.local.f64 	%fd1372, [%rd1272+8];
	mul.wide.u32 	%rd1273, %r1183, 8;
	add.s64 	%rd1274, %rd1569, %rd1273;
	st.local.f64 	[%rd1274], %fd1372;
	ld.local.f64 	%fd1373, [%rd1272+40];
	st.local.f64 	[%rd1274+8], %fd1373;
	ld.local.f64 	%fd1374, [%rd1272+72];
	st.local.f64 	[%rd1274+16], %fd1374;
	ld.local.f64 	%fd1375, [%rd1272+104];
	st.local.f64 	[%rd1274+24], %fd1375;
	add.s32 	%r1183, %r1183, 4;
	setp.ne.s32 	%p474, %r1183, %r1184;
	@%p474 bra 	$L__BB0_561;
$L__BB0_562:
	setp.eq.s32 	%p475, %r230, 0;
	@%p475 bra 	$L__BB0_565;
	mov.b32 	%r1186, 0;
$L__BB0_564:
	.pragma "nounroll";
	shl.b32 	%r962, %r1184, 2;
	mul.wide.u32 	%rd1275, %r962, 8;
	add.s64 	%rd1276, %rd1570, %rd1275;
	ld.local.f64 	%fd1376, [%rd1276+8];
	mul.wide.u32 	%rd1277, %r1184, 8;
	add.s64 	%rd1278, %rd1569, %rd1277;
	st.local.f64 	[%rd1278], %fd1376;
	add.s32 	%r1184, %r1184, 1;
	add.s32 	%r1186, %r1186, 1;
	setp.ne.s32 	%p476, %r1186, %r230;
	@%p476 bra 	$L__BB0_564;
$L__BB0_565:
	max.f64 	%fd320, %fd2053, 0d3E112E0BE826D695;
	setp.lt.s32 	%p477, %r413, 1;
	@%p477 bra 	$L__BB0_581;
	setp.eq.s32 	%p478, %r4, 0;
	mov.b64 	%rd1558, 0;
	@%p478 bra 	$L__BB0_576;
	and.b32  	%r257, %r413, 2147483646;
	mov.b32 	%r1187, 0;
$L__BB0_568:
	mul.wide.u32 	%rd1280, %r1187, 8;
	add.s64 	%rd371, %rd18, %rd1280;
	ld.local.f64 	%fd326, [%rd371];
	fma.rn.f64 	%fd1377, %fd326, 0d3FF71547652B82FE, 0d4338000000000000;
	{
	.reg .b32 %temp; 
	mov.b64 	{%r264, %temp}, %fd1377;
	}
	mov.f64 	%fd1378, 0dC338000000000000;
	add.rn.f64 	%fd1379, %fd1377, %fd1378;
	fma.rn.f64 	%fd1380, %fd1379, 0dBFE62E42FEFA39EF, %fd326;
	fma.rn.f64 	%fd1381, %fd1379, 0dBC7ABC9E3B39803F, %fd1380;
	fma.rn.f64 	%fd1382, %fd1381, 0d3E5ADE1569CE2BDF, 0d3E928AF3FCA213EA;
	fma.rn.f64 	%fd1383, %fd1382, %fd1381, 0d3EC71DEE62401315;
	fma.rn.f64 	%fd1384, %fd1383, %fd1381, 0d3EFA01997C89EB71;
	fma.rn.f64 	%fd1385, %fd1384, %fd1381, 0d3F2A01A014761F65;
	fma.rn.f64 	%fd1386, %fd1385, %fd1381, 0d3F56C16C1852B7AF;
	fma.rn.f64 	%fd1387, %fd1386, %fd1381, 0d3F81111111122322;
	fma.rn.f64 	%fd1388, %fd1387, %fd1381, 0d3FA55555555502A1;
	fma.rn.f64 	%fd1389, %fd1388, %fd1381, 0d3FC5555555555511;
	fma.rn.f64 	%fd1390, %fd1389, %fd1381, 0d3FE000000000000B;
	fma.rn.f64 	%fd1391, %fd1390, %fd1381, 0d3FF0000000000000;
	fma.rn.f64 	%fd1392, %fd1391, %fd1381, 0d3FF0000000000000;
	{
	.reg .b32 %temp; 
	mov.b64 	{%r265, %temp}, %fd1392;
	}
	{
	.reg .b32 %temp; 
	mov.b64 	{%temp, %r266}, %fd1392;
	}
	shl.b32 	%r964, %r264, 20;
	add.s32 	%r965, %r964, %r266;
	mov.b64 	%fd2061, {%r265, %r965};
	{
	.reg .b32 %temp; 
	mov.b64 	{%temp, %r966}, %fd326;
	}
	mov.b32 	%f47, %r966;
	abs.f32 	%f21, %f47;
	setp.lt.f32 	%p479, %f21, 0f4086232B;
	@%p479 bra 	$L__BB0_571;
	setp.lt.f64 	%p480, %fd326, 0d0000000000000000;
	add.f64 	%fd1393, %fd326, 0d7FF0000000000000;
	selp.f64 	%fd2061, 0d0000000000000000, %fd1393, %p480;
	setp.geu.f32 	%p481, %f21, 0f40874800;
	@%p481 bra 	$L__BB0_571;
	shr.u32 	%r967, %r264, 31;
	add.s32 	%r968, %r264, %r967;
	shr.s32 	%r969, %r968, 1;
	shl.b32 	%r970, %r969, 20;
	add.s32 	%r971, %r266, %r970;
	mov.b64 	%fd1394, {%r265, %r971};
	sub.s32 	%r972, %r264, %r969;
	shl.b32 	%r973, %r972, 20;
	add.s32 	%r974, %r973, 1072693248;
	mov.b32 	%r975, 0;
	mov.b64 	%fd1395, {%r975, %r974};
	mul.f64 	%fd2061, %fd1395, %fd1394;
$L__BB0_571:
	add.f64 	%fd1396, %fd2061, 0d3FF0000000000000;
	rcp.rn.f64 	%fd1397, %fd1396;
	add.s64 	%rd372, %rd15, %rd1280;
	mov.f64 	%fd1398, 0d3FF0000000000000;
	sub.f64 	%fd1399, %fd1398, %fd1397;
	add.s64 	%rd373, %rd16, %rd1280;
	max.f64 	%fd1400, %fd1397, 0d3E112E0BE826D695;
	min.f64 	%fd1401, %fd1400, 0d3FEFFFFFFF768FA1;
	st.local.f64 	[%rd372], %fd1401;
	max.f64 	%fd1402, %fd1399, 0d3E112E0BE826D695;
	min.f64 	%fd1403, %fd1402, 0d3FEFFFFFFF768FA1;
	st.local.f64 	[%rd373], %fd1403;
	ld.local.f64 	%fd331, [%rd371+8];
	fma.rn.f64 	%fd1404, %fd331, 0d3FF71547652B82FE, 0d4338000000000000;
	{
	.reg .b32 %temp; 
	mov.b64 	{%r267, %temp}, %fd1404;
	}
	mov.f64 	%fd1405, 0dC338000000000000;
	add.rn.f64 	%fd1406, %fd1404, %fd1405;
	fma.rn.f64 	%fd1407, %fd1406, 0dBFE62E42FEFA39EF, %fd331;
	fma.rn.f64 	%fd1408, %fd1406, 0dBC7ABC9E3B39803F, %fd1407;
	fma.rn.f64 	%fd1409, %fd1408, 0d3E5ADE1569CE2BDF, 0d3E928AF3FCA213EA;
	fma.rn.f64 	%fd1410, %fd1409, %fd1408, 0d3EC71DEE62401315;
	fma.rn.f64 	%fd1411, %fd1410, %fd1408, 0d3EFA01997C89EB71;
	fma.rn.f64 	%fd1412, %fd1411, %fd1408, 0d3F2A01A014761F65;
	fma.rn.f64 	%fd1413, %fd1412, %fd1408, 0d3F56C16C1852B7AF;
	fma.rn.f64 	%fd1414, %fd1413, %fd1408, 0d3F81111111122322;
	fma.rn.f64 	%fd1415, %fd1414, %fd1408, 0d3FA55555555502A1;
	fma.rn.f64 	%fd1416, %fd1415, %fd1408, 0d3FC5555555555511;
	fma.rn.f64 	%fd1417, %fd1416, %fd1408, 0d3FE000000000000B;
	fma.rn.f64 	%fd1418, %fd1417, %fd1408, 0d3FF0000000000000;
	fma.rn.f64 	%fd1419, %fd1418, %fd1408, 0d3FF0000000000000;
	{
	.reg .b32 %temp; 
	mov.b64 	{%r268, %temp}, %fd1419;
	}
	{
	.reg .b32 %temp; 
	mov.b64 	{%temp, %r269}, %fd1419;
	}
	shl.b32 	%r976, %r267, 20;
	add.s32 	%r977, %r976, %r269;
	mov.b64 	%fd2062, {%r268, %r977};
	{
	.reg .b32 %temp; 
	mov.b64 	{%temp, %r978}, %fd331;
	}
	mov.b32 	%f48, %r978;
	abs.f32 	%f22, %f48;
	setp.lt.f32 	%p482, %f22, 0f4086232B;
	@%p482 bra 	$L__BB0_574;
	setp.lt.f64 	%p483, %fd331, 0d0000000000000000;
	add.f64 	%fd1420, %fd331, 0d7FF0000000000000;
	selp.f64 	%fd2062, 0d0000000000000000, %fd1420, %p483;
	setp.geu.f32 	%p484, %f22, 0f40874800;
	@%p484 bra 	$L__BB0_574;
	shr.u32 	%r979, %r267, 31;
	add.s32 	%r980, %r267, %r979;
	shr.s32 	%r981, %r980, 1;
	shl.b32 	%r982, %r981, 20;
	add.s32 	%r983, %r269, %r982;
	mov.b64 	%fd1421, {%r268, %r983};
	sub.s32 	%r984, %r267, %r981;
	shl.b32 	%r985, %r984, 20;
	add.s32 	%r986, %r985, 1072693248;
	mov.b32 	%r987, 0;
	mov.b64 	%fd1422, {%r987, %r986};
	mul.f64 	%fd2062, %fd1422, %fd1421;
$L__BB0_574:
	add.f64 	%fd1423, %fd2062, 0d3FF0000000000000;
	rcp.rn.f64 	%fd1424, %fd1423;
	mov.f64 	%fd1425, 0d3FF0000000000000;
	sub.f64 	%fd1426, %fd1425, %fd1424;
	max.f64 	%fd1427, %fd1424, 0d3E112E0BE826D695;
	min.f64 	%fd1428, %fd1427, 0d3FEFFFFFFF768FA1;
	st.local.f64 	[%rd372+8], %fd1428;
	max.f64 	%fd1429, %fd1426, 0d3E112E0BE826D695;
	min.f64 	%fd1430, %fd1429, 0d3FEFFFFFFF768FA1;
	st.local.f64 	[%rd373+8], %fd1430;
	add.s32 	%r1187, %r1187, 2;
	setp.eq.s32 	%p485, %r1187, %r257;
	@%p485 bra 	$L__BB0_575;
	bra.uni 	$L__BB0_568;
$L__BB0_575:
	cvt.u64.u32 	%rd1558, %r257;
$L__BB0_576:
	and.b32  	%r988, %r413, 1;
	setp.eq.b32 	%p486, %r988, 1;
	not.pred 	%p487, %p486;
	@%p487 bra 	$L__BB0_581;
	shl.b64 	%rd1282, %rd1558, 3;
	add.s64 	%rd1283, %rd18, %rd1282;
	ld.local.f64 	%fd321, [%rd1283];
	fma.rn.f64 	%fd1431, %fd321, 0d3FF71547652B82FE, 0d4338000000000000;
	{
	.reg .b32 %temp; 
	mov.b64 	{%r258, %temp}, %fd1431;
	}
	mov.f64 	%fd1432, 0dC338000000000000;
	add.rn.f64 	%fd1433, %fd1431, %fd1432;
	fma.rn.f64 	%fd1434, %fd1433, 0dBFE62E42FEFA39EF, %fd321;
	fma.rn.f64 	%fd1435, %fd1433, 0dBC7ABC9E3B39803F, %fd1434;
	fma.rn.f64 	%fd1436, %fd1435, 0d3E5ADE1569CE2BDF, 0d3E928AF3FCA213EA;
	fma.rn.f64 	%fd1437, %fd1436, %fd1435, 0d3EC71DEE62401315;
	fma.rn.f64 	%fd1438, %fd1437, %fd1435, 0d3EFA01997C89EB71;
	fma.rn.f64 	%fd1439, %fd1438, %fd1435, 0d3F2A01A014761F65;
	fma.rn.f64 	%fd1440, %fd1439, %fd1435, 0d3F56C16C1852B7AF;
	fma.rn.f64 	%fd1441, %fd1440, %fd1435, 0d3F81111111122322;
	fma.rn.f64 	%fd1442, %fd1441, %fd1435, 0d3FA55555555502A1;
	fma.rn.f64 	%fd1443, %fd1442, %fd1435, 0d3FC5555555555511;
	fma.rn.f64 	%fd1444, %fd1443, %fd1435, 0d3FE000000000000B;
	fma.rn.f64 	%fd1445, %fd1444, %fd1435, 0d3FF0000000000000;
	fma.rn.f64 	%fd1446, %fd1445, %fd1435, 0d3FF0000000000000;
	{
	.reg .b32 %temp; 
	mov.b64 	{%r259, %temp}, %fd1446;
	}
	{
	.reg .b32 %temp; 
	mov.b64 	{%temp, %r260}, %fd1446;
	}
	shl.b32 	%r989, %r258, 20;
	add.s32 	%r990, %r989, %r260;
	mov.b64 	%fd2060, {%r259, %r990};
	{
	.reg .b32 %temp; 
	mov.b64 	{%temp, %r991}, %fd321;
	}
	mov.b32 	%f49, %r991;
	abs.f32 	%f20, %f49;
	setp.lt.f32 	%p488, %f20, 0f4086232B;
	@%p488 bra 	$L__BB0_580;
	setp.lt.f64 	%p489, %fd321, 0d0000000000000000;
	add.f64 	%fd1447, %fd321, 0d7FF0000000000000;
	selp.f64 	%fd2060, 0d0000000000000000, %fd1447, %p489;
	setp.geu.f32 	%p490, %f20, 0f40874800;
	@%p490 bra 	$L__BB0_580;
	shr.u32 	%r992, %r258, 31;
	add.s32 	%r993, %r258, %r992;
	shr.s32 	%r994, %r993, 1;
	shl.b32 	%r995, %r994, 20;
	add.s32 	%r996, %r260, %r995;
	mov.b64 	%fd1448, {%r259, %r996};
	sub.s32 	%r997, %r258, %r994;
	shl.b32 	%r998, %r997, 20;
	add.s32 	%r999, %r998, 1072693248;
	mov.b32 	%r1000, 0;
	mov.b64 	%fd1449, {%r1000, %r999};
	mul.f64 	%fd2060, %fd1449, %fd1448;
$L__BB0_580:
	add.f64 	%fd1450, %fd2060, 0d3FF0000000000000;
	rcp.rn.f64 	%fd1451, %fd1450;
	add.s64 	%rd1285, %rd15, %rd1282;
	mov.f64 	%fd1452, 0d3FF0000000000000;
	sub.f64 	%fd1453, %fd1452, %fd1451;
	add.s64 	%rd1286, %rd16, %rd1282;
	max.f64 	%fd1454, %fd1451, 0d3E112E0BE826D695;
	min.f64 	%fd1455, %fd1454, 0d3FEFFFFFFF768FA1;
	st.local.f64 	[%rd1285], %fd1455;
	max.f64 	%fd1456, %fd1453, 0d3E112E0BE826D695;
	min.f64 	%fd1457, %fd1456, 0d3FEFFFFFFF768FA1;
	st.local.f64 	[%rd1286], %fd1457;
$L__BB0_581:
	setp.lt.s32 	%p491, %r229, 1;
	@%p491 bra 	$L__BB0_628;
	and.b32  	%r261, %r229, 3;
	setp.lt.u32 	%p492, %r229, 4;
	mov.b32 	%r1188, 0;
	@%p492 bra 	$L__BB0_622;
	and.b32  	%r1188, %r229, 2147483644;
	mov.b32 	%r1191, 0;
$L__BB0_584:
	mul.wide.u32 	%rd1287, %r1191, 8;
	add.s64 	%rd374, %rd1569, %rd1287;
	ld.local.f64 	%fd341, [%rd374];
	neg.f64 	%fd1458, %fd341;
	fma.rn.f64 	%fd1459, %fd341, 0dBFF71547652B82FE, 0d4338000000000000;
	{
	.reg .b32 %temp; 
	mov.b64 	{%r281, %temp}, %fd1459;
	}
	mov.f64 	%fd1460, 0dC338000000000000;
	add.rn.f64 	%fd1461, %fd1459, %fd1460;
	fma.rn.f64 	%fd1462, %fd1461, 0dBFE62E42FEFA39EF, %fd1458;
	fma.rn.f64 	%fd1463, %fd1461, 0dBC7ABC9E3B39803F, %fd1462;
	fma.rn.f64 	%fd1464, %fd1463, 0d3E5ADE1569CE2BDF, 0d3E928AF3FCA213EA;
	fma.rn.f64 	%fd1465, %fd1464, %fd1463, 0d3EC71DEE62401315;
	fma.rn.f64 	%fd1466, %fd1465, %fd1463, 0d3EFA01997C89EB71;
	fma.rn.f64 	%fd1467, %fd1466, %fd1463, 0d3F2A01A014761F65;
	fma.rn.f64 	%fd1468, %fd1467, %fd1463, 0d3F56C16C1852B7AF;
	fma.rn.f64 	%fd1469, %fd1468, %fd1463, 0d3F81111111122322;
	fma.rn.f64 	%fd1470, %fd1469, %fd1463, 0d3FA55555555502A1;
	fma.rn.f64 	%fd1471, %fd1470, %fd1463, 0d3FC5555555555511;
	fma.rn.f64 	%fd1472, %fd1471, %fd1463, 0d3FE000000000000B;
	fma.rn.f64 	%fd1473, %fd1472, %fd1463, 0d3FF0000000000000;
	fma.rn.f64 	%fd1474, %fd1473, %fd1463, 0d3FF0000000000000;
	{
	.reg .b32 %temp; 
	mov.b64 	{%r282, %temp}, %fd1474;
	}
	{
	.reg .b32 %temp; 
	mov.b64 	{%temp, %r283}, %fd1474;
	}
	shl.b32 	%r1003, %r281, 20;
	add.s32 	%r1004, %r1003, %r283;
	mov.b64 	%fd2064, {%r282, %r1004};
	{
	.reg .b32 %temp; 
	mov.b64 	{%temp, %r1005}, %fd1458;
	}
	mov.b32 	%f50, %r1005;
	abs.f32 	%f24, %f50;
	setp.lt.f32 	%p493, %f24, 0f4086232B;
	@%p493 bra 	$L__BB0_587;
	setp.gt.f64 	%p494, %fd341, 0d0000000000000000;
	mov.f64 	%fd1475, 0d7FF0000000000000;
	sub.f64 	%fd1476, %fd1475, %fd341;
	selp.f64 	%fd2064, 0d0000000000000000, %fd1476, %p494;
	setp.geu.f32 	%p495, %f24, 0f40874800;
	@%p495 bra 	$L__BB0_587;
	shr.u32 	%r1006, %r281, 31;
	add.s32 	%r1007, %r281, %r1006;
	shr.s32 	%r1008, %r1007, 1;
	shl.b32 	%r1009, %r1008, 20;
	add.s32 	%r1010, %r283, %r1009;
	mov.b64 	%fd1477, {%r282, %r1010};
	sub.s32 	%r1011, %r281, %r1008;
	shl.b32 	%r1012, %r1011, 20;
	add.s32 	%r1013, %r1012, 1072693248;
	mov.b32 	%r1014, 0;
	mov.b64 	%fd1478, {%r1014, %r1013};
	mul.f64 	%fd2064, %fd1478, %fd1477;
$L__BB0_587:
	add.s64 	%rd375, %rd17, %rd1287;
	st.local.f64 	[%rd375], %fd2064;
	ld.local.f64 	%fd346, [%rd374+8];
	neg.f64 	%fd1479, %fd346;
	fma.rn.f64 	%fd1480, %fd346, 0dBFF71547652B82FE, 0d4338000000000000;
	{
	.reg .b32 %temp; 
	mov.b64 	{%r284, %temp}, %fd1480;
	}
	mov.f64 	%fd1481, 0dC338000000000000;
	add.rn.f64 	%fd1482, %fd1480, %fd1481;
	fma.rn.f64 	%fd1483, %fd1482, 0dBFE62E42FEFA39EF, %fd1479;
	fma.rn.f64 	%fd1484, %fd1482, 0dBC7ABC9E3B39803F, %fd1483;
	fma.rn.f64 	%fd1485, %fd1484, 0d3E5ADE1569CE2BDF, 0d3E928AF3FCA213EA;
	fma.rn.f64 	%fd1486, %fd1485, %fd1484, 0d3EC71DEE62401315;
	fma.rn.f64 	%fd1487, %fd1486, %fd1484, 0d3EFA01997C89EB71;
	fma.rn.f64 	%fd1488, %fd1487, %fd1484, 0d3F2A01A014761F65;
	fma.rn.f64 	%fd1489, %fd1488, %fd1484, 0d3F56C16C1852B7AF;
	fma.rn.f64 	%fd1490, %fd1489, %fd1484, 0d3F81111111122322;
	fma.rn.f64 	%fd1491, %fd1490, %fd1484, 0d3FA55555555502A1;
	fma.rn.f64 	%fd1492, %fd1491, %fd1484, 0d3FC5555555555511;
	fma.rn.f64 	%fd1493, %fd1492, %fd1484, 0d3FE000000000000B;
	fma.rn.f64 	%fd1494, %fd1493, %fd1484, 0d3FF0000000000000;
	fma.rn.f64 	%fd1495, %fd1494, %fd1484, 0d3FF0000000000000;
	{
	.reg .b32 %temp; 
	mov.b64 	{%r285, %temp}, %fd1495;
	}
	{
	.reg .b32 %temp; 
	mov.b64 	{%temp, %r286}, %fd1495;
	}
	shl.b32 	%r1015, %r284, 20;
	add.s32 	%r1016, %r1015, %r286;
	mov.b64 	%fd2065, {%r285, %r1016};
	{
	.reg .b32 %temp; 
	mov.b64 	{%temp, %r1017}, %fd1479;
	}
	mov.b32 	%f51, %r1017;
	abs.f32 	%f25, %f51;
	setp.lt.f32 	%p496, %f25, 0f4086232B;
	@%p496 bra 	$L__BB0_590;
	setp.gt.f64 	%p497, %fd346, 0d0000000000000000;
	mov.f64 	%fd1496, 0d7FF0000000000000;
	sub.f64 	%fd1497, %fd1496, %fd346;
	selp.f64 	%fd2065, 0d0000000000000000, %fd1497, %p497;
	setp.geu.f32 	%p498, %f25, 0f40874800;
	@%p498 bra 	$L__BB0_590;
	shr.u32 	%r1018, %r284, 31;
	add.s32 	%r1019, %r284, %r1018;
	shr.s32 	%r1020, %r1019, 1;
	shl.b32 	%r1021, %r1020, 20;
	add.s32 	%r1022, %r286, %r1021;
	mov.b64 	%fd1498, {%r285, %r1022};
	sub.s32 	%r1023, %r284, %r1020;
	shl.b32 	%r1024, %r1023, 20;
	add.s32 	%r1025, %r1024, 1072693248;
	mov.b32 	%r1026, 0;
	mov.b64 	%fd1499, {%r1026, %r1025};
	mul.f64 	%fd2065, %fd1499, %fd1498;
$L__BB0_590:
	st.local.f64 	[%rd375+8], %fd2065;
	ld.local.f64 	%fd351, [%rd374+16];
	neg.f64 	%fd1500, %fd351;
	fma.rn.f64 	%fd1501, %fd351, 0dBFF71547652B82FE, 0d4338000000000000;
	{
	.reg .b32 %temp; 
	mov.b64 	{%r287, %temp}, %fd1501;
	}
	mov.f64 	%fd1502, 0dC338000000000000;
	add.rn.f64 	%fd1503, %fd1501, %fd1502;
	fma.rn.f64 	%fd1504, %fd1503, 0dBFE62E42FEFA39EF, %fd1500;
	fma.rn.f64 	%fd1505, %fd1503, 0dBC7ABC9E3B39803F, %fd1504;
	fma.rn.f64 	%fd1506, %fd1505, 0d3E5ADE1569CE2BDF, 0d3E928AF3FCA213EA;
	fma.rn.f64 	%fd1507, %fd1506, %fd1505, 0d3EC71DEE62401315;
	fma.rn.f64 	%fd1508, %fd1507, %fd1505, 0d3EFA01997C89EB71;
	fma.rn.f64 	%fd1509, %fd1508, %fd1505, 0d3F2A01A014761F65;
	fma.rn.f64 	%fd1510, %fd1509, %fd1505, 0d3F56C16C1852B7AF;
	fma.rn.f64 	%fd1511, %fd1510, %fd1505, 0d3F81111111122322;
	fma.rn.f64 	%fd1512, %fd1511, %fd1505, 0d3FA55555555502A1;
	fma.rn.f64 	%fd1513, %fd1512, %fd1505, 0d3FC5555555555511;
	fma.rn.f64 	%fd1514, %fd1513, %fd1505, 0d3FE000000000000B;
	fma.rn.f64 	%fd1515, %fd1514, %fd1505, 0d3FF0000000000000;
	fma.rn.f64 	%fd1516, %fd1515, %fd1505, 0d3FF0000000000000;
	{
	.reg .b32 %temp; 
	mov.b64 	{%r288, %temp}, %fd1516;
	}
	{
	.reg .b32 %temp; 
	mov.b64 	{%temp, %r289}, %fd1516;
	}
	shl.b32 	%r1027, %r287, 20;
	add.s32 	%r1028, %r1027, %r289;
	mov.b64 	%fd2066, {%r288, %r1028};
	{
	.reg .b32 %temp; 
	mov.b64 	{%temp, %r1029}, %fd1500;
	}
	mov.b32 	%f52, %r1029;
	abs.f32 	%f26, %f52;
	setp.lt.f32 	%p499, %f26, 0f4086232B;
	@%p499 bra 	$L__BB0_593;
	setp.gt.f64 	%p500, %fd351, 0d0000000000000000;
	mov.f64 	%fd1517, 0d7FF0000000000000;
	sub.f64 	%fd1518, %fd1517, %fd351;
	selp.f64 	%fd2066, 0d0000000000000000, %fd1518, %p500;
	setp.geu.f32 	%p501, %f26, 0f40874800;
	@%p501 bra 	$L__BB0_593;
	shr.u32 	%r1030, %r287, 31;
	add.s32 	%r1031, %r287, %r1030;
	shr.s32 	%r1032, %r1031, 1;
	shl.b32 	%r1033, %r1032, 20;
	add.s32 	%r1034, %r289, %r1033;
	mov.b64 	%fd1519, {%r288, %r1034};
	sub.s32 	%r1035, %r287, %r1032;
	shl.b32 	%r1036, %r1035, 20;
	add.s32 	%r1037, %r1036, 1072693248;
	mov.b32 	%r1038, 0;
	mov.b64 	%fd1520, {%r1038, %r1037};
	mul.f64 	%fd2066, %fd1520, %fd1519;
$L__BB0_593:
	st.local.f64 	[%rd375+16], %fd2066;
	ld.local.f64 	%fd356, [%rd374+24];
	neg.f64 	%fd1521, %fd356;
	fma.rn.f64 	%fd1522, %fd356, 0dBFF71547652B82FE, 0d4338000000000000;
	{
	.reg .b32 %temp; 
	mov.b64 	{%r290, %temp}, %fd1522;
	}
	mov.f64 	%fd1523, 0dC338000000000000;
	add.rn.f64 	%fd1524, %fd1522, %fd1523;
	fma.rn.f64 	%fd1525, %fd1524, 0dBFE62E42FEFA39EF, %fd1521;
	fma.rn.f64 	%fd1526, %fd1524, 0dBC7ABC9E3B39803F, %fd1525;
	fma.rn.f64 	%fd1527, %fd1526, 0d3E5ADE1569CE2BDF, 0d3E928AF3FCA213EA;
	fma.rn.f64 	%fd1528, %fd1527, %fd1526, 0d3EC71DEE62401315;
	fma.rn.f64 	%fd1529, %fd1528, %fd1526, 0d3EFA01997C89EB71;
	fma.rn.f64 	%fd1530, %fd1529, %fd1526, 0d3F2A01A014761F65;
	fma.rn.f64 	%fd1531, %fd1530, %fd1526, 0d3F56C16C1852B7AF;
	fma.rn.f64 	%fd1532, %fd1531, %fd1526, 0d3F81111111122322;
	fma.rn.f64 	%fd1533, %fd1532, %fd1526, 0d3FA55555555502A1;
	fma.rn.f64 	%fd1534, %fd1533, %fd1526, 0d3FC5555555555511;
	fma.rn.f64 	%fd1535, %fd1534, %fd1526, 0d3FE000000000000B;
	fma.rn.f64 	%fd1536, %fd1535, %fd1526, 0d3FF0000000000000;
	fma.rn.f64 	%fd1537, %fd1536, %fd1526, 0d3FF0000000000000;
	{
	.reg .b32 %temp; 
	mov.b64 	{%r291, %temp}, %fd1537;
	}
	{
	.reg .b32 %temp; 
	mov.b64 	{%temp, %r292}, %fd1537;
	}
	shl.b32 	%r1039, %r290, 20;
	add.s32 	%r1040, %r1039, %r292;
	mov.b64 	%fd2067, {%r291, %r1040};
	{
	.reg .b32 %temp; 
	mov.b64 	{%temp, %r1041}, %fd1521;
	}
	mov.b32 	%f53, %r1041;
	abs.f32 	%f27, %f53;
	setp.lt.f32 	%p502, %f27, 0f4086232B;
	@%p502 bra 	$L__BB0_621;
	setp.gt.f64 	%p503, %fd356, 0d0000000000000000;
	mov.f64 	%fd1538, 0d7FF0000000000000;
	sub.f64 	%fd1539, %fd1538, %fd356;
	selp.f64 	%fd2067, 0d0000000000000000, %fd1539, %p503;
	setp.geu.f32 	%p504, %f27, 0f40874800;
	@%p504 bra 	$L__BB0_621;
	shr.u32 	%r1042, %r290, 31;
	add.s32 	%r1043, %r290, %r1042;
	shr.s32 	%r1044, %r1043, 1;
	shl.b32 	%r1045, %r1044, 20;
	add.s32 	%r1046, %r292, %r1045;
	mov.b64 	%fd1540, {%r291, %r1046};
	sub.s32 	%r1047, %r290, %r1044;
	shl.b32 	%r1048, %r1047, 20;
	add.s32 	%r1049, %r1048, 1072693248;
	mov.b32 	%r1050, 0;
	mov.b64 	%fd1541, {%r1050, %r1049};
	mul.f64 	%fd2067, %fd1541, %fd1540;
	bra.uni 	$L__BB0_621;
$L__BB0_596:
	setp.lt.s32 	%p546, %r413, 1;
	@%p546 bra 	$L__BB0_684;
	setp.lt.u32 	%p547, %r4, 15;
	mov.b32 	%r1177, 0;
	@%p547 bra 	$L__BB0_600;
	and.b32  	%r1177, %r413, 2147483632;
	neg.s32 	%r1181, %r1177;
	add.s64 	%rd1556, %rd18, 64;
	add.s64 	%rd1555, %rd13, 64;
$L__BB0_599:
	.pragma "nounroll";
	ld.local.f64 	%fd1880, [%rd1556+-64];
	st.local.f64 	[%rd1555+-64], %fd1880;
	ld.local.f64 	%fd1881, [%rd1556+-56];
	st.local.f64 	[%rd1555+-56], %fd1881;
	ld.local.f64 	%fd1882, [%rd1556+-48];
	st.local.f64 	[%rd1555+-48], %fd1882;
	ld.local.f64 	%fd1883, [%rd1556+-40];
	st.local.f64 	[%rd1555+-40], %fd1883;
	ld.local.f64 	%fd1884, [%rd1556+-32];
	st.local.f64 	[%rd1555+-32], %fd1884;
	ld.local.f64 	%fd1885, [%rd1556+-24];
	st.local.f64 	[%rd1555+-24], %fd1885;
	ld.local.f64 	%fd1886, [%rd1556+-16];
	st.local.f64 	[%rd1555+-16], %fd1886;
	ld.local.f64 	%fd1887, [%rd1556+-8];
	st.local.f64 	[%rd1555+-8], %fd1887;
	ld.local.f64 	%fd1888, [%rd1556];
	st.local.f64 	[%rd1555], %fd1888;
	ld.local.f64 	%fd1889, [%rd1556+8];
	st.local.f64 	[%rd1555+8], %fd1889;
	ld.local.f64 	%fd1890, [%rd1556+16];
	st.local.f64 	[%rd1555+16], %fd1890;
	ld.local.f64 	%fd1891, [%rd1556+24];
	st.local.f64 	[%rd1555+24], %fd1891;
	ld.local.f64 	%fd1892, [%rd1556+32];
	st.local.f64 	[%rd1555+32], %fd1892;
	ld.local.f64 	%fd1893, [%rd1556+40];
	st.local.f64 	[%rd1555+40], %fd1893;
	ld.local.f64 	%fd1894, [%rd1556+48];
	st.local.f64 	[%rd1555+48], %fd1894;
	ld.local.f64 	%fd1895, [%rd1556+56];
	st.local.f64 	[%rd1555+56], %fd1895;
	add.s32 	%r1181, %r1181, 16;
	add.s64 	%rd1556, %rd1556, 128;
	add.s64 	%rd1555, %rd1555, 128;
	setp.eq.s32 	%p548, %r1181, 0;
	@%p548 bra 	$L__BB0_600;
	bra.uni 	$L__BB0_599;
$L__BB0_600:
	setp.eq.s32 	%p549, %r5, 0;
	@%p549 bra 	$L__BB0_609;
	and.b32  	%r235, %r413, 7;
	setp.lt.u32 	%p550, %r5, 8;
	@%p550 bra 	$L__BB0_603;
	mul.wide.u32 	%rd1356, %r1177, 8;
	add.s64 	%rd1357, %rd18, %rd1356;
	ld.local.f64 	%fd1896, [%rd1357];
	add.s64 	%rd1358, %rd13, %rd1356;
	st.local.f64 	[%rd1358], %fd1896;
	ld.local.f64 	%fd1897, [%rd1357+8];
	st.local.f64 	[%rd1358+8], %fd1897;
	ld.local.f64 	%fd1898, [%rd1357+16];
	st.local.f64 	[%rd1358+16], %fd1898;
	ld.local.f64 	%fd1899, [%rd1357+24];
	st.local.f64 	[%rd1358+24], %fd1899;
	ld.local.f64 	%fd1900, [%rd1357+32];
	st.local.f64 	[%rd1358+32], %fd1900;
	ld.local.f64 	%fd1901, [%rd1357+40];
	st.local.f64 	[%rd1358+40], %fd1901;
	ld.local.f64 	%fd1902, [%rd1357+48];
	st.local.f64 	[%rd1358+48], %fd1902;
	ld.local.f64 	%fd1903, [%rd1357+56];
	st.local.f64 	[%rd1358+56], %fd1903;
	add.s32 	%r1177, %r1177, 8;
$L__BB0_603:
	setp.eq.s32 	%p551, %r235, 0;
	@%p551 bra 	$L__BB0_609;
	and.b32  	%r238, %r413, 3;
	setp.lt.u32 	%p552, %r235, 4;
	@%p552 bra 	$L__BB0_606;
	mul.wide.u32 	%rd1359, %r1177, 8;
	add.s64 	%rd1360, %rd18, %rd1359;
	ld.local.f64 	%fd1904, [%rd1360];
	add.s64 	%rd1361, %rd13, %rd1359;
	st.local.f64 	[%rd1361], %fd1904;
	ld.local.f64 	%fd1905, [%rd1360+8];
	st.local.f64 	[%rd1361+8], %fd1905;
	ld.local.f64 	%fd1906, [%rd1360+16];
	st.local.f64 	[%rd1361+16], %fd1906;
	ld.local.f64 	%fd1907, [%rd1360+24];
	st.local.f64 	[%rd1361+24], %fd1907;
	add.s32 	%r1177, %r1177, 4;
$L__BB0_606:
	setp.eq.s32 	%p553, %r238, 0;
	@%p553 bra 	$L__BB0_609;
	mul.wide.u32 	%rd1362, %r1177, 8;
	add.s64 	%rd1554, %rd13, %rd1362;
	add.s64 	%rd1553, %rd18, %rd1362;
	neg.s32 	%r1180, %r238;
$L__BB0_608:
	.pragma "nounroll";
	ld.local.f64 	%fd1908, [%rd1553];
	st.local.f64 	[%rd1554], %fd1908;
	add.s64 	%rd1554, %rd1554, 8;
	add.s64 	%rd1553, %rd1553, 8;
	add.s32 	%r1180, %r1180, 1;
	setp.ne.s32 	%p554, %r1180, 0;
	@%p554 bra 	$L__BB0_608;
$L__BB0_609:
	setp.lt.u32 	%p555, %r4, 15;
	mov.b32 	%r1224, 0;
	@%p555 bra 	$L__BB0_612;
	and.b32  	%r1224, %r413, 2147483632;
	neg.s32 	%r1182, %r1224;
	add.s64 	%rd1557, %rd16, 64;
$L__BB0_611:
	.pragma "nounroll";
	mov.b64 	%rd1363, 0;
	st.local.u64 	[%rd1557+-64], %rd1363;
	st.local.u64 	[%rd1557+-56], %rd1363;
	st.local.u64 	[%rd1557+-48], %rd1363;
	st.local.u64 	[%rd1557+-40], %rd1363;
	st.local.u64 	[%rd1557+-32], %rd1363;
	st.local.u64 	[%rd1557+-24], %rd1363;
	st.local.u64 	[%rd1557+-16], %rd1363;
	st.local.u64 	[%rd1557+-8], %rd1363;
	st.local.u64 	[%rd1557], %rd1363;
	st.local.u64 	[%rd1557+8], %rd1363;
	st.local.u64 	[%rd1557+16], %rd1363;
	st.local.u64 	[%rd1557+24], %rd1363;
	st.local.u64 	[%rd1557+32], %rd1363;
	st.local.u64 	[%rd1557+40], %rd1363;
	st.local.u64 	[%rd1557+48], %rd1363;
	st.local.u64 	[%rd1557+56], %rd1363;
	add.s32 	%r1182, %r1182, 16;
	add.s64 	%rd1557, %rd1557, 128;
	setp.eq.s32 	%p556, %r1182, 0;
	@%p556 bra 	$L__BB0_612;
	bra.uni 	$L__BB0_611;
$L__BB0_612:
	setp.eq.s32 	%p557, %r5, 0;
	@%p557 bra 	$L__BB0_684;
	and.b32  	%r388, %r413, 7;
	setp.lt.u32 	%p558, %r5, 8;
	@%p558 bra 	$L__BB0_615;
	mul.wide.u32 	%rd1364, %r1224, 8;
	add.s64 	%rd1365, %rd16, %rd1364;
	mov.b64 	%rd1366, 0;
	st.local.u64 	[%rd1365], %rd1366;
	st.local.u64 	[%rd1365+8], %rd1366;
	st.local.u64 	[%rd1365+16], %rd1366;
	st.local.u64 	[%rd1365+24], %rd1366;
	st.local.u64 	[%rd1365+32], %rd1366;
	st.local.u64 	[%rd1365+40], %rd1366;
	st.local.u64 	[%rd1365+48], %rd1366;
	st.local.u64 	[%rd1365+56], %rd1366;
	add.s32 	%r1224, %r1224, 8;
$L__BB0_615:
	setp.eq.s32 	%p559, %r388, 0;
	@%p559 bra 	$L__BB0_684;
	and.b32  	%r391, %r413, 3;
	setp.lt.u32 	%p560, %r388, 4;
	@%p560 bra 	$L__BB0_618;
	mul.wide.u32 	%rd1367, %r1224, 8;
	add.s64 	%rd1368, %rd16, %rd1367;
	mov.b64 	%rd1369, 0;
	st.local.u64 	[%rd1368], %rd1369;
	st.local.u64 	[%rd1368+8], %rd1369;
	st.local.u64 	[%rd1368+16], %rd1369;
	st.local.u64 	[%rd1368+24], %rd1369;
	add.s32 	%r1224, %r1224, 4;
$L__BB0_618:
	setp.eq.s32 	%p561, %r391, 0;
	@%p561 bra 	$L__BB0_684;
	mul.wide.u32 	%rd1370, %r1224, 8;
	add.s64 	%rd1574, %rd16, %rd1370;
	neg.s32 	%r1227, %r391;
$L__BB0_620:
	.pragma "nounroll";
	mov.b64 	%rd1371, 0;
	st.local.u64 	[%rd1574], %rd1371;
	add.s64 	%rd1574, %rd1574, 8;
	add.s32 	%r1227, %r1227, 1;
	setp.ne.s32 	%p562, %r1227, 0;
	@%p562 bra 	$L__BB0_620;
	bra.uni 	$L__BB0_684;
$L__BB0_621:
	st.local.f64 	[%rd375+24], %fd2067;
	add.s32 	%r1191, %r1191, 4;
	setp.eq.s32 	%p505, %r1191, %r1188;
	@%p505 bra 	$L__BB0_622;
	bra.uni 	$L__BB0_584;
$L__BB0_622:
	setp.eq.s32 	%p506, %r261, 0;
	@%p506 bra 	$L__BB0_628;
	mov.b32 	%r1190, 0;
$L__BB0_624:
	.pragma "nounroll";
	mul.wide.u32 	%rd1289, %r1188, 8;
	add.s64 	%rd1290, %rd1569, %rd1289;
	ld.local.f64 	%fd336, [%rd1290];
	neg.f64 	%fd1542, %fd336;
	fma.rn.f64 	%fd1543, %fd336, 0dBFF71547652B82FE, 0d4338000000000000;
	{
	.reg .b32 %temp; 
	mov.b64 	{%r274, %temp}, %fd1543;
	}
	mov.f64 	%fd1544, 0dC338000000000000;
	add.rn.f64 	%fd1545, %fd1543, %fd1544;
	fma.rn.f64 	%fd1546, %fd1545, 0dBFE62E42FEFA39EF, %fd1542;
	fma.rn.f64 	%fd1547, %fd1545, 0dBC7ABC9E3B39803F, %fd1546;
	fma.rn.f64 	%fd1548, %fd1547, 0d3E5ADE1569CE2BDF, 0d3E928AF3FCA213EA;
	fma.rn.f64 	%fd1549, %fd1548, %fd1547, 0d3EC71DEE62401315;
	fma.rn.f64 	%fd1550, %fd1549, %fd1547, 0d3EFA01997C89EB71;
	fma.rn.f64 	%fd1551, %fd1550, %fd1547, 0d3F2A01A014761F65;
	fma.rn.f64 	%fd1552, %fd1551, %fd1547, 0d3F56C16C1852B7AF;
	fma.rn.f64 	%fd1553, %fd1552, %fd1547, 0d3F81111111122322;
	fma.rn.f64 	%fd1554, %fd1553, %fd1547, 0d3FA55555555502A1;
	fma.rn.f64 	%fd1555, %fd1554, %fd1547, 0d3FC5555555555511;
	fma.rn.f64 	%fd1556, %fd1555, %fd1547, 0d3FE000000000000B;
	fma.rn.f64 	%fd1557, %fd1556, %fd1547, 0d3FF0000000000000;
	fma.rn.f64 	%fd1558, %fd1557, %fd1547, 0d3FF0000000000000;
	{
	.reg .b32 %temp; 
	mov.b64 	{%r275, %temp}, %fd1558;
	}
	{
	.reg .b32 %temp; 
	mov.b64 	{%temp, %r276}, %fd1558;
	}
	shl.b32 	%r1052, %r274, 20;
	add.s32 	%r1053, %r1052, %r276;
	mov.b64 	%fd2063, {%r275, %r1053};
	{
	.reg .b32 %temp; 
	mov.b64 	{%temp, %r1054}, %fd1542;
	}
	mov.b32 	%f54, %r1054;
	abs.f32 	%f23, %f54;
	setp.lt.f32 	%p507, %f23, 0f4086232B;
	@%p507 bra 	$L__BB0_627;
	setp.gt.f64 	%p508, %fd336, 0d0000000000000000;
	mov.f64 	%fd1559, 0d7FF0000000000000;
	sub.f64 	%fd1560, %fd1559, %fd336;
	selp.f64 	%fd2063, 0d0000000000000000, %fd1560, %p508;
	setp.geu.f32 	%p509, %f23, 0f40874800;
	@%p509 bra 	$L__BB0_627;
	shr.u32 	%r1055, %r274, 31;
	add.s32 	%r1056, %r274, %r1055;
	shr.s32 	%r1057, %r1056, 1;
	shl.b32 	%r1058, %r1057, 20;
	add.s32 	%r1059, %r276, %r1058;
	mov.b64 	%fd1561, {%r275, %r1059};
	sub.s32 	%r1060, %r274, %r1057;
	shl.b32 	%r1061, %r1060, 20;
	add.s32 	%r1062, %r1061, 1072693248;
	mov.b32 	%r1063, 0;
	mov.b64 	%fd1562, {%r1063, %r1062};
	mul.f64 	%fd2063, %fd1562, %fd1561;
$L__BB0_627:
	add.s64 	%rd1292, %rd17, %rd1289;
	st.local.f64 	[%rd1292], %fd2063;
	add.s32 	%r1188, %r1188, 1;
	add.s32 	%r1190, %r1190, 1;
	setp.ne.s32 	%p510, %r1190, %r261;
	@%p510 bra 	$L__BB0_624;
$L__BB0_628:
	setp.lt.s32 	%p511, %r413, 1;
	@%p511 bra 	$L__BB0_684;
	setp.lt.u32 	%p512, %r4, 15;
	mov.b32 	%r1192, 0;
	@%p512 bra 	$L__BB0_632;
	and.b32  	%r1192, %r413, 2147483632;
	mov.b32 	%r1197, 0;
$L__BB0_631:
	.pragma "nounroll";
	mul.wide.u32 	%rd1293, %r1197, 8;
	add.s64 	%rd1294, %rd1570, %rd1293;
	mov.b64 	%rd1295, 0;
	st.local.u64 	[%rd1294], %rd1295;
	add.s64 	%rd1296, %rd1569, %rd1293;
	st.local.u64 	[%rd1296], %rd1295;
	st.local.u64 	[%rd1294+8], %rd1295;
	st.local.u64 	[%rd1296+8], %rd1295;
	st.local.u64 	[%rd1294+16], %rd1295;
	st.local.u64 	[%rd1296+16], %rd1295;
	st.local.u64 	[%rd1294+24], %rd1295;
	st.local.u64 	[%rd1296+24], %rd1295;
	st.local.u64 	[%rd1294+32], %rd1295;
	st.local.u64 	[%rd1296+32], %rd1295;
	st.local.u64 	[%rd1294+40], %rd1295;
	st.local.u64 	[%rd1296+40], %rd1295;
	st.local.u64 	[%rd1294+48], %rd1295;
	st.local.u64 	[%rd1296+48], %rd1295;
	st.local.u64 	[%rd1294+56], %rd1295;
	st.local.u64 	[%rd1296+56], %rd1295;
	st.local.u64 	[%rd1294+64], %rd1295;
	st.local.u64 	[%rd1296+64], %rd1295;
	st.local.u64 	[%rd1294+72], %rd1295;
	st.local.u64 	[%rd1296+72], %rd1295;
	st.local.u64 	[%rd1294+80], %rd1295;
	st.local.u64 	[%rd1296+80], %rd1295;
	st.local.u64 	[%rd1294+88], %rd1295;
	st.local.u64 	[%rd1296+88], %rd1295;
	st.local.u64 	[%rd1294+96], %rd1295;
	st.local.u64 	[%rd1296+96], %rd1295;
	st.local.u64 	[%rd1294+104], %rd1295;
	st.local.u64 	[%rd1296+104], %rd1295;
	st.local.u64 	[%rd1294+112], %rd1295;
	st.local.u64 	[%rd1296+112], %rd1295;
	st.local.u64 	[%rd1294+120], %rd1295;
	st.local.u64 	[%rd1296+120], %rd1295;
	add.s32 	%r1197, %r1197, 16;
	setp.eq.s32 	%p513, %r1197, %r1192;
	@%p513 bra 	$L__BB0_632;
	bra.uni 	$L__BB0_631;
$L__BB0_632:
	setp.eq.s32 	%p514, %r5, 0;
	@%p514 bra 	$L__BB0_641;
	and.b32  	%r295, %r413, 7;
	setp.lt.u32 	%p515, %r5, 8;
	@%p515 bra 	$L__BB0_635;
	mul.wide.u32 	%rd1297, %r1192, 8;
	add.s64 	%rd1298, %rd1570, %rd1297;
	mov.b64 	%rd1299, 0;
	st.local.u64 	[%rd1298], %rd1299;
	add.s64 	%rd1300, %rd1569, %rd1297;
	st.local.u64 	[%rd1300], %rd1299;
	st.local.u64 	[%rd1298+8], %rd1299;
	st.local.u64 	[%rd1300+8], %rd1299;
	st.local.u64 	[%rd1298+16], %rd1299;
	st.local.u64 	[%rd1300+16], %rd1299;
	st.local.u64 	[%rd1298+24], %rd1299;
	st.local.u64 	[%rd1300+24], %rd1299;
	st.local.u64 	[%rd1298+32], %rd1299;
	st.local.u64 	[%rd1300+32], %rd1299;
	st.local.u64 	[%rd1298+40], %rd1299;
	st.local.u64 	[%rd1300+40], %rd1299;
	st.local.u64 	[%rd1298+48], %rd1299;
	st.local.u64 	[%rd1300+48], %rd1299;
	st.local.u64 	[%rd1298+56], %rd1299;
	st.local.u64 	[%rd1300+56], %rd1299;
	add.s32 	%r1192, %r1192, 8;
$L__BB0_635:
	setp.eq.s32 	%p516, %r295, 0;
	@%p516 bra 	$L__BB0_641;
	and.b32  	%r298, %r413, 3;
	setp.lt.u32 	%p517, %r295, 4;
	@%p517 bra 	$L__BB0_638;
	mul.wide.u32 	%rd1301, %r1192, 8;
	add.s64 	%rd1302, %rd1570, %rd1301;
	mov.b64 	%rd1303, 0;
	st.local.u64 	[%rd1302], %rd1303;
	add.s64 	%rd1304, %rd1569, %rd1301;
	st.local.u64 	[%rd1304], %rd1303;
	st.local.u64 	[%rd1302+8], %rd1303;
	st.local.u64 	[%rd1304+8], %rd1303;
	st.local.u64 	[%rd1302+16], %rd1303;
	st.local.u64 	[%rd1304+16], %rd1303;
	st.local.u64 	[%rd1302+24], %rd1303;
	st.local.u64 	[%rd1304+24], %rd1303;
	add.s32 	%r1192, %r1192, 4;
$L__BB0_638:
	setp.eq.s32 	%p518, %r298, 0;
	@%p518 bra 	$L__BB0_641;
	mov.b32 	%r1196, 0;
$L__BB0_640:
	.pragma "nounroll";
	mul.wide.u32 	%rd1305, %r1192, 8;
	add.s64 	%rd1306, %rd1570, %rd1305;
	mov.b64 	%rd1307, 0;
	st.local.u64 	[%rd1306], %rd1307;
	add.s64 	%rd1308, %rd1569, %rd1305;
	st.local.u64 	[%rd1308], %rd1307;
	add.s32 	%r1192, %r1192, 1;
	add.s32 	%r1196, %r1196, 1;
	setp.ne.s32 	%p519, %r1196, %r298;
	@%p519 bra 	$L__BB0_640;
$L__BB0_641:
	and.b32  	%r305, %r229, 7;
	add.s32 	%r306, %r305, -1;
	and.b32  	%r307, %r229, 3;
	and.b32  	%r308, %r229, 2147483640;
	and.b32  	%r309, %r229, 1;
	neg.s32 	%r310, %r308;
	shl.b32 	%r311, %r413, 3;
	mul.wide.u32 	%rd376, %r311, 8;
	mul.lo.s32 	%r312, %r413, 7;
	mul.lo.s32 	%r313, %r413, 6;
	mul.lo.s32 	%r314, %r413, 5;
	shl.b32 	%r315, %r413, 2;
	mul.lo.s32 	%r316, %r413, 3;
	shl.b32 	%r317, %r413, 1;
	add.s64 	%rd377, %rd17, 32;
	mov.b32 	%r1198, 0;
$L__BB0_642:
	setp.lt.s32 	%p520, %r229, 1;
	@%p520 bra 	$L__BB0_655;
	setp.lt.u32 	%p521, %r229, 8;
	mul.wide.u32 	%rd1309, %r1198, 8;
	add.s64 	%rd378, %rd1570, %rd1309;
	add.s64 	%rd379, %rd1569, %rd1309;
	ld.local.f64 	%fd2082, [%rd378];
	ld.local.f64 	%fd2083, [%rd379];
	mov.b32 	%r1208, 0;
	@%p521 bra 	$L__BB0_646;
	add.s64 	%rd1560, %rd13, %rd1309;
	add.s32 	%r1205, %r312, %r1198;
	add.s32 	%r1204, %r313, %r1198;
	add.s32 	%r1203, %r314, %r1198;
	add.s32 	%r1202, %r315, %r1198;
	add.s32 	%r1201, %r316, %r1198;
	add.s32 	%r1200, %r317, %r1198;
	add.s32 	%r1199, %r413, %r1198;
	mov.u64 	%rd1559, %rd377;
	mov.u32 	%r1206, %r310;
$L__BB0_645:
	.pragma "nounroll";
	ld.local.f64 	%fd1564, [%rd1560];
	ld.local.f64 	%fd1565, [%rd1559+-32];
	fma.rn.f64 	%fd1566, %fd1564, %fd1565, %fd2082;
	mov.f64 	%fd1567, 0d3FF0000000000000;
	sub.f64 	%fd1568, %fd1567, %fd1564;
	fma.rn.f64 	%fd1569, %fd1568, %fd1565, %fd2083;
	mul.wide.u32 	%rd1311, %r1199, 8;
	add.s64 	%rd1312, %rd13, %rd1311;
	ld.local.f64 	%fd1570, [%rd1312];
	ld.local.f64 	%fd1571, [%rd1559+-24];
	fma.rn.f64 	%fd1572, %fd1570, %fd1571, %fd1566;
	sub.f64 	%fd1573, %fd1567, %fd1570;
	fma.rn.f64 	%fd1574, %fd1573, %fd1571, %fd1569;
	mul.wide.u32 	%rd1313, %r1200, 8;
	add.s64 	%rd1314, %rd13, %rd1313;
	ld.local.f64 	%fd1575, [%rd1314];
	ld.local.f64 	%fd1576, [%rd1559+-16];
	fma.rn.f64 	%fd1577, %fd1575, %fd1576, %fd1572;
	sub.f64 	%fd1578, %fd1567, %fd1575;
	fma.rn.f64 	%fd1579, %fd1578, %fd1576, %fd1574;
	mul.wide.u32 	%rd1315, %r1201, 8;
	add.s64 	%rd1316, %rd13, %rd1315;
	ld.local.f64 	%fd1580, [%rd1316];
	ld.local.f64 	%fd1581, [%rd1559+-8];
	fma.rn.f64 	%fd1582, %fd1580, %fd1581, %fd1577;
	sub.f64 	%fd1583, %fd1567, %fd1580;
	fma.rn.f64 	%fd1584, %fd1583, %fd1581, %fd1579;
	mul.wide.u32 	%rd1317, %r1202, 8;
	add.s64 	%rd1318, %rd13, %rd1317;
	ld.local.f64 	%fd1585, [%rd1318];
	ld.local.f64 	%fd1586, [%rd1559];
	fma.rn.f64 	%fd1587, %fd1585, %fd1586, %fd1582;
	sub.f64 	%fd1588, %fd1567, %fd1585;
	fma.rn.f64 	%fd1589, %fd1588, %fd1586, %fd1584;
	mul.wide.u32 	%rd1319, %r1203, 8;
	add.s64 	%rd1320, %rd13, %rd1319;
	ld.local.f64 	%fd1590, [%rd1320];
	ld.local.f64 	%fd1591, [%rd1559+8];
	fma.rn.f64 	%fd1592, %fd1590, %fd1591, %fd1587;
	sub.f64 	%fd1593, %fd1567, %fd1590;
	fma.rn.f64 	%fd1594, %fd1593, %fd1591, %fd1589;
	mul.wide.u32 	%rd1321, %r1204, 8;
	add.s64 	%rd1322, %rd13, %rd1321;
	ld.local.f64 	%fd1595, [%rd1322];
	ld.local.f64 	%fd1596, [%rd1559+16];
	fma.rn.f64 	%fd1597, %fd1595, %fd1596, %fd1592;
	sub.f64 	%fd1598, %fd1567, %fd1595;
	fma.rn.f64 	%fd1599, %fd1598, %fd1596, %fd1594;
	mul.wide.u32 	%rd1323, %r1205, 8;
	add.s64 	%rd1324, %rd13, %rd1323;
	ld.local.f64 	%fd1600, [%rd1324];
	ld.local.f64 	%fd1601, [%rd1559+24];
	fma.rn.f64 	%fd2082, %fd1600, %fd1601, %fd1597;
	sub.f64 	%fd1602, %fd1567, %fd1600;
	fma.rn.f64 	%fd2083, %fd1602, %fd1601, %fd1599;
	add.s32 	%r1206, %r1206, 8;
	add.s64 	%rd1560, %rd1560, %rd376;
	add.s32 	%r1205, %r1205, %r311;
	add.s32 	%r1204, %r1204, %r311;
	add.s32 	%r1203, %r1203, %r311;
	add.s32 	%r1202, %r1202, %r311;
	add.s32 	%r1201, %r1201, %r311;
	add.s32 	%r1200, %r1200, %r311;
	add.s64 	%rd1559, %rd1559, 64;
	add.s32 	%r1199, %r1199, %r311;
	setp.ne.s32 	%p522, %r1206, 0;
	mov.u32 	%r1208, %r308;
	@%p522 bra 	$L__BB0_645;
$L__BB0_646:
	setp.eq.s32 	%p523, %r305, 0;
	@%p523 bra 	$L__BB0_654;
	setp.lt.u32 	%p524, %r306, 3;
	@%p524 bra 	$L__BB0_649;
	mad.lo.s32 	%r1069, %r1208, %r413, %r1198;
	mul.wide.u32 	%rd1325, %r1069, 8;
	add.s64 	%rd1326, %rd13, %rd1325;
	ld.local.f64 	%fd1604, [%rd1326];
	mul.wide.u32 	%rd1327, %r1208, 8;
	add.s64 	%rd1328, %rd17, %rd1327;
	ld.local.f64 	%fd1605, [%rd1328];
	fma.rn.f64 	%fd1606, %fd1604, %fd1605, %fd2082;
	mov.f64 	%fd1607, 0d3FF0000000000000;
	sub.f64 	%fd1608, %fd1607, %fd1604;
	fma.rn.f64 	%fd1609, %fd1608, %fd1605, %fd2083;
	add.s32 	%r1070, %r1069, %r413;
	mul.wide.u32 	%rd1329, %r1070, 8;
	add.s64 	%rd1330, %rd13, %rd1329;
	ld.local.f64 	%fd1610, [%rd1330];
	ld.local.f64 	%fd1611, [%rd1328+8];
	fma.rn.f64 	%fd1612, %fd1610, %fd1611, %fd1606;
	sub.f64 	%fd1613, %fd1607, %fd1610;
	fma.rn.f64 	%fd1614, %fd1613, %fd1611, %fd1609;
	add.s32 	%r1071, %r1070, %r413;
	mul.wide.u32 	%rd1331, %r1071, 8;
	add.s64 	%rd1332, %rd13, %rd1331;
	ld.local.f64 	%fd1615, [%rd1332];
	ld.local.f64 	%fd1616, [%rd1328+16];
	fma.rn.f64 	%fd1617, %fd1615, %fd1616, %fd1612;
	sub.f64 	%fd1618, %fd1607, %fd1615;
	fma.rn.f64 	%fd1619, %fd1618, %fd1616, %fd1614;
	add.s32 	%r1072, %r1071, %r413;
	mul.wide.u32 	%rd1333, %r1072, 8;
	add.s64 	%rd1334, %rd13, %rd1333;
	ld.local.f64 	%fd1620, [%rd1334];
	ld.local.f64 	%fd1621, [%rd1328+24];
	fma.rn.f64 	%fd2082, %fd1620, %fd1621, %fd1617;
	sub.f64 	%fd1622, %fd1607, %fd1620;
	fma.rn.f64 	%fd2083, %fd1622, %fd1621, %fd1619;
	add.s32 	%r1208, %r1208, 4;
$L__BB0_649:
	setp.eq.s32 	%p525, %r307, 0;
	@%p525 bra 	$L__BB0_654;
	setp.eq.s32 	%p526, %r307, 1;
	@%p526 bra 	$L__BB0_652;
	mad.lo.s32 	%r1073, %r1208, %r413, %r1198;
	mul.wide.u32 	%rd1335, %r1073, 8;
	add.s64 	%rd1336, %rd13, %rd1335;
	ld.local.f64 	%fd1624, [%rd1336];
	mul.wide.u32 	%rd1337, %r1208, 8;
	add.s64 	%rd1338, %rd17, %rd1337;
	ld.local.f64 	%fd1625, [%rd1338];
	fma.rn.f64 	%fd1626, %fd1624, %fd1625, %fd2082;
	mov.f64 	%fd1627, 0d3FF0000000000000;
	sub.f64 	%fd1628, %fd1627, %fd1624;
	fma.rn.f64 	%fd1629, %fd1628, %fd1625, %fd2083;
	add.s32 	%r1074, %r1073, %r413;
	mul.wide.u32 	%rd1339, %r1074, 8;
	add.s64 	%rd1340, %rd13, %rd1339;
	ld.local.f64 	%fd1630, [%rd1340];
	ld.local.f64 	%fd1631, [%rd1338+8];
	fma.rn.f64 	%fd2082, %fd1630, %fd1631, %fd1626;
	sub.f64 	%fd1632, %fd1627, %fd1630;
	fma.rn.f64 	%fd2083, %fd1632, %fd1631, %fd1629;
	add.s32 	%r1208, %r1208, 2;
$L__BB0_652:
	setp.eq.s32 	%p527, %r309, 0;
	@%p527 bra 	$L__BB0_654;
	mad.lo.s32 	%r1075, %r1208, %r413, %r1198;
	mul.wide.u32 	%rd1341, %r1075, 8;
	add.s64 	%rd1342, %rd13, %rd1341;
	ld.local.f64 	%fd1633, [%rd1342];
	mul.wide.u32 	%rd1343, %r1208, 8;
	add.s64 	%rd1344, %rd17, %rd1343;
	ld.local.f64 	%fd1634, [%rd1344];
	fma.rn.f64 	%fd2082, %fd1633, %fd1634, %fd2082;
	mov.f64 	%fd1635, 0d3FF0000000000000;
	sub.f64 	%fd1636, %fd1635, %fd1633;
	fma.rn.f64 	%fd2083, %fd1636, %fd1634, %fd2083;
$L__BB0_654:
	st.local.f64 	[%rd378], %fd2082;
	st.local.f64 	[%rd379], %fd2083;
$L__BB0_655:
	add.s32 	%r1198, %r1198, 1;
	setp.eq.s32 	%p528, %r1198, %r413;
	@%p528 bra 	$L__BB0_656;
	bra.uni 	$L__BB0_642;
$L__BB0_656:
	setp.lt.u32 	%p529, %r4, 15;
	mov.b32 	%r1210, 0;
	@%p529 bra 	$L__BB0_659;
	and.b32  	%r1210, %r413, 2147483632;
	neg.s32 	%r1214, %r1210;
	add.s64 	%rd1568, %rd16, 64;
	add.s64 	%rd1567, %rd1569, 64;
	add.s64 	%rd1566, %rd15, 64;
	add.s64 	%rd1565, %rd1570, 64;
$L__BB0_658:
	.pragma "nounroll";
	ld.local.f64 	%fd1637, [%rd1568+-64];
	ld.local.f64 	%fd1638, [%rd1567+-64];
	fma.rn.f64 	%fd1639, %fd320, %fd1637, %fd1638;
	st.local.f64 	[%rd1567+-64], %fd1639;
	ld.local.f64 	%fd1640, [%rd1566+-64];
	ld.local.f64 	%fd1641, [%rd1565+-64];
	fma.rn.f64 	%fd1642, %fd320, %fd1640, %fd1641;
	st.local.f64 	[%rd1565+-64], %fd1642;
	ld.local.f64 	%fd1643, [%rd1568+-56];
	ld.local.f64 	%fd1644, [%rd1567+-56];
	fma.rn.f64 	%fd1645, %fd320, %fd1643, %fd1644;
	st.local.f64 	[%rd1567+-56], %fd1645;
	ld.local.f64 	%fd1646, [%rd1566+-56];
	ld.local.f64 	%fd1647, [%rd1565+-56];
	fma.rn.f64 	%fd1648, %fd320, %fd1646, %fd1647;
	st.local.f64 	[%rd1565+-56], %fd1648;
	ld.local.f64 	%fd1649, [%rd1568+-48];
	ld.local.f64 	%fd1650, [%rd1567+-48];
	fma.rn.f64 	%fd1651, %fd320, %fd1649, %fd1650;
	st.local.f64 	[%rd1567+-48], %fd1651;
	ld.local.f64 	%fd1652, [%rd1566+-48];
	ld.local.f64 	%fd1653, [%rd1565+-48];
	fma.rn.f64 	%fd1654, %fd320, %fd1652, %fd1653;
	st.local.f64 	[%rd1565+-48], %fd1654;
	ld.local.f64 	%fd1655, [%rd1568+-40];
	ld.local.f64 	%fd1656, [%rd1567+-40];
	fma.rn.f64 	%fd1657, %fd320, %fd1655, %fd1656;
	st.local.f64 	[%rd1567+-40], %fd1657;
	ld.local.f64 	%fd1658, [%rd1566+-40];
	ld.local.f64 	%fd1659, [%rd1565+-40];
	fma.rn.f64 	%fd1660, %fd320, %fd1658, %fd1659;
	st.local.f64 	[%rd1565+-40], %fd1660;
	ld.local.f64 	%fd1661, [%rd1568+-32];
	ld.local.f64 	%fd1662, [%rd1567+-32];
	fma.rn.f64 	%fd1663, %fd320, %fd1661, %fd1662;
	st.local.f64 	[%rd1567+-32], %fd1663;
	ld.local.f64 	%fd1664, [%rd1566+-32];
	ld.local.f64 	%fd1665, [%rd1565+-32];
	fma.rn.f64 	%fd1666, %fd320, %fd1664, %fd1665;
	st.local.f64 	[%rd1565+-32], %fd1666;
	ld.local.f64 	%fd1667, [%rd1568+-24];
	ld.local.f64 	%fd1668, [%rd1567+-24];
	fma.rn.f64 	%fd1669, %fd320, %fd1667, %fd1668;
	st.local.f64 	[%rd1567+-24], %fd1669;
	ld.local.f64 	%fd1670, [%rd1566+-24];
	ld.local.f64 	%fd1671, [%rd1565+-24];
	fma.rn.f64 	%fd1672, %fd320, %fd1670, %fd1671;
	st.local.f64 	[%rd1565+-24], %fd1672;
	ld.local.f64 	%fd1673, [%rd1568+-16];
	ld.local.f64 	%fd1674, [%rd1567+-16];
	fma.rn.f64 	%fd1675, %fd320, %fd1673, %fd1674;
	st.local.f64 	[%rd1567+-16], %fd1675;
	ld.local.f64 	%fd1676, [%rd1566+-16];
	ld.local.f64 	%fd1677, [%rd1565+-16];
	fma.rn.f64 	%fd1678, %fd320, %fd1676, %fd1677;
	st.local.f64 	[%rd1565+-16], %fd1678;
	ld.local.f64 	%fd1679, [%rd1568+-8];
	ld.local.f64 	%fd1680, [%rd1567+-8];
	fma.rn.f64 	%fd1681, %fd320, %fd1679, %fd1680;
	st.local.f64 	[%rd1567+-8], %fd1681;
	ld.local.f64 	%fd1682, [%rd1566+-8];
	ld.local.f64 	%fd1683, [%rd1565+-8];
	fma.rn.f64 	%fd1684, %fd320, %fd1682, %fd1683;
	st.local.f64 	[%rd1565+-8], %fd1684;
	ld.local.f64 	%fd1685, [%rd1568];
	ld.local.f64 	%fd1686, [%rd1567];
	fma.rn.f64 	%fd1687, %fd320, %fd1685, %fd1686;
	st.local.f64 	[%rd1567], %fd1687;
	ld.local.f64 	%fd1688, [%rd1566];
	ld.local.f64 	%fd1689, [%rd1565];
	fma.rn.f64 	%fd1690, %fd320, %fd1688, %fd1689;
	st.local.f64 	[%rd1565], %fd1690;
	ld.local.f64 	%fd1691, [%rd1568+8];
	ld.local.f64 	%fd1692, [%rd1567+8];
	fma.rn.f64 	%fd1693, %fd320, %fd1691, %fd1692;
	st.local.f64 	[%rd1567+8], %fd1693;
	ld.local.f64 	%fd1694, [%rd1566+8];
	ld.local.f64 	%fd1695, [%rd1565+8];
	fma.rn.f64 	%fd1696, %fd320, %fd1694, %fd1695;
	st.local.f64 	[%rd1565+8], %fd1696;
	ld.local.f64 	%fd1697, [%rd1568+16];
	ld.local.f64 	%fd1698, [%rd1567+16];
	fma.rn.f64 	%fd1699, %fd320, %fd1697, %fd1698;
	st.local.f64 	[%rd1567+16], %fd1699;
	ld.local.f64 	%fd1700, [%rd1566+16];
	ld.local.f64 	%fd1701, [%rd1565+16];
	fma.rn.f64 	%fd1702, %fd320, %fd1700, %fd1701;
	st.local.f64 	[%rd1565+16], %fd1702;
	ld.local.f64 	%fd1703, [%rd1568+24];
	ld.local.f64 	%fd1704, [%rd1567+24];
	fma.rn.f64 	%fd1705, %fd320, %fd1703, %fd1704;
	st.local.f64 	[%rd1567+24], %fd1705;
	ld.local.f64 	%fd1706, [%rd1566+24];
	ld.local.f64 	%fd1707, [%rd1565+24];
	fma.rn.f64 	%fd1708, %fd320, %fd1706, %fd1707;
	st.local.f64 	[%rd1565+24], %fd1708;
	ld.local.f64 	%fd1709, [%rd1568+32];
	ld.local.f64 	%fd1710, [%rd1567+32];
	fma.rn.f64 	%fd1711, %fd320, %fd1709, %fd1710;
	st.local.f64 	[%rd1567+32], %fd1711;
	ld.local.f64 	%fd1712, [%rd1566+32];
	ld.local.f64 	%fd1713, [%rd1565+32];
	fma.rn.f64 	%fd1714, %fd320, %fd1712, %fd1713;
	st.local.f64 	[%rd1565+32], %fd1714;
	ld.local.f64 	%fd1715, [%rd1568+40];
	ld.local.f64 	%fd1716, [%rd1567+40];
	fma.rn.f64 	%fd1717, %fd320, %fd1715, %fd1716;
	st.local.f64 	[%rd1567+40], %fd1717;
	ld.local.f64 	%fd1718, [%rd1566+40];
	ld.local.f64 	%fd1719, [%rd1565+40];
	fma.rn.f64 	%fd1720, %fd320, %fd1718, %fd1719;
	st.local.f64 	[%rd1565+40], %fd1720;
	ld.local.f64 	%fd1721, [%rd1568+48];
	ld.local.f64 	%fd1722, [%rd1567+48];
	fma.rn.f64 	%fd1723, %fd320, %fd1721, %fd1722;
	st.local.f64 	[%rd1567+48], %fd1723;
	ld.local.f64 	%fd1724, [%rd1566+48];
	ld.local.f64 	%fd1725, [%rd1565+48];
	fma.rn.f64 	%fd1726, %fd320, %fd1724, %fd1725;
	st.local.f64 	[%rd1565+48], %fd1726;
	ld.local.f64 	%fd1727, [%rd1568+56];
	ld.local.f64 	%fd1728, [%rd1567+56];
	fma.rn.f64 	%fd1729, %fd320, %fd1727, %fd1728;
	st.local.f64 	[%rd1567+56], %fd1729;
	ld.local.f64 	%fd1730, [%rd1566+56];
	ld.local.f64 	%fd1731, [%rd1565+56];
	fma.rn.f64 	%fd1732, %fd320, %fd1730, %fd1731;
	st.local.f64 	[%rd1565+56], %fd1732;
	add.s32 	%r1214, %r1214, 16;
	add.s64 	%rd1568, %rd1568, 128;
	add.s64 	%rd1567, %rd1567, 128;
	add.s64 	%rd1566, %rd1566, 128;
	add.s64 	%rd1565, %rd1565, 128;
	setp.eq.s32 	%p530, %r1214, 0;
	@%p530 bra 	$L__BB0_659;
	bra.uni 	$L__BB0_658;
$L__BB0_659:
	setp.eq.s32 	%p531, %r5, 0;
	@%p531 bra 	$L__BB0_668;
	and.b32  	%r353, %r413, 7;
	setp.lt.u32 	%p532, %r5, 8;
	@%p532 bra 	$L__BB0_662;
	mul.wide.u32 	%rd1345, %r1210, 8;
	add.s64 	%rd1346, %rd16, %rd1345;
	ld.local.f64 	%fd1733, [%rd1346];
	add.s64 	%rd1347, %rd1569, %rd1345;
	ld.local.f64 	%fd1734, [%rd1347];
	fma.rn.f64 	%fd1735, %fd320, %fd1733, %fd1734;
	st.local.f64 	[%rd1347], %fd1735;
	add.s64 	%rd1348, %rd15, %rd1345;
	ld.local.f64 	%fd1736, [%rd1348];
	add.s64 	%rd1349, %rd1570, %rd1345;
	ld.local.f64 	%fd1737, [%rd1349];
	fma.rn.f64 	%fd1738, %fd320, %fd1736, %fd1737;
	st.local.f64 	[%rd1349], %fd1738;
	ld.local.f64 	%fd1739, [%rd1346+8];
	ld.local.f64 	%fd1740, [%rd1347+8];
	fma.rn.f64 	%fd1741, %fd320, %fd1739, %fd1740;
	st.local.f64 	[%rd1347+8], %fd1741;
	ld.local.f64 	%fd1742, [%rd1348+8];
	ld.local.f64 	%fd1743, [%rd1349+8];
	fma.rn.f64 	%fd1744, %fd320, %fd1742, %fd1743;
	st.local.f64 	[%rd1349+8], %fd1744;
	ld.local.f64 	%fd1745, [%rd1346+16];
	ld.local.f64 	%fd1746, [%rd1347+16];
	fma.rn.f64 	%fd1747, %fd320, %fd1745, %fd1746;
	st.local.f64 	[%rd1347+16], %fd1747;
	ld.local.f64 	%fd1748, [%rd1348+16];
	ld.local.f64 	%fd1749, [%rd1349+16];
	fma.rn.f64 	%fd1750, %fd320, %fd1748, %fd1749;
	st.local.f64 	[%rd1349+16], %fd1750;
	ld.local.f64 	%fd1751, [%rd1346+24];
	ld.local.f64 	%fd1752, [%rd1347+24];
	fma.rn.f64 	%fd1753, %fd320, %fd1751, %fd1752;
	st.local.f64 	[%rd1347+24], %fd1753;
	ld.local.f64 	%fd1754, [%rd1348+24];
	ld.local.f64 	%fd1755, [%rd1349+24];
	fma.rn.f64 	%fd1756, %fd320, %fd1754, %fd1755;
	st.local.f64 	[%rd1349+24], %fd1756;
	ld.local.f64 	%fd1757, [%rd1346+32];
	ld.local.f64 	%fd1758, [%rd1347+32];
	fma.rn.f64 	%fd1759, %fd320, %fd1757, %fd1758;
	st.local.f64 	[%rd1347+32], %fd1759;
	ld.local.f64 	%fd1760, [%rd1348+32];
	ld.local.f64 	%fd1761, [%rd1349+32];
	fma.rn.f64 	%fd1762, %fd320, %fd1760, %fd1761;
	st.local.f64 	[%rd1349+32], %fd1762;
	ld.local.f64 	%fd1763, [%rd1346+40];
	ld.local.f64 	%fd1764, [%rd1347+40];
	fma.rn.f64 	%fd1765, %fd320, %fd1763, %fd1764;
	st.local.f64 	[%rd1347+40], %fd1765;
	ld.local.f64 	%fd1766, [%rd1348+40];
	ld.local.f64 	%fd1767, [%rd1349+40];
	fma.rn.f64 	%fd1768, %fd320, %fd1766, %fd1767;
	st.local.f64 	[%rd1349+40], %fd1768;
	ld.local.f64 	%fd1769, [%rd1346+48];
	ld.local.f64 	%fd1770, [%rd1347+48];
	fma.rn.f64 	%fd1771, %fd320, %fd1769, %fd1770;
	st.local.f64 	[%rd1347+48], %fd1771;
	ld.local.f64 	%fd1772, [%rd1348+48];
	ld.local.f64 	%fd1773, [%rd1349+48];
	fma.rn.f64 	%fd1774, %fd320, %fd1772, %fd1773;
	st.local.f64 	[%rd1349+48], %fd1774;
	ld.local.f64 	%fd1775, [%rd1346+56];
	ld.local.f64 	%fd1776, [%rd1347+56];
	fma.rn.f64 	%fd1777, %fd320, %fd1775, %fd1776;
	st.local.f64 	[%rd1347+56], %fd1777;
	ld.local.f64 	%fd1778, [%rd1348+56];
	ld.local.f64 	%fd1779, [%rd1349+56];
	fma.rn.f64 	%fd1780, %fd320, %fd1778, %fd1779;
	st.local.f64 	[%rd1349+56], %fd1780;
	add.s32 	%r1210, %r1210, 8;
$L__BB0_662:
	setp.eq.s32 	%p533, %r353, 0;
	@%p533 bra 	$L__BB0_668;
	and.b32  	%r356, %r413, 3;
	setp.lt.u32 	%p534, %r353, 4;
	@%p534 bra 	$L__BB0_665;
	mul.wide.u32 	%rd1350, %r1210, 8;
	add.s64 	%rd1351, %rd16, %rd1350;
	ld.local.f64 	%fd1781, [%rd1351];
	add.s64 	%rd1352, %rd1569, %rd1350;
	ld.local.f64 	%fd1782, [%rd1352];
	fma.rn.f64 	%fd1783, %fd320, %fd1781, %fd1782;
	st.local.f64 	[%rd1352], %fd1783;
	add.s64 	%rd1353, %rd15, %rd1350;
	ld.local.f64 	%fd1784, [%rd1353];
	add.s64 	%rd1354, %rd1570, %rd1350;
	ld.local.f64 	%fd1785, [%rd1354];
	fma.rn.f64 	%fd1786, %fd320, %fd1784, %fd1785;
	st.local.f64 	[%rd1354], %fd1786;
	ld.local.f64 	%fd1787, [%rd1351+8];
	ld.local.f64 	%fd1788, [%rd1352+8];
	fma.rn.f64 	%fd1789, %fd320, %fd1787, %fd1788;
	st.local.f64 	[%rd1352+8], %fd1789;
	ld.local.f64 	%fd1790, [%rd1353+8];
	ld.local.f64 	%fd1791, [%rd1354+8];
	fma.rn.f64 	%fd1792, %fd320, %fd1790, %fd1791;
	st.local.f64 	[%rd1354+8], %fd1792;
	ld.local.f64 	%fd1793, [%rd1351+16];
	ld.local.f64 	%fd1794, [%rd1352+16];
	fma.rn.f64 	%fd1795, %fd320, %fd1793, %fd1794;
	st.local.f64 	[%rd1352+16], %fd1795;
	ld.local.f64 	%fd1796, [%rd1353+16];
	ld.local.f64 	%fd1797, [%rd1354+16];
	fma.rn.f64 	%fd1798, %fd320, %fd1796, %fd1797;
	st.local.f64 	[%rd1354+16], %fd1798;
	ld.local.f64 	%fd1799, [%rd1351+24];
	ld.local.f64 	%fd1800, [%rd1352+24];
	fma.rn.f64 	%fd1801, %fd320, %fd1799, %fd1800;
	st.local.f64 	[%rd1352+24], %fd1801;
	ld.local.f64 	%fd1802, [%rd1353+24];
	ld.local.f64 	%fd1803, [%rd1354+24];
	fma.rn.f64 	%fd1804, %fd320, %fd1802, %fd1803;
	st.local.f64 	[%rd1354+24], %fd1804;
	add.s32 	%r1210, %r1210, 4;
$L__BB0_665:
	setp.eq.s32 	%p535, %r356, 0;
	@%p535 bra 	$L__BB0_668;
	mul.wide.u32 	%rd1355, %r1210, 8;
	add.s64 	%rd1564, %rd1570, %rd1355;
	add.s64 	%rd1563, %rd15, %rd1355;
	add.s64 	%rd1562, %rd1569, %rd1355;
	add.s64 	%rd1561, %rd16, %rd1355;
	neg.s32 	%r1213, %r356;
$L__BB0_667:
	.pragma "nounroll";
	ld.local.f64 	%fd1805, [%rd1561];
	ld.local.f64 	%fd1806, [%rd1562];
	fma.rn.f64 	%fd1807, %fd320, %fd1805, %fd1806;
	st.local.f64 	[%rd1562], %fd1807;
	ld.local.f64 	%fd1808, [%rd1563];
	ld.local.f64 	%fd1809, [%rd1564];
	fma.rn.f64 	%fd1810, %fd320, %fd1808, %fd1809;
	st.local.f64 	[%rd1564], %fd1810;
	add.s64 	%rd1564, %rd1564, 8;
	add.s64 	%rd1563, %rd1563, 8;
	add.s64 	%rd1562, %rd1562, 8;
	add.s64 	%rd1561, %rd1561, 8;
	add.s32 	%r1213, %r1213, 1;
	setp.ne.s32 	%p536, %r1213, 0;
	@%p536 bra 	$L__BB0_667;
$L__BB0_668:
	neg.s32 	%r1215, %r413;
	mov.u64 	%rd1571, %rd13;
	mov.u64 	%rd1573, %rd16;
$L__BB0_669:
	ld.local.f64 	%fd1811, [%rd1569];
	max.f64 	%fd2084, %fd1811, 0d39B4484BFEEBC2A0;
	{
	.reg .b32 %temp; 
	mov.b64 	{%temp, %r1216}, %fd2084;
	}
	{
	.reg .b32 %temp; 
	mov.b64 	{%r1217, %temp}, %fd2084;
	}
	setp.gt.s32 	%p537, %r1216, 1048575;
	mov.b32 	%r1218, -1023;
	@%p537 bra 	$L__BB0_671;
	mul.f64 	%fd2084, %fd2084, 0d4350000000000000;
	{
	.reg .b32 %temp; 
	mov.b64 	{%temp, %r1216}, %fd2084;
	}
	{
	.reg .b32 %temp; 
	mov.b64 	{%r1217, %temp}, %fd2084;
	}
	mov.b32 	%r1218, -1077;
$L__BB0_671:
	add.s32 	%r1079, %r1216, -1;
	setp.gt.u32 	%p538, %r1079, 2146435070;
	@%p538 bra 	$L__BB0_675;
	shr.u32 	%r1082, %r1216, 20;
	add.s32 	%r1219, %r1218, %r1082;
	and.b32  	%r1083, %r1216, 1048575;
	or.b32  	%r1084, %r1083, 1072693248;
	mov.b64 	%fd2085, {%r1217, %r1084};
	setp.lt.u32 	%p540, %r1084, 1073127583;
	@%p540 bra 	$L__BB0_674;
	{
	.reg .b32 %temp; 
	mov.b64 	{%r1085, %temp}, %fd2085;
	}
	{
	.reg .b32 %temp; 
	mov.b64 	{%temp, %r1086}, %fd2085;
	}
	add.s32 	%r1087, %r1086, -1048576;
	mov.b64 	%fd2085, {%r1085, %r1087};
	add.s32 	%r1219, %r1219, 1;
$L__BB0_674:
	add.f64 	%fd1813, %fd2085, 0dBFF0000000000000;
	add.f64 	%fd1814, %fd2085, 0d3FF0000000000000;
	rcp.approx.ftz.f64 	%fd1815, %fd1814;
	neg.f64 	%fd1816, %fd1814;
	fma.rn.f64 	%fd1817, %fd1816, %fd1815, 0d3FF0000000000000;
	fma.rn.f64 	%fd1818, %fd1817, %fd1817, %fd1817;
	fma.rn.f64 	%fd1819, %fd1818, %fd1815, %fd1815;
	mul.f64 	%fd1820, %fd1813, %fd1819;
	fma.rn.f64 	%fd1821, %fd1813, %fd1819, %fd1820;
	mul.f64 	%fd1822, %fd1821, %fd1821;
	fma.rn.f64 	%fd1823, %fd1822, 0d3EB1380B3AE80F1E, 0d3ED0EE258B7A8B04;
	fma.rn.f64 	%fd1824, %fd1823, %fd1822, 0d3EF3B2669F02676F;
	fma.rn.f64 	%fd1825, %fd1824, %fd1822, 0d3F1745CBA9AB0956;
	fma.rn.f64 	%fd1826, %fd1825, %fd1822, 0d3F3C71C72D1B5154;
	fma.rn.f64 	%fd1827, %fd1826, %fd1822, 0d3F624924923BE72D;
	fma.rn.f64 	%fd1828, %fd1827, %fd1822, 0d3F8999999999A3C4;
	fma.rn.f64 	%fd1829, %fd1828, %fd1822, 0d3FB5555555555554;
	sub.f64 	%fd1830, %fd1813, %fd1821;
	add.f64 	%fd1831, %fd1830, %fd1830;
	neg.f64 	%fd1832, %fd1821;
	fma.rn.f64 	%fd1833, %fd1832, %fd1813, %fd1831;
	mul.f64 	%fd1834, %fd1819, %fd1833;
	mul.f64 	%fd1835, %fd1822, %fd1829;
	fma.rn.f64 	%fd1836, %fd1835, %fd1821, %fd1834;
	xor.b32  	%r1088, %r1219, -2147483648;
	mov.b32 	%r1089, 1127219200;
	mov.b64 	%fd1837, {%r1088, %r1089};
	sub.f64 	%fd1838, %fd1837, %fd25;
	fma.rn.f64 	%fd1839, %fd1838, 0d3FE62E42FEFA39EF, %fd1821;
	fma.rn.f64 	%fd1840, %fd1838, 0dBFE62E42FEFA39EF, %fd1839;
	sub.f64 	%fd1841, %fd1840, %fd1821;
	sub.f64 	%fd1842, %fd1836, %fd1841;
	fma.rn.f64 	%fd1843, %fd1838, 0d3C7ABC9E3B39803F, %fd1842;
	add.f64 	%fd2086, %fd1839, %fd1843;
	bra.uni 	$L__BB0_676;
$L__BB0_675:
	fma.rn.f64 	%fd1812, %fd2084, 0d7FF0000000000000, 0d7FF0000000000000;
	{
	.reg .b32 %temp; 
	mov.b64 	{%temp, %r1080}, %fd2084;
	}
	and.b32  	%r1081, %r1080, 2147483647;
	setp.eq.s32 	%p539, %r1081, 0;
	selp.f64 	%fd2086, 0dFFF0000000000000, %fd1812, %p539;
$L__BB0_676:
	ld.local.f64 	%fd1844, [%rd1570];
	max.f64 	%fd2087, %fd1844, 0d39B4484BFEEBC2A0;
	{
	.reg .b32 %temp; 
	mov.b64 	{%temp, %r1220}, %fd2087;
	}
	{
	.reg .b32 %temp; 
	mov.b64 	{%r1221, %temp}, %fd2087;
	}
	setp.gt.s32 	%p541, %r1220, 1048575;
	mov.b32 	%r1222, -1023;
	@%p541 bra 	$L__BB0_678;
	mul.f64 	%fd2087, %fd2087, 0d4350000000000000;
	{
	.reg .b32 %temp; 
	mov.b64 	{%temp, %r1220}, %fd2087;
	}
	{
	.reg .b32 %temp; 
	mov.b64 	{%r1221, %temp}, %fd2087;
	}
	mov.b32 	%r1222, -1077;
$L__BB0_678:
	add.s32 	%r1092, %r1220, -1;
	setp.gt.u32 	%p542, %r1092, 2146435070;
	@%p542 bra 	$L__BB0_682;
	shr.u32 	%r1095, %r1220, 20;
	add.s32 	%r1223, %r1222, %r1095;
	and.b32  	%r1096, %r1220, 1048575;
	or.b32  	%r1097, %r1096, 1072693248;
	mov.b64 	%fd2088, {%r1221, %r1097};
	setp.lt.u32 	%p544, %r1097, 1073127583;
	@%p544 bra 	$L__BB0_681;
	{
	.reg .b32 %temp; 
	mov.b64 	{%r1098, %temp}, %fd2088;
	}
	{
	.reg .b32 %temp; 
	mov.b64 	{%temp, %r1099}, %fd2088;
	}
	add.s32 	%r1100, %r1099, -1048576;
	mov.b64 	%fd2088, {%r1098, %r1100};
	add.s32 	%r1223, %r1223, 1;
$L__BB0_681:
	add.f64 	%fd1846, %fd2088, 0dBFF0000000000000;
	add.f64 	%fd1847, %fd2088, 0d3FF0000000000000;
	rcp.approx.ftz.f64 	%fd1848, %fd1847;
	neg.f64 	%fd1849, %fd1847;
	fma.rn.f64 	%fd1850, %fd1849, %fd1848, 0d3FF0000000000000;
	fma.rn.f64 	%fd1851, %fd1850, %fd1850, %fd1850;
	fma.rn.f64 	%fd1852, %fd1851, %fd1848, %fd1848;
	mul.f64 	%fd1853, %fd1846, %fd1852;
	fma.rn.f64 	%fd1854, %fd1846, %fd1852, %fd1853;
	mul.f64 	%fd1855, %fd1854, %fd1854;
	fma.rn.f64 	%fd1856, %fd1855, 0d3EB1380B3AE80F1E, 0d3ED0EE258B7A8B04;
	fma.rn.f64 	%fd1857, %fd1856, %fd1855, 0d3EF3B2669F02676F;
	fma.rn.f64 	%fd1858, %fd1857, %fd1855, 0d3F1745CBA9AB0956;
	fma.rn.f64 	%fd1859, %fd1858, %fd1855, 0d3F3C71C72D1B5154;
	fma.rn.f64 	%fd1860, %fd1859, %fd1855, 0d3F624924923BE72D;
	fma.rn.f64 	%fd1861, %fd1860, %fd1855, 0d3F8999999999A3C4;
	fma.rn.f64 	%fd1862, %fd1861, %fd1855, 0d3FB5555555555554;
	sub.f64 	%fd1863, %fd1846, %fd1854;
	add.f64 	%fd1864, %fd1863, %fd1863;
	neg.f64 	%fd1865, %fd1854;
	fma.rn.f64 	%fd1866, %fd1865, %fd1846, %fd1864;
	mul.f64 	%fd1867, %fd1852, %fd1866;
	mul.f64 	%fd1868, %fd1855, %fd1862;
	fma.rn.f64 	%fd1869, %fd1868, %fd1854, %fd1867;
	xor.b32  	%r1101, %r1223, -2147483648;
	mov.b32 	%r1102, 1127219200;
	mov.b64 	%fd1870, {%r1101, %r1102};
	sub.f64 	%fd1871, %fd1870, %fd25;
	fma.rn.f64 	%fd1872, %fd1871, 0d3FE62E42FEFA39EF, %fd1854;
	fma.rn.f64 	%fd1873, %fd1871, 0dBFE62E42FEFA39EF, %fd1872;
	sub.f64 	%fd1874, %fd1873, %fd1854;
	sub.f64 	%fd1875, %fd1869, %fd1874;
	fma.rn.f64 	%fd1876, %fd1871, 0d3C7ABC9E3B39803F, %fd1875;
	add.f64 	%fd2089, %fd1872, %fd1876;
	bra.uni 	$L__BB0_683;
$L__BB0_682:
	fma.rn.f64 	%fd1845, %fd2087, 0d7FF0000000000000, 0d7FF0000000000000;
	{
	.reg .b32 %temp; 
	mov.b64 	{%temp, %r1093}, %fd2087;
	}
	and.b32  	%r1094, %r1093, 2147483647;
	setp.eq.s32 	%p543, %r1094, 0;
	selp.f64 	%fd2089, 0dFFF0000000000000, %fd1845, %p543;
$L__BB0_683:
	sub.f64 	%fd1877, %fd2086, %fd2089;
	st.local.f64 	[%rd1571], %fd1877;
	ld.local.f64 	%fd1878, [%rd18];
	sub.f64 	%fd1879, %fd1877, %fd1878;
	st.local.f64 	[%rd1573], %fd1879;
	add.s32 	%r1215, %r1215, 1;
	setp.eq.s32 	%p545, %r1215, 0;
	add.s64 	%rd1573, %rd1573, 8;
	add.s64 	%rd18, %rd18, 8;
	add.s64 	%rd1571, %rd1571, 8;
	add.s64 	%rd1570, %rd1570, 8;
	add.s64 	%rd1569, %rd1569, 8;
	@%p545 bra 	$L__BB0_684;
	bra.uni 	$L__BB0_669;
$L__BB0_684:
	cvt.rzi.s32.f64 	%r397, %fd2052;
	setp.lt.s32 	%p563, %r413, 1;
	@%p563 bra 	$L__BB0_696;
	and.b32  	%r398, %r413, 7;
	setp.lt.u32 	%p564, %r4, 7;
	mov.b32 	%r1231, 0;
	@%p564 bra 	$L__BB0_688;
	and.b32  	%r1231, %r413, 2147483640;
	neg.s32 	%r1229, %r1231;
	mul.lo.s32 	%r1106, %r413, %r413;
	mad.lo.s32 	%r1228, %r1, %r1106, %r2;
	shl.b32 	%r402, %r413, 3;
	add.s64 	%rd1576, %rd13, 32;
	add.s64 	%rd1575, %rd16, 32;
	shl.b64 	%rd1375, %rd20, 3;
$L__BB0_687:
	.pragma "nounroll";
	ld.local.f64 	%fd1909, [%rd1576+-32];
	mul.wide.s32 	%rd1372, %r1228, 8;
	add.s64 	%rd1373, %rd3, %rd1372;
	st.global.f64 	[%rd1373], %fd1909;
	ld.local.f64 	%fd1910, [%rd1575+-32];
	add.s64 	%rd1374, %rd2, %rd1372;
	st.global.f64 	[%rd1374], %fd1910;
	ld.local.f64 	%fd1911, [%rd1576+-24];
	add.s64 	%rd1376, %rd1373, %rd1375;
	st.global.f64 	[%rd1376], %fd1911;
	ld.local.f64 	%fd1912, [%rd1575+-24];
	add.s64 	%rd1377, %rd1374, %rd1375;
	st.global.f64 	[%rd1377], %fd1912;
	ld.local.f64 	%fd1913, [%rd1576+-16];
	add.s64 	%rd1378, %rd1376, %rd1375;
	st.global.f64 	[%rd1378], %fd1913;
	ld.local.f64 	%fd1914, [%rd1575+-16];
	add.s64 	%rd1379, %rd1377, %rd1375;
	st.global.f64 	[%rd1379], %fd1914;
	ld.local.f64 	%fd1915, [%rd1576+-8];
	add.s64 	%rd1380, %rd1378, %rd1375;
	st.global.f64 	[%rd1380], %fd1915;
	ld.local.f64 	%fd1916, [%rd1575+-8];
	add.s64 	%rd1381, %rd1379, %rd1375;
	st.global.f64 	[%rd1381], %fd1916;
	ld.local.f64 	%fd1917, [%rd1576];
	add.s64 	%rd1382, %rd1380, %rd1375;
	st.global.f64 	[%rd1382], %fd1917;
	ld.local.f64 	%fd1918, [%rd1575];
	add.s64 	%rd1383, %rd1381, %rd1375;
	st.global.f64 	[%rd1383], %fd1918;
	ld.local.f64 	%fd1919, [%rd1576+8];
	add.s64 	%rd1384, %rd1382, %rd1375;
	st.global.f64 	[%rd1384], %fd1919;
	ld.local.f64 	%fd1920, [%rd1575+8];
	add.s64 	%rd1385, %rd1383, %rd1375;
	st.global.f64 	[%rd1385], %fd1920;
	ld.local.f64 	%fd1921, [%rd1576+16];
	add.s64 	%rd1386, %rd1384, %rd1375;
	st.global.f64 	[%rd1386], %fd1921;
	ld.local.f64 	%fd1922, [%rd1575+16];
	add.s64 	%rd1387, %rd1385, %rd1375;
	st.global.f64 	[%rd1387], %fd1922;
	ld.local.f64 	%fd1923, [%rd1576+24];
	add.s64 	%rd1388, %rd1386, %rd1375;
	st.global.f64 	[%rd1388], %fd1923;
	ld.local.f64 	%fd1924, [%rd1575+24];
	add.s64 	%rd1389, %rd1387, %rd1375;
	st.global.f64 	[%rd1389], %fd1924;
	add.s32 	%r1229, %r1229, 8;
	add.s32 	%r1228, %r1228, %r402;
	add.s64 	%rd1576, %rd1576, 64;
	add.s64 	%rd1575, %rd1575, 64;
	setp.ne.s32 	%p565, %r1229, 0;
	@%p565 bra 	$L__BB0_687;
$L__BB0_688:
	setp.eq.s32 	%p566, %r398, 0;
	@%p566 bra 	$L__BB0_696;
	and.b32  	%r408, %r413, 3;
	setp.lt.u32 	%p567, %r398, 4;
	@%p567 bra 	$L__BB0_691;
	add.s32 	%r1107, %r1231, %r3;
	mad.lo.s32 	%r1108, %r1107, %r413, %r2;
	mul.wide.u32 	%rd1390, %r1231, 8;
	add.s64 	%rd1391, %rd13, %rd1390;
	ld.local.f64 	%fd1925, [%rd1391];
	mul.wide.s32 	%rd1392, %r1108, 8;
	add.s64 	%rd1393, %rd3, %rd1392;
	st.global.f64 	[%rd1393], %fd1925;
	add.s64 	%rd1394, %rd16, %rd1390;
	ld.local.f64 	%fd1926, [%rd1394];
	add.s64 	%rd1395, %rd2, %rd1392;
	st.global.f64 	[%rd1395], %fd1926;
	ld.local.f64 	%fd1927, [%rd1391+8];
	shl.b64 	%rd1396, %rd20, 3;
	add.s64 	%rd1397, %rd1393, %rd1396;
	st.global.f64 	[%rd1397], %fd1927;
	ld.local.f64 	%fd1928, [%rd1394+8];
	add.s64 	%rd1398, %rd1395, %rd1396;
	st.global.f64 	[%rd1398], %fd1928;
	ld.local.f64 	%fd1929, [%rd1391+16];
	add.s64 	%rd1399, %rd1397, %rd1396;
	st.global.f64 	[%rd1399], %fd1929;
	ld.local.f64 	%fd1930, [%rd1394+16];
	add.s64 	%rd1400, %rd1398, %rd1396;
	st.global.f64 	[%rd1400], %fd1930;
	ld.local.f64 	%fd1931, [%rd1391+24];
	add.s64 	%rd1401, %rd1399, %rd1396;
	st.global.f64 	[%rd1401], %fd1931;
	ld.local.f64 	%fd1932, [%rd1394+24];
	add.s64 	%rd1402, %rd1400, %rd1396;
	st.global.f64 	[%rd1402], %fd1932;
	add.s32 	%r1231, %r1231, 4;
$L__BB0_691:
	setp.eq.s32 	%p568, %r408, 0;
	@%p568 bra 	$L__BB0_696;
	setp.eq.s32 	%p569, %r408, 1;
	@%p569 bra 	$L__BB0_694;
	add.s32 	%r1109, %r1231, %r3;
	mad.lo.s32 	%r1110, %r1109, %r413, %r2;
	mul.wide.u32 	%rd1403, %r1231, 8;
	add.s64 	%rd1404, %rd13, %rd1403;
	ld.local.f64 	%fd1933, [%rd1404];
	mul.wide.s32 	%rd1405, %r1110, 8;
	add.s64 	%rd1406, %rd3, %rd1405;
	st.global.f64 	[%rd1406], %fd1933;
	add.s64 	%rd1407, %rd16, %rd1403;
	ld.local.f64 	%fd1934, [%rd1407];
	add.s64 	%rd1408, %rd2, %rd1405;
	st.global.f64 	[%rd1408], %fd1934;
	ld.local.f64 	%fd1935, [%rd1404+8];
	shl.b64 	%rd1409, %rd20, 3;
	add.s64 	%rd1410, %rd1406, %rd1409;
	st.global.f64 	[%rd1410], %fd1935;
	ld.local.f64 	%fd1936, [%rd1407+8];
	add.s64 	%rd1411, %rd1408, %rd1409;
	st.global.f64 	[%rd1411], %fd1936;
	add.s32 	%r1231, %r1231, 2;
$L__BB0_694:
	and.b32  	%r1111, %r413, 1;
	setp.eq.b32 	%p570, %r1111, 1;
	not.pred 	%p571, %p570;
	@%p571 bra 	$L__BB0_696;
	add.s32 	%r1112, %r1231, %r3;
	mad.lo.s32 	%r1113, %r1112, %r413, %r2;
	mul.wide.u32 	%rd1412, %r1231, 8;
	add.s64 	%rd1413, %rd13, %rd1412;
	ld.local.f64 	%fd1937, [%rd1413];
	mul.wide.s32 	%rd1414, %r1113, 8;
	add.s64 	%rd1415, %rd3, %rd1414;
	st.global.f64 	[%rd1415], %fd1937;
	add.s64 	%rd1416, %rd16, %rd1412;
	ld.local.f64 	%fd1938, [%rd1416];
	add.s64 	%rd1417, %rd2, %rd1414;
	st.global.f64 	[%rd1417], %fd1938;
$L__BB0_696:
	ld.param.u64 	%rd1421, [_Z22sogrand_columns_kernelPdS_S_PhiiimdiPi_param_10];
	cvta.to.global.u64 	%rd1418, %rd1421;
	atom.global.add.u32 	%r1114, [%rd1418], %r397;
$L__BB0_697:
	ret;
$L__BB0_698:
	shl.b64 	%rd1178, %rd1533, 2;
	add.s64 	%rd1179, %rd10, %rd1178;
	st.local.u32 	[%rd1179], %r1175;
	ld.local.u32 	%r946, [%rd304];
	st.local.u32 	[%rd1179+4], %r946;
	st.local.u32 	[%rd1179+8], %r946;
	ld.local.u32 	%r1175, [%rd304];
	st.local.u32 	[%rd1179+12], %r1175;
	add.s64 	%rd1533, %rd1533, 4;
	setp.lt.u64 	%p440, %rd1533, %rd169;
	@%p440 bra 	$L__BB0_698;
	bra.uni 	$L__BB0_525;

}
	// .globl	_Z19sogrand_rows_kernelPdS_S_PhiiimdiPi
.visible .entry _Z19sogrand_rows_kernelPdS_S_PhiiimdiPi(
	.param .u64 .ptr .align 1 _Z19sogrand_rows_kernelPdS_S_PhiiimdiPi_param_0,
	.param .u64 .ptr .align 1 _Z19sogrand_rows_kernelPdS_S_PhiiimdiPi_param_1,
	.param .u64 .ptr .align 1 _Z19sogrand_rows_kernelPdS_S_PhiiimdiPi_param_2,
	.param .u64 .ptr .align 1 _Z19sogrand_rows_kernelPdS_S_PhiiimdiPi_param_3,
	.param .u32 _Z19sogrand_rows_kernelPdS_S_PhiiimdiPi_param_4,
	.param .u32 _Z19sogrand_rows_kernelPdS_S_PhiiimdiPi_param_5,
	.param .u32 _Z19sogrand_rows_kernelPdS_S_PhiiimdiPi_param_6,
	.param .u64 _Z19sogrand_rows_kernelPdS_S_PhiiimdiPi_param_7,
	.param .f64 _Z19sogrand_rows_kernelPdS_S_PhiiimdiPi_param_8,
	.param .u32 _Z19sogrand_rows_kernelPdS_S_PhiiimdiPi_param_9,
	.param .u64 .ptr .align 1 _Z19sogrand_rows_kernelPdS_S_PhiiimdiPi_param_10
)
{
	.local .align 8 .b8 	__local_depot1[1336];
	.reg .b64 	%SP;
	.reg .b64 	%SPL;
	.reg .pred 	%p<571>;
	.reg .b16 	%rs<594>;
	.reg .b32 	%r<1229>;
	.reg .b32 	%f<55>;
	.reg .b64 	%rd<1529>;
	.reg .b64 	%fd<2117>;

	mov.u64 	%SPL, __local_depot1;
	ld.param.u64 	%rd440, [_Z19sogrand_rows_kernelPdS_S_PhiiimdiPi_param_0];
	ld.param.u64 	%rd441, [_Z19sogrand_rows_kernelPdS_S_PhiiimdiPi_param_1];
	ld.param.u64 	%rd442, [_Z19sogrand_rows_kernelPdS_S_PhiiimdiPi_param_2];
	ld.param.u64 	%rd443, [_Z19sogrand_rows_kernelPdS_S_PhiiimdiPi_param_3];
	ld.param.u32 	%r417, [_Z19sogrand_rows_kernelPdS_S_PhiiimdiPi_param_4];
	ld.param.u32 	%r418, [_Z19sogrand_rows_kernelPdS_S_PhiiimdiPi_param_5];
	ld.param.u32 	%r419, [_Z19sogrand_rows_kernelPdS_S_PhiiimdiPi_param_6];
	ld.param.u64 	%rd438, [_Z19sogrand_rows_kernelPdS_S_PhiiimdiPi_param_7];
	ld.param.u32 	%r420, [_Z19sogrand_rows_kernelPdS_S_PhiiimdiPi_param_9];
	cvta.to.global.u64 	%rd1, %rd440;
	cvta.to.global.u64 	%rd2, %rd442;
	cvta.to.global.u64 	%rd3, %rd441;
	cvta.to.global.u64 	%rd4, %rd443;
	add.u64 	%rd5, %SPL, 0;
	add.u64 	%rd6, %SPL, 150;
	add.u64 	%rd7, %SPL, 120;
	add.u64 	%rd8, %SPL, 135;
	add.u64 	%rd1519, %SPL, 528;
	add.u64 	%rd10, %SPL, 1272;
	add.u64 	%rd11, %SPL, 1212;
	add.u64 	%rd12, %SPL, 1152;
	add.u64 	%rd13, %SPL, 168;
	add.u64 	%rd1520, %SPL, 648;
	add.u64 	%rd15, %SPL, 888;
	add.u64 	%rd16, %SPL, 768;
	add.u64 	%rd17, %SPL, 1128;
	add.u64 	%rd18, %SPL, 1008;
	mov.u32 	%r1, %ctaid.x;
	mov.u32 	%r2, %tid.x;
	max.s32 	%r421, %r1, %r2;
	setp.ge.s32 	%p3, %r421, %r417;
	@%p3 bra 	$L__BB1_699;
	mad.lo.s32 	%r423, %r417, %r1, %r2;
	mul.lo.s32 	%r3, %r423, %r417;
	add.s32 	%r4, %r417, -1;
	and.b32  	%r5, %r417, 15;
	setp.lt.u32 	%p4, %r4, 15;
	mov.b32 	%r1111, 0;
	@%p4 bra 	$L__BB1_4;
	and.b32  	%r1111, %r417, -16;
	mov.b32 	%r1109, 0;
$L__BB1_3:
	.pragma "nounroll";
	add.s32 	%r425, %r1109, %r3;
	mul.wide.s32 	%rd458, %r425, 8;
	add.s64 	%rd459, %rd1, %rd458;
	ld.global.f64 	%fd407, [%rd459];
	mul.wide.u32 	%rd460, %r1109, 8;
	add.s64 	%rd461, %rd18, %rd460;
	st.local.f64 	[%rd461], %fd407;
	ld.global.f64 	%fd408, [%rd459+8];
	st.local.f64 	[%rd461+8], %fd408;
	ld.global.f64 	%fd409, [%rd459+16];
	st.local.f64 	[%rd461+16], %fd409;
	ld.global.f64 	%fd410, [%rd459+24];
	st.local.f64 	[%rd461+24], %fd410;
	ld.global.f64 	%fd411, [%rd459+32];
	st.local.f64 	[%rd461+32], %fd411;
	ld.global.f64 	%fd412, [%rd459+40];
	st.local.f64 	[%rd461+40], %fd412;
	ld.global.f64 	%fd413, [%rd459+48];
	st.local.f64 	[%rd461+48], %fd413;
	ld.global.f64 	%fd414, [%rd459+56];
	st.local.f64 	[%rd461+56], %fd414;
	ld.global.f64 	%fd415, [%rd459+64];
	st.local.f64 	[%rd461+64], %fd415;
	ld.global.f64 	%fd416, [%rd459+72];
	st.local.f64 	[%rd461+72], %fd416;
	ld.global.f64 	%fd417, [%rd459+80];
	st.local.f64 	[%rd461+80], %fd417;
	ld.global.f64 	%fd418, [%rd459+88];
	st.local.f64 	[%rd461+88], %fd418;
	ld.global.f64 	%fd419, [%rd459+96];
	st.local.f64 	[%rd461+96], %fd419;
	ld.global.f64 	%fd420, [%rd459+104];
	st.local.f64 	[%rd461+104], %fd420;
	ld.global.f64 	%fd421, [%rd459+112];
	st.local.f64 	[%rd461+112], %fd421;
	ld.global.f64 	%fd422, [%rd459+120];
	st.local.f64 	[%rd461+120], %fd422;
	add.s32 	%r1109, %r1109, 16;
	setp.ne.s32 	%p5, %r1109, %r1111;
	@%p5 bra 	$L__BB1_3;
$L__BB1_4:
	setp.eq.s32 	%p6, %r5, 0;
	@%p6 bra 	$L__BB1_13;
	and.b32  	%r10, %r417, 7;
	setp.lt.u32 	%p7, %r5, 8;
	@%p7 bra 	$L__BB1_7;
	add.s32 	%r426, %r1111, %r3;
	mul.wide.s32 	%rd462, %r426, 8;
	add.s64 	%rd463, %rd1, %rd462;
	ld.global.f64 	%fd423, [%rd463];
	mul.wide.u32 	%rd464, %r1111, 8;
	add.s64 	%rd465, %rd18, %rd464;
	st.local.f64 	[%rd465], %fd423;
	ld.global.f64 	%fd424, [%rd463+8];
	st.local.f64 	[%rd465+8], %fd424;
	ld.global.f64 	%fd425, [%rd463+16];
	st.local.f64 	[%rd465+16], %fd425;
	ld.global.f64 	%fd426, [%rd463+24];
	st.local.f64 	[%rd465+24], %fd426;
	ld.global.f64 	%fd427, [%rd463+32];
	st.local.f64 	[%rd465+32], %fd427;
	ld.global.f64 	%fd428, [%rd463+40];
	st.local.f64 	[%rd465+40], %fd428;
	ld.global.f64 	%fd429, [%rd463+48];
	st.local.f64 	[%rd465+48], %fd429;
	ld.global.f64 	%fd430, [%rd463+56];
	st.local.f64 	[%rd465+56], %fd430;
	add.s32 	%r1111, %r1111, 8;
$L__BB1_7:
	setp.eq.s32 	%p8, %r10, 0;
	@%p8 bra 	$L__BB1_13;
	and.b32  	%r13, %r417, 3;
	setp.lt.u32 	%p9, %r10, 4;
	@%p9 bra 	$L__BB1_10;
	add.s32 	%r427, %r1111, %r3;
	mul.wide.s32 	%rd466, %r427, 8;
	add.s64 	%rd467, %rd1, %rd466;
	ld.global.f64 	%fd431, [%rd467];
	mul.wide.u32 	%rd468, %r1111, 8;
	add.s64 	%rd469, %rd18, %rd468;
	st.local.f64 	[%rd469], %fd431;
	ld.global.f64 	%fd432, [%rd467+8];
	st.local.f64 	[%rd469+8], %fd432;
	ld.global.f64 	%fd433, [%rd467+16];
	st.local.f64 	[%rd469+16], %fd433;
	ld.global.f64 	%fd434, [%rd467+24];
	st.local.f64 	[%rd469+24], %fd434;
	add.s32 	%r1111, %r1111, 4;
$L__BB1_10:
	setp.eq.s32 	%p10, %r13, 0;
	@%p10 bra 	$L__BB1_13;
	mov.b32 	%r1114, 0;
$L__BB1_12:
	.pragma "nounroll";
	add.s32 	%r429, %r1111, %r3;
	mul.wide.s32 	%rd470, %r429, 8;
	add.s64 	%rd471, %rd1, %rd470;
	ld.global.f64 	%fd435, [%rd471];
	mul.wide.u32 	%rd472, %r1111, 8;
	add.s64 	%rd473, %rd18, %rd472;
	st.local.f64 	[%rd473], %fd435;
	add.s32 	%r1111, %r1111, 1;
	add.s32 	%r1114, %r1114, 1;
	setp.ne.s32 	%p11, %r1114, %r13;
	@%p11 bra 	$L__BB1_12;
$L__BB1_13:
	setp.lt.u32 	%p12, %r4, 15;
	sub.s32 	%r20, %r417, %r418;
	cvt.s64.s32 	%rd19, %r419;
	cvt.u64.u32 	%rd20, %r417;
	and.b64  	%rd21, %rd20, 15;
	mov.b64 	%rd1372, 0;
	@%p12 bra 	$L__BB1_16;
	and.b64  	%rd1372, %rd20, 2147483632;
	mov.b64 	%rd1377, 0;
$L__BB1_15:
	.pragma "nounroll";
	shl.b64 	%rd476, %rd1377, 3;
	add.s64 	%rd477, %rd5, %rd476;
	st.local.u64 	[%rd477], %rd1377;
	add.s64 	%rd478, %rd1377, 1;
	st.local.u64 	[%rd477+8], %rd478;
	add.s64 	%rd479, %rd1377, 2;
	st.local.u64 	[%rd477+16], %rd479;
	add.s64 	%rd480, %rd1377, 3;
	st.local.u64 	[%rd477+24], %rd480;
	add.s64 	%rd481, %rd1377, 4;
	st.local.u64 	[%rd477+32], %rd481;
	add.s64 	%rd482, %rd1377, 5;
	st.local.u64 	[%rd477+40], %rd482;
	add.s64 	%rd483, %rd1377, 6;
	st.local.u64 	[%rd477+48], %rd483;
	add.s64 	%rd484, %rd1377, 7;
	st.local.u64 	[%rd477+56], %rd484;
	add.s64 	%rd485, %rd1377, 8;
	st.local.u64 	[%rd477+64], %rd485;
	add.s64 	%rd486, %rd1377, 9;
	st.local.u64 	[%rd477+72], %rd486;
	add.s64 	%rd487, %rd1377, 10;
	st.local.u64 	[%rd477+80], %rd487;
	add.s64 	%rd488, %rd1377, 11;
	st.local.u64 	[%rd477+88], %rd488;
	add.s64 	%rd489, %rd1377, 12;
	st.local.u64 	[%rd477+96], %rd489;
	add.s64 	%rd490, %rd1377, 13;
	st.local.u64 	[%rd477+104], %rd490;
	add.s64 	%rd491, %rd1377, 14;
	st.local.u64 	[%rd477+112], %rd491;
	add.s64 	%rd492, %rd1377, 15;
	st.local.u64 	[%rd477+120], %rd492;
	add.s64 	%rd1377, %rd1377, 16;
	setp.eq.s64 	%p13, %rd1377, %rd1372;
	@%p13 bra 	$L__BB1_16;
	bra.uni 	$L__BB1_15;
$L__BB1_16:
	setp.eq.s32 	%p14, %r5, 0;
	@%p14 bra 	$L__BB1_25;
	add.s64 	%rd493, %rd21, -1;
	setp.lt.u64 	%p15, %rd493, 7;
	@%p15 bra 	$L__BB1_19;
	shl.b64 	%rd494, %rd1372, 3;
	add.s64 	%rd495, %rd5, %rd494;
	st.local.u64 	[%rd495], %rd1372;
	add.s64 	%rd496, %rd1372, 1;
	st.local.u64 	[%rd495+8], %rd496;
	add.s64 	%rd497, %rd1372, 2;
	st.local.u64 	[%rd495+16], %rd497;
	add.s64 	%rd498, %rd1372, 3;
	st.local.u64 	[%rd495+24], %rd498;
	add.s64 	%rd499, %rd1372, 4;
	st.local.u64 	[%rd495+32], %rd499;
	add.s64 	%rd500, %rd1372, 5;
	st.local.u64 	[%rd495+40], %rd500;
	add.s64 	%rd501, %rd1372, 6;
	st.local.u64 	[%rd495+48], %rd501;
	add.s64 	%rd502, %rd1372, 7;
	st.local.u64 	[%rd495+56], %rd502;
	add.s64 	%rd1372, %rd1372, 8;
$L__BB1_19:
	and.b32  	%r430, %r417, 7;
	setp.eq.s32 	%p16, %r430, 0;
	@%p16 bra 	$L__BB1_25;
	and.b64  	%rd503, %rd20, 7;
	add.s64 	%rd504, %rd503, -1;
	setp.lt.u64 	%p17, %rd504, 3;
	@%p17 bra 	$L__BB1_22;
	shl.b64 	%rd505, %rd1372, 3;
	add.s64 	%rd506, %rd5, %rd505;
	st.local.u64 	[%rd506], %rd1372;
	add.s64 	%rd507, %rd1372, 1;
	st.local.u64 	[%rd506+8], %rd507;
	add.s64 	%rd508, %rd1372, 2;
	st.local.u64 	[%rd506+16], %rd508;
	add.s64 	%rd509, %rd1372, 3;
	st.local.u64 	[%rd506+24], %rd509;
	add.s64 	%rd1372, %rd1372, 4;
$L__BB1_22:
	and.b32  	%r431, %r417, 3;
	setp.eq.s32 	%p18, %r431, 0;
	@%p18 bra 	$L__BB1_25;
	and.b64  	%rd28, %rd20, 3;
	mov.b64 	%rd1376, 0;
$L__BB1_24:
	.pragma "nounroll";
	shl.b64 	%rd511, %rd1372, 3;
	add.s64 	%rd512, %rd5, %rd511;
	st.local.u64 	[%rd512], %rd1372;
	add.s64 	%rd1372, %rd1372, 1;
	add.s64 	%rd1376, %rd1376, 1;
	setp.ne.s64 	%p19, %rd1376, %rd28;
	@%p19 bra 	$L__BB1_24;
$L__BB1_25:
	setp.eq.s32 	%p20, %r419, 0;
	@%p20 bra 	$L__BB1_37;
	shl.b64 	%rd514, %rd19, 2;
	max.u64 	%rd33, %rd514, 1;
	and.b64  	%rd34, %rd33, 13;
	setp.lt.u64 	%p21, %rd514, 16;
	mov.b64 	%rd1378, 0;
	@%p21 bra 	$L__BB1_29;
	and.b64  	%rd1378, %rd33, -16;
	mov.b64 	%rd1381, 0;
$L__BB1_28:
	.pragma "nounroll";
	shl.b64 	%rd516, %rd1381, 3;
	add.s64 	%rd517, %rd1520, %rd516;
	mov.b64 	%rd518, 0;
	st.local.u64 	[%rd517], %rd518;
	st.local.u64 	[%rd517+8], %rd518;
	st.local.u64 	[%rd517+16], %rd518;
	st.local.u64 	[%rd517+24], %rd518;
	st.local.u64 	[%rd517+32], %rd518;
	st.local.u64 	[%rd517+40], %rd518;
	st.local.u64 	[%rd517+48], %rd518;
	st.local.u64 	[%rd517+56], %rd518;
	st.local.u64 	[%rd517+64], %rd518;
	st.local.u64 	[%rd517+72], %rd518;
	st.local.u64 	[%rd517+80], %rd518;
	st.local.u64 	[%rd517+88], %rd518;
	st.local.u64 	[%rd517+96], %rd518;
	st.local.u64 	[%rd517+104], %rd518;
	st.local.u64 	[%rd517+112], %rd518;
	st.local.u64 	[%rd517+120], %rd518;
	add.s64 	%rd1381, %rd1381, 16;
	setp.eq.s64 	%p22, %rd1381, %rd1378;
	@%p22 bra 	$L__BB1_29;
	bra.uni 	$L__BB1_28;
$L__BB1_29:
	setp.eq.s64 	%p23, %rd34, 0;
	@%p23 bra 	$L__BB1_37;
	and.b64  	%rd39, %rd33, 5;
	setp.lt.u64 	%p24, %rd34, 8;
	@%p24 bra 	$L__BB1_32;
	shl.b64 	%rd519, %rd1378, 3;
	add.s64 	%rd520, %rd1520, %rd519;
	mov.b64 	%rd521, 0;
	st.local.u64 	[%rd520], %rd521;
	st.local.u64 	[%rd520+8], %rd521;
	st.local.u64 	[%rd520+16], %rd521;
	st.local.u64 	[%rd520+24], %rd521;
	st.local.u64 	[%rd520+32], %rd521;
	st.local.u64 	[%rd520+40], %rd521;
	st.local.u64 	[%rd520+48], %rd521;
	st.local.u64 	[%rd520+56], %rd521;
	add.s64 	%rd1378, %rd1378, 8;
$L__BB1_32:
	setp.eq.s64 	%p25, %rd39, 0;
	@%p25 bra 	$L__BB1_37;
	setp.lt.u64 	%p26, %rd39, 4;
	@%p26 bra 	$L__BB1_35;
	shl.b64 	%rd522, %rd1378, 3;
	add.s64 	%rd523, %rd1520, %rd522;
	mov.b64 	%rd524, 0;
	st.local.u64 	[%rd523], %rd524;
	st.local.u64 	[%rd523+8], %rd524;
	st.local.u64 	[%rd523+16], %rd524;
	st.local.u64 	[%rd523+24], %rd524;
	add.s64 	%rd1378, %rd1378, 4;
$L__BB1_35:
	and.b64  	%rd525, %rd33, 1;
	setp.eq.b64 	%p27, %rd525, 1;
	not.pred 	%p28, %p27;
	@%p28 bra 	$L__BB1_37;
	shl.b64 	%rd526, %rd1378, 3;
	add.s64 	%rd527, %rd1520, %rd526;
	mov.b64 	%rd528, 0;
	st.local.u64 	[%rd527], %rd528;
$L__BB1_37:
	setp.lt.u32 	%p29, %r4, 15;
	mov.b64 	%rd1382, 0;
	@%p29 bra 	$L__BB1_40;
	and.b64  	%rd1382, %rd20, 2147483632;
	mov.b64 	%rd1387, 0;
$L__BB1_39:
	.pragma "nounroll";
	shl.b64 	%rd531, %rd1387, 3;
	add.s64 	%rd532, %rd18, %rd531;
	ld.local.f64 	%fd436, [%rd532];
	setp.leu.f64 	%p30, %fd436, 0d0000000000000000;
	selp.u16 	%rs35, 1, 0, %p30;
	add.s64 	%rd533, %rd6, %rd1387;
	st.local.u8 	[%rd533], %rs35;
	ld.local.f64 	%fd437, [%rd532+8];
	setp.leu.f64 	%p31, %fd437, 0d0000000000000000;
	selp.u16 	%rs36, 1, 0, %p31;
	st.local.u8 	[%rd533+1], %rs36;
	ld.local.f64 	%fd438, [%rd532+16];
	setp.leu.f64 	%p32, %fd438, 0d0000000000000000;
	selp.u16 	%rs37, 1, 0, %p32;
	st.local.u8 	[%rd533+2], %rs37;
	ld.local.f64 	%fd439, [%rd532+24];
	setp.leu.f64 	%p33, %fd439, 0d0000000000000000;
	selp.u16 	%rs38, 1, 0, %p33;
	st.local.u8 	[%rd533+3], %rs38;
	ld.local.f64 	%fd440, [%rd532+32];
	setp.leu.f64 	%p34, %fd440, 0d0000000000000000;
	selp.u16 	%rs39, 1, 0, %p34;
	st.local.u8 	[%rd533+4], %rs39;
	ld.local.f64 	%fd441, [%rd532+40];
	setp.leu.f64 	%p35, %fd441, 0d0000000000000000;
	selp.u16 	%rs40, 1, 0, %p35;
	st.local.u8 	[%rd533+5], %rs40;
	ld.local.f64 	%fd442, [%rd532+48];
	setp.leu.f64 	%p36, %fd442, 0d0000000000000000;
	selp.u16 	%rs41, 1, 0, %p36;
	st.local.u8 	[%rd533+6], %rs41;
	ld.local.f64 	%fd443, [%rd532+56];
	setp.leu.f64 	%p37, %fd443, 0d0000000000000000;
	selp.u16 	%rs42, 1, 0, %p37;
	st.local.u8 	[%rd533+7], %rs42;
	ld.local.f64 	%fd444, [%rd532+64];
	setp.leu.f64 	%p38, %fd444, 0d0000000000000000;
	selp.u16 	%rs43, 1, 0, %p38;
	st.local.u8 	[%rd533+8], %rs43;
	ld.local.f64 	%fd445, [%rd532+72];
	setp.leu.f64 	%p39, %fd445, 0d0000000000000000;
	selp.u16 	%rs44, 1, 0, %p39;
	st.local.u8 	[%rd533+9], %rs44;
	ld.local.f64 	%fd446, [%rd532+80];
	setp.leu.f64 	%p40, %fd446, 0d0000000000000000;
	selp.u16 	%rs45, 1, 0, %p40;
	st.local.u8 	[%rd533+10], %rs45;
	ld.local.f64 	%fd447, [%rd532+88];
	setp.leu.f64 	%p41, %fd447, 0d0000000000000000;
	selp.u16 	%rs46, 1, 0, %p41;
	st.local.u8 	[%rd533+11], %rs46;
	ld.local.f64 	%fd448, [%rd532+96];
	setp.leu.f64 	%p42, %fd448, 0d0000000000000000;
	selp.u16 	%rs47, 1, 0, %p42;
	st.local.u8 	[%rd533+12], %rs47;
	ld.local.f64 	%fd449, [%rd532+104];
	setp.leu.f64 	%p43, %fd449, 0d0000000000000000;
	selp.u16 	%rs48, 1, 0, %p43;
	st.local.u8 	[%rd533+13], %rs48;
	ld.local.f64 	%fd450, [%rd532+112];
	setp.leu.f64 	%p44, %fd450, 0d0000000000000000;
	selp.u16 	%rs49, 1, 0, %p44;
	st.local.u8 	[%rd533+14], %rs49;
	ld.local.f64 	%fd451, [%rd532+120];
	setp.leu.f64 	%p45, %fd451, 0d0000000000000000;
	selp.u16 	%rs50, 1, 0, %p45;
	st.local.u8 	[%rd533+15], %rs50;
	add.s64 	%rd1387, %rd1387, 16;
	setp.eq.s64 	%p46, %rd1387, %rd1382;
	@%p46 bra 	$L__BB1_40;
	bra.uni 	$L__BB1_39;
$L__BB1_40:
	setp.eq.s32 	%p47, %r5, 0;
	@%p47 bra 	$L__BB1_49;
	add.s64 	%rd534, %rd21, -1;
	setp.lt.u64 	%p48, %rd534, 7;
	@%p48 bra 	$L__BB1_43;
	shl.b64 	%rd535, %rd1382, 3;
	add.s64 	%rd536, %rd18, %rd535;
	ld.local.f64 	%fd452, [%rd536];
	setp.leu.f64 	%p49, %fd452, 0d0000000000000000;
	selp.u16 	%rs51, 1, 0, %p49;
	add.s64 	%rd537, %rd6, %rd1382;
	st.local.u8 	[%rd537], %rs51;
	ld.local.f64 	%fd453, [%rd536+8];
	setp.leu.f64 	%p50, %fd453, 0d0000000000000000;
	selp.u16 	%rs52, 1, 0, %p50;
	st.local.u8 	[%rd537+1], %rs52;
	ld.local.f64 	%fd454, [%rd536+16];
	setp.leu.f64 	%p51, %fd454, 0d0000000000000000;
	selp.u16 	%rs53, 1, 0, %p51;
	st.local.u8 	[%rd537+2], %rs53;
	ld.local.f64 	%fd455, [%rd536+24];
	setp.leu.f64 	%p52, %fd455, 0d0000000000000000;
	selp.u16 	%rs54, 1, 0, %p52;
	st.local.u8 	[%rd537+3], %rs54;
	ld.local.f64 	%fd456, [%rd536+32];
	setp.leu.f64 	%p53, %fd456, 0d0000000000000000;
	selp.u16 	%rs55, 1, 0, %p53;
	st.local.u8 	[%rd537+4], %rs55;
	ld.local.f64 	%fd457, [%rd536+40];
	setp.leu.f64 	%p54, %fd457, 0d0000000000000000;
	selp.u16 	%rs56, 1, 0, %p54;
	st.local.u8 	[%rd537+5], %rs56;
	ld.local.f64 	%fd458, [%rd536+48];
	setp.leu.f64 	%p55, %fd458, 0d0000000000000000;
	selp.u16 	%rs57, 1, 0, %p55;
	st.local.u8 	[%rd537+6], %rs57;
	ld.local.f64 	%fd459, [%rd536+56];
	setp.leu.f64 	%p56, %fd459, 0d0000000000000000;
	selp.u16 	%rs58, 1, 0, %p56;
	st.local.u8 	[%rd537+7], %rs58;
	add.s64 	%rd1382, %rd1382, 8;
$L__BB1_43:
	and.b32  	%r432, %r417, 7;
	setp.eq.s32 	%p57, %r432, 0;
	@%p57 bra 	$L__BB1_49;
	and.b64  	%rd538, %rd20, 7;
	add.s64 	%rd539, %rd538, -1;
	setp.lt.u64 	%p58, %rd539, 3;
	@%p58 bra 	$L__BB1_46;
	shl.b64 	%rd540, %rd1382, 3;
	add.s64 	%rd541, %rd18, %rd540;
	ld.local.f64 	%fd460, [%rd541];
	setp.leu.f64 	%p59, %fd460, 0d0000000000000000;
	selp.u16 	%rs59, 1, 0, %p59;
	add.s64 	%rd542, %rd6, %rd1382;
	st.local.u8 	[%rd542], %rs59;
	ld.local.f64 	%fd461, [%rd541+8];
	setp.leu.f64 	%p60, %fd461, 0d0000000000000000;
	selp.u16 	%rs60, 1, 0, %p60;
	st.local.u8 	[%rd542+1], %rs60;
	ld.local.f64 	%fd462, [%rd541+16];
	setp.leu.f64 	%p61, %fd462, 0d0000000000000000;
	selp.u16 	%rs61, 1, 0, %p61;
	st.local.u8 	[%rd542+2], %rs61;
	ld.local.f64 	%fd463, [%rd541+24];
	setp.leu.f64 	%p62, %fd463, 0d0000000000000000;
	selp.u16 	%rs62, 1, 0, %p62;
	st.local.u8 	[%rd542+3], %rs62;
	add.s64 	%rd1382, %rd1382, 4;
$L__BB1_46:
	and.b32  	%r433, %r417, 3;
	setp.eq.s32 	%p63, %r433, 0;
	@%p63 bra 	$L__BB1_49;
	and.b64  	%rd52, %rd20, 3;
	mov.b64 	%rd1386, 0;
$L__BB1_48:
	.pragma "nounroll";
	shl.b64 	%rd544, %rd1382, 3;
	add.s64 	%rd545, %rd18, %rd544;
	ld.local.f64 	%fd464, [%rd545];
	setp.leu.f64 	%p64, %fd464, 0d0000000000000000;
	selp.u16 	%rs63, 1, 0, %p64;
	add.s64 	%rd546, %rd6, %rd1382;
	st.local.u8 	[%rd546], %rs63;
	add.s64 	%rd1382, %rd1382, 1;
	add.s64 	%rd1386, %rd1386, 1;
	setp.ne.s64 	%p65, %rd1386, %rd52;
	@%p65 bra 	$L__BB1_48;
$L__BB1_49:
	setp.lt.u32 	%p66, %r4, 15;
	mov.b32 	%r1123, 0;
	mov.b64 	%rd1389, 0;
	@%p66 bra 	$L__BB1_52;
	and.b64  	%rd1389, %rd20, 2147483632;
	mov.b32 	%r1123, 0;
	mov.b64 	%rd1388, 0;
$L__BB1_51:
	.pragma "nounroll";
	add.s64 	%rd549, %rd6, %rd1388;
	ld.local.u8 	%r437, [%rd549];
	add.s32 	%r438, %r1123, %r437;
	ld.local.u8 	%r439, [%rd549+1];
	add.s32 	%r440, %r438, %r439;
	ld.local.u8 	%r441, [%rd549+2];
	add.s32 	%r442, %r440, %r441;
	ld.local.u8 	%r443, [%rd549+3];
	add.s32 	%r444, %r442, %r443;
	ld.local.u8 	%r445, [%rd549+4];
	add.s32 	%r446, %r444, %r445;
	ld.local.u8 	%r447, [%rd549+5];
	add.s32 	%r448, %r446, %r447;
	ld.local.u8 	%r449, [%rd549+6];
	add.s32 	%r450, %r448, %r449;
	ld.local.u8 	%r451, [%rd549+7];
	add.s32 	%r452, %r450, %r451;
	ld.local.u8 	%r453, [%rd549+8];
	add.s32 	%r454, %r452, %r453;
	ld.local.u8 	%r455, [%rd549+9];
	add.s32 	%r456, %r454, %r455;
	ld.local.u8 	%r457, [%rd549+10];
	add.s32 	%r458, %r456, %r457;
	ld.local.u8 	%r459, [%rd549+11];
	add.s32 	%r460, %r458, %r459;
	ld.local.u8 	%r461, [%rd549+12];
	add.s32 	%r462, %r460, %r461;
	ld.local.u8 	%r463, [%rd549+13];
	add.s32 	%r464, %r462, %r463;
	ld.local.u8 	%r465, [%rd549+14];
	add.s32 	%r466, %r464, %r465;
	ld.local.u8 	%r467, [%rd549+15];
	add.s32 	%r1123, %r466, %r467;
	add.s64 	%rd1388, %rd1388, 16;
	setp.ne.s64 	%p67, %rd1388, %rd1389;
	@%p67 bra 	$L__BB1_51;
$L__BB1_52:
	setp.eq.s32 	%p68, %r5, 0;
	@%p68 bra 	$L__BB1_61;
	add.s64 	%rd550, %rd21, -1;
	setp.lt.u64 	%p69, %rd550, 7;
	@%p69 bra 	$L__BB1_55;
	add.s64 	%rd551, %rd6, %rd1389;
	ld.local.u8 	%r469, [%rd551];
	add.s32 	%r470, %r1123, %r469;
	ld.local.u8 	%r471, [%rd551+1];
	add.s32 	%r472, %r470, %r471;
	ld.local.u8 	%r473, [%rd551+2];
	add.s32 	%r474, %r472, %r473;
	ld.local.u8 	%r475, [%rd551+3];
	add.s32 	%r476, %r474, %r475;
	ld.local.u8 	%r477, [%rd551+4];
	add.s32 	%r478, %r476, %r477;
	ld.local.u8 	%r479, [%rd551+5];
	add.s32 	%r480, %r478, %r479;
	ld.local.u8 	%r481, [%rd551+6];
	add.s32 	%r482, %r480, %r481;
	ld.local.u8 	%r483, [%rd551+7];
	add.s32 	%r1123, %r482, %r483;
	add.s64 	%rd1389, %rd1389, 8;
$L__BB1_55:
	and.b32  	%r484, %r417, 7;
	setp.eq.s32 	%p70, %r484, 0;
	@%p70 bra 	$L__BB1_61;
	and.b64  	%rd552, %rd20, 7;
	add.s64 	%rd553, %rd552, -1;
	setp.lt.u64 	%p71, %rd553, 3;
	@%p71 bra 	$L__BB1_58;
	add.s64 	%rd554, %rd6, %rd1389;
	ld.local.u8 	%r486, [%rd554];
	add.s32 	%r487, %r1123, %r486;
	ld.local.u8 	%r488, [%rd554+1];
	add.s32 	%r489, %r487, %r488;
	ld.local.u8 	%r490, [%rd554+2];
	add.s32 	%r491, %r489, %r490;
	ld.local.u8 	%r492, [%rd554+3];
	add.s32 	%r1123, %r491, %r492;
	add.s64 	%rd1389, %rd1389, 4;
$L__BB1_58:
	and.b32  	%r493, %r417, 3;
	setp.eq.s32 	%p72, %r493, 0;
	@%p72 bra 	$L__BB1_61;
	and.b64  	%rd67, %rd20, 3;
	mov.b64 	%rd1393, 0;
$L__BB1_60:
	.pragma "nounroll";
	add.s64 	%rd556, %rd6, %rd1389;
	ld.local.u8 	%r494, [%rd556];
	add.s32 	%r1123, %r1123, %r494;
	add.s64 	%rd1389, %rd1389, 1;
	add.s64 	%rd1393, %rd1393, 1;
	setp.ne.s64 	%p73, %rd1393, %rd67;
	@%p73 bra 	$L__BB1_60;
$L__BB1_61:
	setp.lt.u32 	%p74, %r4, 15;
	and.b32  	%r34, %r1123, 1;
	mov.b64 	%rd1396, 0;
	@%p74 bra 	$L__BB1_64;
	and.b64  	%rd1396, %rd20, 2147483632;
	mov.b64 	%rd1394, 0;
$L__BB1_63:
	.pragma "nounroll";
	add.s64 	%rd559, %rd7, %rd1394;
	mov.b16 	%rs64, 0;
	st.local.u8 	[%rd559], %rs64;
	shl.b64 	%rd560, %rd1394, 3;
	add.s64 	%rd561, %rd18, %rd560;
	ld.local.f64 	%fd465, [%rd561];
	abs.f64 	%fd466, %fd465;
	add.s64 	%rd562, %rd1519, %rd560;
	st.local.f64 	[%rd562], %fd466;
	st.local.u8 	[%rd559+1], %rs64;
	ld.local.f64 	%fd467, [%rd561+8];
	abs.f64 	%fd468, %fd467;
	st.local.f64 	[%rd562+8], %fd468;
	st.local.u8 	[%rd559+2], %rs64;
	ld.local.f64 	%fd469, [%rd561+16];
	abs.f64 	%fd470, %fd469;
	st.local.f64 	[%rd562+16], %fd470;
	st.local.u8 	[%rd559+3], %rs64;
	ld.local.f64 	%fd471, [%rd561+24];
	abs.f64 	%fd472, %fd471;
	st.local.f64 	[%rd562+24], %fd472;
	st.local.u8 	[%rd559+4], %rs64;
	ld.local.f64 	%fd473, [%rd561+32];
	abs.f64 	%fd474, %fd473;
	st.local.f64 	[%rd562+32], %fd474;
	st.local.u8 	[%rd559+5], %rs64;
	ld.local.f64 	%fd475, [%rd561+40];
	abs.f64 	%fd476, %fd475;
	st.local.f64 	[%rd562+40], %fd476;
	st.local.u8 	[%rd559+6], %rs64;
	ld.local.f64 	%fd477, [%rd561+48];
	abs.f64 	%fd478, %fd477;
	st.local.f64 	[%rd562+48], %fd478;
	st.local.u8 	[%rd559+7], %rs64;
	ld.local.f64 	%fd479, [%rd561+56];
	abs.f64 	%fd480, %fd479;
	st.local.f64 	[%rd562+56], %fd480;
	st.local.u8 	[%rd559+8], %rs64;
	ld.local.f64 	%fd481, [%rd561+64];
	abs.f64 	%fd482, %fd481;
	st.local.f64 	[%rd562+64], %fd482;
	st.local.u8 	[%rd559+9], %rs64;
	ld.local.f64 	%fd483, [%rd561+72];
	abs.f64 	%fd484, %fd483;
	st.local.f64 	[%rd562+72], %fd484;
	st.local.u8 	[%rd559+10], %rs64;
	ld.local.f64 	%fd485, [%rd561+80];
	abs.f64 	%fd486, %fd485;
	st.local.f64 	[%rd562+80], %fd486;
	st.local.u8 	[%rd559+11], %rs64;
	ld.local.f64 	%fd487, [%rd561+88];
	abs.f64 	%fd488, %fd487;
	st.local.f64 	[%rd562+88], %fd488;
	st.local.u8 	[%rd559+12], %rs64;
	ld.local.f64 	%fd489, [%rd561+96];
	abs.f64 	%fd490, %fd489;
	st.local.f64 	[%rd562+96], %fd490;
	st.local.u8 	[%rd559+13], %rs64;
	ld.local.f64 	%fd491, [%rd561+104];
	abs.f64 	%fd492, %fd491;
	st.local.f64 	[%rd562+104], %fd492;
	st.local.u8 	[%rd559+14], %rs64;
	ld.local.f64 	%fd493, [%rd561+112];
	abs.f64 	%fd494, %fd493;
	st.local.f64 	[%rd562+112], %fd494;
	st.local.u8 	[%rd559+15], %rs64;
	ld.local.f64 	%fd495, [%rd561+120];
	abs.f64 	%fd496, %fd495;
	st.local.f64 	[%rd562+120], %fd496;
	add.s64 	%rd1394, %rd1394, 16;
	setp.ne.s64 	%p75, %rd1394, %rd1396;
	@%p75 bra 	$L__BB1_63;
$L__BB1_64:
	setp.eq.s32 	%p76, %r5, 0;
	@%p76 bra 	$L__BB1_73;
	add.s64 	%rd563, %rd21, -1;
	setp.lt.u64 	%p77, %rd563, 7;
	@%p77 bra 	$L__BB1_67;
	add.s64 	%rd564, %rd7, %rd1396;
	mov.b16 	%rs65, 0;
	st.local.u8 	[%rd564], %rs65;
	shl.b64 	%rd565, %rd1396, 3;
	add.s64 	%rd566, %rd18, %rd565;
	ld.local.f64 	%fd497, [%rd566];
	abs.f64 	%fd498, %fd497;
	add.s64 	%rd567, %rd1519, %rd565;
	st.local.f64 	[%rd567], %fd498;
	st.local.u8 	[%rd564+1], %rs65;
	ld.local.f64 	%fd499, [%rd566+8];
	abs.f64 	%fd500, %fd499;
	st.local.f64 	[%rd567+8], %fd500;
	st.local.u8 	[%rd564+2], %rs65;
	ld.local.f64 	%fd501, [%rd566+16];
	abs.f64 	%fd502, %fd501;
	st.local.f64 	[%rd567+16], %fd502;
	st.local.u8 	[%rd564+3], %rs65;
	ld.local.f64 	%fd503, [%rd566+24];
	abs.f64 	%fd504, %fd503;
	st.local.f64 	[%rd567+24], %fd504;
	st.local.u8 	[%rd564+4], %rs65;
	ld.local.f64 	%fd505, [%rd566+32];
	abs.f64 	%fd506, %fd505;
	st.local.f64 	[%rd567+32], %fd506;
	st.local.u8 	[%rd564+5], %rs65;
	ld.local.f64 	%fd507, [%rd566+40];
	abs.f64 	%fd508, %fd507;
	st.local.f64 	[%rd567+40], %fd508;
	st.local.u8 	[%rd564+6], %rs65;
	ld.local.f64 	%fd509, [%rd566+48];
	abs.f64 	%fd510, %fd509;
	st.local.f64 	[%rd567+48], %fd510;
	st.local.u8 	[%rd564+7], %rs65;
	ld.local.f64 	%fd511, [%rd566+56];
	abs.f64 	%fd512, %fd511;
	st.local.f64 	[%rd567+56], %fd512;
	add.s64 	%rd1396, %rd1396, 8;
$L__BB1_67:
	and.b32  	%r495, %r417, 7;
	setp.eq.s32 	%p78, %r495, 0;
	@%p78 bra 	$L__BB1_73;
	and.b64  	%rd568, %rd20, 7;
	add.s64 	%rd569, %rd568, -1;
	setp.lt.u64 	%p79, %rd569, 3;
	@%p79 bra 	$L__BB1_70;
	add.s64 	%rd570, %rd7, %rd1396;
	mov.b16 	%rs66, 0;
	st.local.u8 	[%rd570], %rs66;
	shl.b64 	%rd571, %rd1396, 3;
	add.s64 	%rd572, %rd18, %rd571;
	ld.local.f64 	%fd513, [%rd572];
	abs.f64 	%fd514, %fd513;
	add.s64 	%rd573, %rd1519, %rd571;
	st.local.f64 	[%rd573], %fd514;
	st.local.u8 	[%rd570+1], %rs66;
	ld.local.f64 	%fd515, [%rd572+8];
	abs.f64 	%fd516, %fd515;
	st.local.f64 	[%rd573+8], %fd516;
	st.local.u8 	[%rd570+2], %rs66;
	ld.local.f64 	%fd517, [%rd572+16];
	abs.f64 	%fd518, %fd517;
	st.local.f64 	[%rd573+16], %fd518;
	st.local.u8 	[%rd570+3], %rs66;
	ld.local.f64 	%fd519, [%rd572+24];
	abs.f64 	%fd520, %fd519;
	st.local.f64 	[%rd573+24], %fd520;
	add.s64 	%rd1396, %rd1396, 4;
$L__BB1_70:
	and.b32  	%r496, %r417, 3;
	setp.eq.s32 	%p80, %r496, 0;
	@%p80 bra 	$L__BB1_73;
	and.b64  	%rd80, %rd20, 3;
	mov.b64 	%rd1399, 0;
$L__BB1_72:
	.pragma "nounroll";
	add.s64 	%rd575, %rd7, %rd1396;
	mov.b16 	%rs67, 0;
	st.local.u8 	[%rd575], %rs67;
	shl.b64 	%rd576, %rd1396, 3;
	add.s64 	%rd577, %rd18, %rd576;
	ld.local.f64 	%fd521, [%rd577];
	abs.f64 	%fd522, %fd521;
	add.s64 	%rd578, %rd1519, %rd576;
	st.local.f64 	[%rd578], %fd522;
	add.s64 	%rd1396, %rd1396, 1;
	add.s64 	%rd1399, %rd1399, 1;
	setp.ne.s64 	%p81, %rd1399, %rd80;
	@%p81 bra 	$L__BB1_72;
$L__BB1_73:
	setp.ne.s32 	%p82, %r420, 1;
	mov.f64 	%fd2057, 0d3FF0000000000000;
	@%p82 bra 	$L__BB1_89;
	setp.eq.s32 	%p83, %r417, 1;
	mov.f64 	%fd1971, 0d3FF0000000000000;
	mov.b64 	%rd1401, 0;
	@%p83 bra 	$L__BB1_83;
	and.b64  	%rd1401, %rd20, 2147483646;
	mov.f64 	%fd1971, 0d3FF0000000000000;
	mov.b64 	%rd1400, 0;
$L__BB1_76:
	shl.b64 	%rd581, %rd1400, 3;
	add.s64 	%rd87, %rd1519, %rd581;
	ld.local.f64 	%fd2, [%rd87];
	neg.f64 	%fd527, %fd2;
	fma.rn.f64 	%fd528, %fd2, 0dBFF71547652B82FE, 0d4338000000000000;
	{
	.reg .b32 %temp; 
	mov.b64 	{%r35, %temp}, %fd528;
	}
	mov.f64 	%fd529, 0dC338000000000000;
	add.rn.f64 	%fd530, %fd528, %fd529;
	fma.rn.f64 	%fd531, %fd530, 0dBFE62E42FEFA39EF, %fd527;
	fma.rn.f64 	%fd532, %fd530, 0dBC7ABC9E3B39803F, %fd531;
	fma.rn.f64 	%fd533, %fd532, 0d3E5ADE1569CE2BDF, 0d3E928AF3FCA213EA;
	fma.rn.f64 	%fd534, %fd533, %fd532, 0d3EC71DEE62401315;
	fma.rn.f64 	%fd535, %fd534, %fd532, 0d3EFA01997C89EB71;
	fma.rn.f64 	%fd536, %fd535, %fd532, 0d3F2A01A014761F65;
	fma.rn.f64 	%fd537, %fd536, %fd532, 0d3F56C16C1852B7AF;
	fma.rn.f64 	%fd538, %fd537, %fd532, 0d3F81111111122322;
	fma.rn.f64 	%fd539, %fd538, %fd532, 0d3FA55555555502A1;
	fma.rn.f64 	%fd540, %fd539, %fd532, 0d3FC5555555555511;
	fma.rn.f64 	%fd541, %fd540, %fd532, 0d3FE000000000000B;
	fma.rn.f64 	%fd542, %fd541, %fd532, 0d3FF0000000000000;
	fma.rn.f64 	%fd543, %fd542, %fd532, 0d3FF0000000000000;
	{
	.reg .b32 %temp; 
	mov.b64 	{%r36, %temp}, %fd543;
	}
	{
	.reg .b32 %temp; 
	mov.b64 	{%temp, %r37}, %fd543;
	}
	shl.b32 	%r497, %r35, 20;
	add.s32 	%r498, %r497, %r37;
	mov.b64 	%fd1969, {%r36, %r498};
	{
	.reg .b32 %temp; 
	mov.b64 	{%temp, %r499}, %fd527;
	}
	mov.b32 	%f28, %r499;
	abs.f32 	%f1, %f28;
	setp.lt.f32 	%p84, %f1, 0f4086232B;
	@%p84 bra 	$L__BB1_79;
	setp.gt.f64 	%p85, %fd2, 0d0000000000000000;
	mov.f64 	%fd544, 0d7FF0000000000000;
	sub.f64 	%fd545, %fd544, %fd2;
	selp.f64 	%fd1969, 0d0000000000000000, %fd545, %p85;
	setp.geu.f32 	%p86, %f1, 0f40874800;
	@%p86 bra 	$L__BB1_79;
	shr.u32 	%r500, %r35, 31;
	add.s32 	%r501, %r35, %r500;
	shr.s32 	%r502, %r501, 1;
	shl.b32 	%r503, %r502, 20;
	add.s32 	%r504, %r37, %r503;
	mov.b64 	%fd546, {%r36, %r504};
	sub.s32 	%r505, %r35, %r502;
	shl.b32 	%r506, %r505, 20;
	add.s32 	%r507, %r506, 1072693248;
	mov.b32 	%r508, 0;
	mov.b64 	%fd547, {%r508, %r507};
	mul.f64 	%fd1969, %fd547, %fd546;
$L__BB1_79:
	add.f64 	%fd548, %fd1969, %fd1969;
	add.f64 	%fd549, %fd1969, 0d3FF0000000000000;
	div.rn.f64 	%fd550, %fd548, %fd549;
	mov.f64 	%fd551, 0d3FF0000000000000;
	sub.f64 	%fd552, %fd551, %fd550;
	mul.f64 	%fd7, %fd1971, %fd552;
	ld.local.f64 	%fd8, [%rd87+8];
	neg.f64 	%fd553, %fd8;
	fma.rn.f64 	%fd554, %fd8, 0dBFF71547652B82FE, 0d4338000000000000;
	{
	.reg .b32 %temp; 
	mov.b64 	{%r38, %temp}, %fd554;
	}
	mov.f64 	%fd555, 0dC338000000000000;
	add.rn.f64 	%fd556, %fd554, %fd555;
	fma.rn.f64 	%fd557, %fd556, 0dBFE62E42FEFA39EF, %fd553;
	fma.rn.f64 	%fd558, %fd556, 0dBC7ABC9E3B39803F, %fd557;
	fma.rn.f64 	%fd559, %fd558, 0d3E5ADE1569CE2BDF, 0d3E928AF3FCA213EA;
	fma.rn.f64 	%fd560, %fd559, %fd558, 0d3EC71DEE62401315;
	fma.rn.f64 	%fd561, %fd560, %fd558, 0d3EFA01997C89EB71;
	fma.rn.f64 	%fd562, %fd561, %fd558, 0d3F2A01A014761F65;
	fma.rn.f64 	%fd563, %fd562, %fd558, 0d3F56C16C1852B7AF;
	fma.rn.f64 	%fd564, %fd563, %fd558, 0d3F81111111122322;
	fma.rn.f64 	%fd565, %fd564, %fd558, 0d3FA55555555502A1;
	fma.rn.f64 	%fd566, %fd565, %fd558, 0d3FC5555555555511;
	fma.rn.f64 	%fd567, %fd566, %fd558, 0d3FE000000000000B;
	fma.rn.f64 	%fd568, %fd567, %fd558, 0d3FF0000000000000;
	fma.rn.f64 	%fd569, %fd568, %fd558, 0d3FF0000000000000;
	{
	.reg .b32 %temp; 
	mov.b64 	{%r39, %temp}, %fd569;
	}
	{
	.reg .b32 %temp; 
	mov.b64 	{%temp, %r40}, %fd569;
	}
	shl.b32 	%r509, %r38, 20;
	add.s32 	%r510, %r509, %r40;
	mov.b64 	%fd1970, {%r39, %r510};
	{
	.reg .b32 %temp; 
	mov.b64 	{%temp, %r511}, %fd553;
	}
	mov.b32 	%f29, %r511;
	abs.f32 	%f2, %f29;
	setp.lt.f32 	%p87, %f2, 0f4086232B;
	@%p87 bra 	$L__BB1_82;
	setp.gt.f64 	%p88, %fd8, 0d0000000000000000;
	mov.f64 	%fd570, 0d7FF0000000000000;
	sub.f64 	%fd571, %fd570, %fd8;
	selp.f64 	%fd1970, 0d0000000000000000, %fd571, %p88;
	setp.geu.f32 	%p89, %f2, 0f40874800;
	@%p89 bra 	$L__BB1_82;
	shr.u32 	%r512, %r38, 31;
	add.s32 	%r513, %r38, %r512;
	shr.s32 	%r514, %r513, 1;
	shl.b32 	%r515, %r514, 20;
	add.s32 	%r516, %r40, %r515;
	mov.b64 	%fd572, {%r39, %r516};
	sub.s32 	%r517, %r38, %r514;
	shl.b32 	%r518, %r517, 20;
	add.s32 	%r519, %r518, 1072693248;
	mov.b32 	%r520, 0;
	mov.b64 	%fd573, {%r520, %r519};
	mul.f64 	%fd1970, %fd573, %fd572;
$L__BB1_82:
	add.f64 	%fd574, %fd1970, %fd1970;
	add.f64 	%fd575, %fd1970, 0d3FF0000000000000;
	div.rn.f64 	%fd576, %fd574, %fd575;
	mov.f64 	%fd577, 0d3FF0000000000000;
	sub.f64 	%fd578, %fd577, %fd576;
	mul.f64 	%fd1971, %fd7, %fd578;
	add.s64 	%rd1400, %rd1400, 2;
	setp.ne.s64 	%p90, %rd1400, %rd1401;
	@%p90 bra 	$L__BB1_76;
$L__BB1_83:
	and.b32  	%r521, %r417, 1;
	setp.eq.b32 	%p91, %r521, 1;
	not.pred 	%p92, %p91;
	@%p92 bra 	$L__BB1_88;
	shl.b64 	%rd582, %rd1401, 3;
	add.s64 	%rd583, %rd1519, %rd582;
	ld.local.f64 	%fd16, [%rd583];
	neg.f64 	%fd579, %fd16;
	fma.rn.f64 	%fd580, %fd16, 0dBFF71547652B82FE, 0d4338000000000000;
	{
	.reg .b32 %temp; 
	mov.b64 	{%r41, %temp}, %fd580;
	}
	mov.f64 	%fd581, 0dC338000000000000;
	add.rn.f64 	%fd582, %fd580, %fd581;
	fma.rn.f64 	%fd583, %fd582, 0dBFE62E42FEFA39EF, %fd579;
	fma.rn.f64 	%fd584, %fd582, 0dBC7ABC9E3B39803F, %fd583;
	fma.rn.f64 	%fd585, %fd584, 0d3E5ADE1569CE2BDF, 0d3E928AF3FCA213EA;
	fma.rn.f64 	%fd586, %fd585, %fd584, 0d3EC71DEE62401315;
	fma.rn.f64 	%fd587, %fd586, %fd584, 0d3EFA01997C89EB71;
	fma.rn.f64 	%fd588, %fd587, %fd584, 0d3F2A01A014761F65;
	fma.rn.f64 	%fd589, %fd588, %fd584, 0d3F56C16C1852B7AF;
	fma.rn.f64 	%fd590, %fd589, %fd584, 0d3F81111111122322;
	fma.rn.f64 	%fd591, %fd590, %fd584, 0d3FA55555555502A1;
	fma.rn.f64 	%fd592, %fd591, %fd584, 0d3FC5555555555511;
	fma.rn.f64 	%fd593, %fd592, %fd584, 0d3FE000000000000B;
	fma.rn.f64 	%fd594, %fd593, %fd584, 0d3FF0000000000000;
	fma.rn.f64 	%fd595, %fd594, %fd584, 0d3FF0000000000000;
	{
	.reg .b32 %temp; 
	mov.b64 	{%r42, %temp}, %fd595;
	}
	{
	.reg .b32 %temp; 
	mov.b64 	{%temp, %r43}, %fd595;
	}
	shl.b32 	%r522, %r41, 20;
	add.s32 	%r523, %r522, %r43;
	mov.b64 	%fd1973, {%r42, %r523};
	{
	.reg .b32 %temp; 
	mov.b64 	{%temp, %r524}, %fd579;
	}
	mov.b32 	%f30, %r524;
	abs.f32 	%f3, %f30;
	setp.lt.f32 	%p93, %f3, 0f4086232B;
	@%p93 bra 	$L__BB1_87;
	setp.gt.f64 	%p94, %fd16, 0d0000000000000000;
	mov.f64 	%fd596, 0d7FF0000000000000;
	sub.f64 	%fd597, %fd596, %fd16;
	selp.f64 	%fd1973, 0d0000000000000000, %fd597, %p94;
	setp.geu.f32 	%p95, %f3, 0f40874800;
	@%p95 bra 	$L__BB1_87;
	shr.u32 	%r525, %r41, 31;
	add.s32 	%r526, %r41, %r525;
	shr.s32 	%r527, %r526, 1;
	shl.b32 	%r528, %r527, 20;
	add.s32 	%r529, %r43, %r528;
	mov.b64 	%fd598, {%r42, %r529};
	sub.s32 	%r530, %r41, %r527;
	shl.b32 	%r531, %r530, 20;
	add.s32 	%r532, %r531, 1072693248;
	mov.b32 	%r533, 0;
	mov.b64 	%fd599, {%r533, %r532};
	mul.f64 	%fd1973, %fd599, %fd598;
$L__BB1_87:
	add.f64 	%fd600, %fd1973, %fd1973;
	add.f64 	%fd601, %fd1973, 0d3FF0000000000000;
	div.rn.f64 	%fd602, %fd600, %fd601;
	mov.f64 	%fd603, 0d3FF0000000000000;
	sub.f64 	%fd604, %fd603, %fd602;
	mul.f64 	%fd1971, %fd1971, %fd604;
$L__BB1_88:
	add.f64 	%fd605, %fd1971, 0d3FF0000000000000;
	mul.f64 	%fd606, %fd605, 0d3FE0000000000000;
	setp.eq.s32 	%p96, %r34, 0;
	mov.f64 	%fd607, 0d3FF0000000000000;
	sub.f64 	%fd608, %fd607, %fd606;
	selp.f64 	%fd2057, %fd606, %fd608, %p96;
$L__BB1_89:
	mov.b32 	%r534, 1127219200;
	mov.b32 	%r535, -2147483648;
	mov.b64 	%fd25, {%r535, %r534};
	mov.f64 	%fd1976, 0d0000000000000000;
	mov.b64 	%rd1402, 0;
$L__BB1_90:
	shl.b64 	%rd585, %rd1402, 3;
	add.s64 	%rd586, %rd1519, %rd585;
	ld.local.f64 	%fd27, [%rd586];
	neg.f64 	%fd28, %fd27;
	setp.lt.f64 	%p97, %fd27, 0dC03E000000000000;
	mov.f64 	%fd1980, %fd28;
	@%p97 bra 	$L__BB1_207;
	setp.gt.f64 	%p98, %fd27, 0d403E000000000000;
	mov.f64 	%fd1980, 0d0000000000000000;
	@%p98 bra 	$L__BB1_207;
	fma.rn.f64 	%fd611, %fd28, 0d3FF71547652B82FE, 0d4338000000000000;
	{
	.reg .b32 %temp; 
	mov.b64 	{%r44, %temp}, %fd611;
	}
	mov.f64 	%fd612, 0dC338000000000000;
	add.rn.f64 	%fd613, %fd611, %fd612;
	fma.rn.f64 	%fd614, %fd613, 0dBFE62E42FEFA39EF, %fd28;
	fma.rn.f64 	%fd615, %fd613, 0dBC7ABC9E3B39803F, %fd614;
	fma.rn.f64 	%fd616, %fd615, 0d3E5ADE1569CE2BDF, 0d3E928AF3FCA213EA;
	fma.rn.f64 	%fd617, %fd616, %fd615, 0d3EC71DEE62401315;
	fma.rn.f64 	%fd618, %fd617, %fd615, 0d3EFA01997C89EB71;
	fma.rn.f64 	%fd619, %fd618, %fd615, 0d3F2A01A014761F65;
	fma.rn.f64 	%fd620, %fd619, %fd615, 0d3F56C16C1852B7AF;
	fma.rn.f64 	%fd621, %fd620, %fd615, 0d3F81111111122322;
	fma.rn.f64 	%fd622, %fd621, %fd615, 0d3FA55555555502A1;
	fma.rn.f64 	%fd623, %fd622, %fd615, 0d3FC5555555555511;
	fma.rn.f64 	%fd624, %fd623, %fd615, 0d3FE000000000000B;
	fma.rn.f64 	%fd625, %fd624, %fd615, 0d3FF0000000000000;
	fma.rn.f64 	%fd626, %fd625, %fd615, 0d3FF0000000000000;
	{
	.reg .b32 %temp; 
	mov.b64 	{%r45, %temp}, %fd626;
	}
	{
	.reg .b32 %temp; 
	mov.b64 	{%temp, %r46}, %fd626;
	}
	shl.b32 	%r536, %r44, 20;
	add.s32 	%r537, %r536, %r46;
	mov.b64 	%fd1977, {%r45, %r537};
	{
	.reg .b32 %temp; 
	mov.b64 	{%temp, %r538}, %fd28;
	}
	mov.b32 	%f31, %r538;
	abs.f32 	%f4, %f31;
	setp.lt.f32 	%p99, %f4, 0f4086232B;
	@%p99 bra 	$L__BB1_95;
	setp.gt.f64 	%p100, %fd27, 0d0000000000000000;
	mov.f64 	%fd627, 0d7FF0000000000000;
	sub.f64 	%fd628, %fd627, %fd27;
	selp.f64 	%fd1977, 0d0000000000000000, %fd628, %p100;
	setp.geu.f32 	%p101, %f4, 0f40874800;
	@%p101 bra 	$L__BB1_95;
	shr.u32 	%r539, %r44, 31;
	add.s32 	%r540, %r44, %r539;
	shr.s32 	%r541, %r540, 1;
	shl.b32 	%r542, %r541, 20;
	add.s32 	%r543, %r46, %r542;
	mov.b64 	%fd629, {%r45, %r543};
	sub.s32 	%r544, %r44, %r541;
	shl.b32 	%r545, %r544, 20;
	add.s32 	%r546, %r545, 1072693248;
	mov.b32 	%r547, 0;
	mov.b64 	%fd630, {%r547, %r546};
	mul.f64 	%fd1977, %fd630, %fd629;
$L__BB1_95:
	add.f64 	%fd1978, %fd1977, 0d3FF0000000000000;
	{
	.reg .b32 %temp; 
	mov.b64 	{%temp, %r1124}, %fd1978;
	}
	{
	.reg .b32 %temp; 
	mov.b64 	{%r1125, %temp}, %fd1978;
	}
	setp.gt.s32 	%p102, %r1124, 1048575;
	mov.b32 	%r1126, -1023;
	@%p102 bra 	$L__BB1_97;
	mul.f64 	%fd1978, %fd1978, 0d4350000000000000;
	{
	.reg .b32 %temp; 
	mov.b64 	{%temp, %r1124}, %fd1978;
	}
	{
	.reg .b32 %temp; 
	mov.b64 	{%r1125, %temp}, %fd1978;
	}
	mov.b32 	%r1126, -1077;
$L__BB1_97:
	add.s32 	%r550, %r1124, -1;
	setp.gt.u32 	%p103, %r550, 2146435070;
	@%p103 bra 	$L__BB1_206;
	shr.u32 	%r553, %r1124, 20;
	add.s32 	%r1127, %r1126, %r553;
	and.b32  	%r554, %r1124, 1048575;
	or.b32  	%r555, %r554, 1072693248;
	mov.b64 	%fd1979, {%r1125, %r555};
	setp.lt.u32 	%p105, %r555, 1073127583;
	@%p105 bra 	$L__BB1_100;
	{
	.reg .b32 %temp; 
	mov.b64 	{%r556, %temp}, %fd1979;
	}
	{
	.reg .b32 %temp; 
	mov.b64 	{%temp, %r557}, %fd1979;
	}
	add.s32 	%r558, %r557, -1048576;
	mov.b64 	%fd1979, {%r556, %r558};
	add.s32 	%r1127, %r1127, 1;
$L__BB1_100:
	add.f64 	%fd632, %fd1979, 0dBFF0000000000000;
	add.f64 	%fd633, %fd1979, 0d3FF0000000000000;
	rcp.approx.ftz.f64 	%fd634, %fd633;
	neg.f64 	%fd635, %fd633;
	fma.rn.f64 	%fd636, %fd635, %fd634, 0d3FF0000000000000;
	fma.rn.f64 	%fd637, %fd636, %fd636, %fd636;
	fma.rn.f64 	%fd638, %fd637, %fd634, %fd634;
	mul.f64 	%fd639, %fd632, %fd638;
	fma.rn.f64 	%fd640, %fd632, %fd638, %fd639;
	mul.f64 	%fd641, %fd640, %fd640;
	fma.rn.f64 	%fd642, %fd641, 0d3EB1380B3AE80F1E, 0d3ED0EE258B7A8B04;
	fma.rn.f64 	%fd643, %fd642, %fd641, 0d3EF3B2669F02676F;
	fma.rn.f64 	%fd644, %fd643, %fd641, 0d3F1745CBA9AB0956;
	fma.rn.f64 	%fd645, %fd644, %fd641, 0d3F3C71C72D1B5154;
	fma.rn.f64 	%fd646, %fd645, %fd641, 0d3F624924923BE72D;
	fma.rn.f64 	%fd647, %fd646, %fd641, 0d3F8999999999A3C4;
	fma.rn.f64 	%fd648, %fd647, %fd641, 0d3FB5555555555554;
	sub.f64 	%fd649, %fd632, %fd640;
	add.f64 	%fd650, %fd649, %fd649;
	neg.f64 	%fd651, %fd640;
	fma.rn.f64 	%fd652, %fd651, %fd632, %fd650;
	mul.f64 	%fd653, %fd638, %fd652;
	mul.f64 	%fd654, %fd641, %fd648;
	fma.rn.f64 	%fd655, %fd654, %fd640, %fd653;
	xor.b32  	%r559, %r1127, -2147483648;
	mov.b32 	%r560, 1127219200;
	mov.b64 	%fd656, {%r559, %r560};
	sub.f64 	%fd657, %fd656, %fd25;
	fma.rn.f64 	%fd658, %fd657, 0d3FE62E42FEFA39EF, %fd640;
	fma.rn.f64 	%fd659, %fd657, 0dBFE62E42FEFA39EF, %fd658;
	sub.f64 	%fd660, %fd659, %fd640;
	sub.f64 	%fd661, %fd655, %fd660;
	fma.rn.f64 	%fd662, %fd657, 0d3C7ABC9E3B39803F, %fd661;
	add.f64 	%fd1980, %fd658, %fd662;
	bra.uni 	$L__BB1_207;
$L__BB1_101:
	add.s64 	%rd90, %rd20, -1;
	setp.eq.s64 	%p107, %rd90, 0;
	@%p107 bra 	$L__BB1_177;
	add.s64 	%rd91, %rd20, -2;
	cvt.u16.u32 	%rs1, %r417;
	mov.b64 	%rd1403, 0;
	mov.b16 	%rs576, 0;
	mov.u16 	%rs577, %rs576;
$L__BB1_103:
	sub.s64 	%rd95, %rd90, %rd1403;
	setp.eq.s64 	%p108, %rd90, %rd1403;
	@%p108 bra 	$L__BB1_176;
	sub.s64 	%rd589, %rd91, %rd1403;
	setp.lt.u64 	%p109, %rd589, 15;
	mov.b64 	%rd1406, 0;
	@%p109 bra 	$L__BB1_139;
	and.b64  	%rd1406, %rd95, -16;
	ld.local.f64 	%fd1981, [%rd1519];
	mov.b64 	%rd1404, 0;
$L__BB1_106:
	.pragma "nounroll";
	shl.b64 	%rd591, %rd1404, 3;
	add.s64 	%rd98, %rd1519, %rd591;
	ld.local.f64 	%fd1982, [%rd98+8];
	setp.leu.f64 	%p110, %fd1981, %fd1982;
	add.s64 	%rd99, %rd5, %rd591;
	@%p110 bra 	$L__BB1_108;
	st.local.f64 	[%rd98], %fd1982;
	st.local.f64 	[%rd98+8], %fd1981;
	ld.local.u64 	%rd592, [%rd99];
	ld.local.u64 	%rd593, [%rd99+8];
	st.local.u64 	[%rd99], %rd593;
	st.local.u64 	[%rd99+8], %rd592;
	mov.f64 	%fd1982, %fd1981;
$L__BB1_108:
	ld.local.f64 	%fd1983, [%rd98+16];
	setp.leu.f64 	%p111, %fd1982, %fd1983;
	@%p111 bra 	$L__BB1_110;
	st.local.f64 	[%rd98+8], %fd1983;
	st.local.f64 	[%rd98+16], %fd1982;
	ld.local.u64 	%rd594, [%rd99+8];
	ld.local.u64 	%rd595, [%rd99+16];
	st.local.u64 	[%rd99+8], %rd595;
	st.local.u64 	[%rd99+16], %rd594;
	mov.f64 	%fd1983, %fd1982;
$L__BB1_110:
	ld.local.f64 	%fd1984, [%rd98+24];
	setp.leu.f64 	%p112, %fd1983, %fd1984;
	@%p112 bra 	$L__BB1_112;
	st.local.f64 	[%rd98+16], %fd1984;
	st.local.f64 	[%rd98+24], %fd1983;
	ld.local.u64 	%rd596, [%rd99+16];
	ld.local.u64 	%rd597, [%rd99+24];
	st.local.u64 	[%rd99+16], %rd597;
	st.local.u64 	[%rd99+24], %rd596;
	mov.f64 	%fd1984, %fd1983;
$L__BB1_112:
	ld.local.f64 	%fd1985, [%rd98+32];
	setp.leu.f64 	%p113, %fd1984, %fd1985;
	@%p113 bra 	$L__BB1_114;
	st.local.f64 	[%rd98+24], %fd1985;
	st.local.f64 	[%rd98+32], %fd1984;
	ld.local.u64 	%rd598, [%rd99+24];
	ld.local.u64 	%rd599, [%rd99+32];
	st.local.u64 	[%rd99+24], %rd599;
	st.local.u64 	[%rd99+32], %rd598;
	mov.f64 	%fd1985, %fd1984;
$L__BB1_114:
	ld.local.f64 	%fd1986, [%rd98+40];
	setp.leu.f64 	%p114, %fd1985, %fd1986;
	@%p114 bra 	$L__BB1_116;
	st.local.f64 	[%rd98+32], %fd1986;
	st.local.f64 	[%rd98+40], %fd1985;
	ld.local.u64 	%rd600, [%rd99+32];
	ld.local.u64 	%rd601, [%rd99+40];
	st.local.u64 	[%rd99+32], %rd601;
	st.local.u64 	[%rd99+40], %rd600;
	mov.f64 	%fd1986, %fd1985;
$L__BB1_116:
	ld.local.f64 	%fd1987, [%rd98+48];
	setp.leu.f64 	%p115, %fd1986, %fd1987;
	@%p115 bra 	$L__BB1_118;
	st.local.f64 	[%rd98+40], %fd1987;
	st.local.f64 	[%rd98+48], %fd1986;
	ld.local.u64 	%rd602, [%rd99+40];
	ld.local.u64 	%rd603, [%rd99+48];
	st.local.u64 	[%rd99+40], %rd603;
	st.local.u64 	[%rd99+48], %rd602;
	mov.f64 	%fd1987, %fd1986;
$L__BB1_118:
	ld.local.f64 	%fd1988, [%rd98+56];
	setp.leu.f64 	%p116, %fd1987, %fd1988;
	@%p116 bra 	$L__BB1_120;
	st.local.f64 	[%rd98+48], %fd1988;
	st.local.f64 	[%rd98+56], %fd1987;
	ld.local.u64 	%rd604, [%rd99+48];
	ld.local.u64 	%rd605, [%rd99+56];
	st.local.u64 	[%rd99+48], %rd605;
	st.local.u64 	[%rd99+56], %rd604;
	mov.f64 	%fd1988, %fd1987;
$L__BB1_120:
	ld.local.f64 	%fd1989, [%rd98+64];
	setp.leu.f64 	%p117, %fd1988, %fd1989;
	@%p117 bra 	$L__BB1_122;
	st.local.f64 	[%rd98+56], %fd1989;
	st.local.f64 	[%rd98+64], %fd1988;
	ld.local.u64 	%rd606, [%rd99+56];
	ld.local.u64 	%rd607, [%rd99+64];
	st.local.u64 	[%rd99+56], %rd607;
	st.local.u64 	[%rd99+64], %rd606;
	mov.f64 	%fd1989, %fd1988;
$L__BB1_122:
	ld.local.f64 	%fd1990, [%rd98+72];
	setp.leu.f64 	%p118, %fd1989, %fd1990;
	@%p118 bra 	$L__BB1_124;
	st.local.f64 	[%rd98+64], %fd1990;
	st.local.f64 	[%rd98+72], %fd1989;
	ld.local.u64 	%rd608, [%rd99+64];
	ld.local.u64 	%rd609, [%rd99+72];
	st.local.u64 	[%rd99+64], %rd609;
	st.local.u64 	[%rd99+72], %rd608;
	mov.f64 	%fd1990, %fd1989;
$L__BB1_124:
	ld.local.f64 	%fd1991, [%rd98+80];
	setp.leu.f64 	%p119, %fd1990, %fd1991;
	@%p119 bra 	$L__BB1_126;
	st.local.f64 	[%rd98+72], %fd1991;
	st.local.f64 	[%rd98+80], %fd1990;
	ld.local.u64 	%rd610, [%rd99+72];
	ld.local.u64 	%rd611, [%rd99+80];
	st.local.u64 	[%rd99+72], %rd611;
	st.local.u64 	[%rd99+80], %rd610;
	mov.f64 	%fd1991, %fd1990;
$L__BB1_126:
	ld.local.f64 	%fd1992, [%rd98+88];
	setp.leu.f64 	%p120, %fd1991, %fd1992;
	@%p120 bra 	$L__BB1_128;
	st.local.f64 	[%rd98+80], %fd1992;
	st.local.f64 	[%rd98+88], %fd1991;
	ld.local.u64 	%rd612, [%rd99+80];
	ld.local.u64 	%rd613, [%rd99+88];
	st.local.u64 	[%rd99+80], %rd613;
	st.local.u64 	[%rd99+88], %rd612;
	mov.f64 	%fd1992, %fd1991;
$L__BB1_128:
	ld.local.f64 	%fd1993, [%rd98+96];
	setp.leu.f64 	%p121, %fd1992, %fd1993;
	@%p121 bra 	$L__BB1_130;
	st.local.f64 	[%rd98+88], %fd1993;
	st.local.f64 	[%rd98+96], %fd1992;
	ld.local.u64 	%rd614, [%rd99+88];
	ld.local.u64 	%rd615, [%rd99+96];
	st.local.u64 	[%rd99+88], %rd615;
	st.local.u64 	[%rd99+96], %rd614;
	mov.f64 	%fd1993, %fd1992;
$L__BB1_130:
	ld.local.f64 	%fd1994, [%rd98+104];
	setp.leu.f64 	%p122, %fd1993, %fd1994;
	@%p122 bra 	$L__BB1_132;
	st.local.f64 	[%rd98+96], %fd1994;
	st.local.f64 	[%rd98+104], %fd1993;
	ld.local.u64 	%rd616, [%rd99+96];
	ld.local.u64 	%rd617, [%rd99+104];
	st.local.u64 	[%rd99+96], %rd617;
	st.local.u64 	[%rd99+104], %rd616;
	mov.f64 	%fd1994, %fd1993;
$L__BB1_132:
	ld.local.f64 	%fd1995, [%rd98+112];
	setp.leu.f64 	%p123, %fd1994, %fd1995;
	@%p123 bra 	$L__BB1_134;
	st.local.f64 	[%rd98+104], %fd1995;
	st.local.f64 	[%rd98+112], %fd1994;
	ld.local.u64 	%rd618, [%rd99+104];
	ld.local.u64 	%rd619, [%rd99+112];
	st.local.u64 	[%rd99+104], %rd619;
	st.local.u64 	[%rd99+112], %rd618;
	mov.f64 	%fd1995, %fd1994;
$L__BB1_134:
	ld.local.f64 	%fd1996, [%rd98+120];
	setp.leu.f64 	%p124, %fd1995, %fd1996;
	@%p124 bra 	$L__BB1_136;
	st.local.f64 	[%rd98+112], %fd1996;
	st.local.f64 	[%rd98+120], %fd1995;
	ld.local.u64 	%rd620, [%rd99+112];
	ld.local.u64 	%rd621, [%rd99+120];
	st.local.u64 	[%rd99+112], %rd621;
	st.local.u64 	[%rd99+120], %rd620;
	mov.f64 	%fd1996, %fd1995;
$L__BB1_136:
	add.s64 	%rd1404, %rd1404, 16;
	ld.local.f64 	%fd1981, [%rd98+128];
	setp.leu.f64 	%p125, %fd1996, %fd1981;
	@%p125 bra 	$L__BB1_138;
	st.local.f64 	[%rd98+120], %fd1981;
	st.local.f64 	[%rd98+128], %fd1996;
	ld.local.u64 	%rd622, [%rd99+120];
	ld.local.u64 	%rd623, [%rd99+128];
	st.local.u64 	[%rd99+120], %rd623;
	st.local.u64 	[%rd99+128], %rd622;
	mov.f64 	%fd1981, %fd1996;
$L__BB1_138:
	setp.ne.s64 	%p126, %rd1404, %rd1406;
	@%p126 bra 	$L__BB1_106;
$L__BB1_139:
	and.b64  	%rd624, %rd95, 15;
	setp.eq.s64 	%p127, %rd624, 0;
	@%p127 bra 	$L__BB1_176;
	not.b16 	%rs70, %rs577;
	add.s16 	%rs71, %rs70, %rs1;
	cvt.u64.u16 	%rd625, %rs71;
	and.b64  	%rd102, %rd625, 15;
	add.s64 	%rd626, %rd102, -1;
	setp.lt.u64 	%p128, %rd626, 7;
	@%p128 bra 	$L__BB1_157;
	shl.b64 	%rd627, %rd1406, 3;
	add.s64 	%rd103, %rd1519, %rd627;
	ld.local.f64 	%fd77, [%rd103];
	ld.local.f64 	%fd1998, [%rd103+8];
	setp.leu.f64 	%p129, %fd77, %fd1998;
	add.s64 	%rd104, %rd5, %rd627;
	@%p129 bra 	$L__BB1_143;
	st.local.f64 	[%rd103], %fd1998;
	st.local.f64 	[%rd103+8], %fd77;
	ld.local.u64 	%rd628, [%rd104];
	ld.local.u64 	%rd629, [%rd104+8];
	st.local.u64 	[%rd104], %rd629;
	st.local.u64 	[%rd104+8], %rd628;
	mov.f64 	%fd1998, %fd77;
$L__BB1_143:
	ld.local.f64 	%fd1999, [%rd103+16];
	setp.leu.f64 	%p130, %fd1998, %fd1999;
	@%p130 bra 	$L__BB1_145;
	st.local.f64 	[%rd103+8], %fd1999;
	st.local.f64 	[%rd103+16], %fd1998;
	ld.local.u64 	%rd630, [%rd104+8];
	ld.local.u64 	%rd631, [%rd104+16];
	st.local.u64 	[%rd104+8], %rd631;
	st.local.u64 	[%rd104+16], %rd630;
	mov.f64 	%fd1999, %fd1998;
$L__BB1_145:
	ld.local.f64 	%fd2000, [%rd103+24];
	setp.leu.f64 	%p131, %fd1999, %fd2000;
	@%p131 bra 	$L__BB1_147;
	st.local.f64 	[%rd103+16], %fd2000;
	st.local.f64 	[%rd103+24], %fd1999;
	ld.local.u64 	%rd632, [%rd104+16];
	ld.local.u64 	%rd633, [%rd104+24];
	st.local.u64 	[%rd104+16], %rd633;
	st.local.u64 	[%rd104+24], %rd632;
	mov.f64 	%fd2000, %fd1999;
$L__BB1_147:
	ld.local.f64 	%fd2001, [%rd103+32];
	setp.leu.f64 	%p132, %fd2000, %fd2001;
	@%p132 bra 	$L__BB1_149;
	st.local.f64 	[%rd103+24], %fd2001;
	st.local.f64 	[%rd103+32], %fd2000;
	ld.local.u64 	%rd634, [%rd104+24];
	ld.local.u64 	%rd635, [%rd104+32];
	st.local.u64 	[%rd104+24], %rd635;
	st.local.u64 	[%rd104+32], %rd634;
	mov.f64 	%fd2001, %fd2000;
$L__BB1_149:
	ld.local.f64 	%fd2002, [%rd103+40];
	setp.leu.f64 	%p133, %fd2001, %fd2002;
	@%p133 bra 	$L__BB1_151;
	st.local.f64 	[%rd103+32], %fd2002;
	st.local.f64 	[%rd103+40], %fd2001;
	ld.local.u64 	%rd636, [%rd104+32];
	ld.local.u64 	%rd637, [%rd104+40];
	st.local.u64 	[%rd104+32], %rd637;
	st.local.u64 	[%rd104+40], %rd636;
	mov.f64 	%fd2002, %fd2001;
$L__BB1_151:
	ld.local.f64 	%fd2003, [%rd103+48];
	setp.leu.f64 	%p134, %fd2002, %fd2003;
	@%p134 bra 	$L__BB1_153;
	st.local.f64 	[%rd103+40], %fd2003;
	st.local.f64 	[%rd103+48], %fd2002;
	ld.local.u64 	%rd638, [%rd104+40];
	ld.local.u64 	%rd639, [%rd104+48];
	st.local.u64 	[%rd104+40], %rd639;
	st.local.u64 	[%rd104+48], %rd638;
	mov.f64 	%fd2003, %fd2002;
$L__BB1_153:
	ld.local.f64 	%fd2004, [%rd103+56];
	setp.leu.f64 	%p135, %fd2003, %fd2004;
	@%p135 bra 	$L__BB1_155;
	st.local.f64 	[%rd103+48], %fd2004;
	st.local.f64 	[%rd103+56], %fd2003;
	ld.local.u64 	%rd640, [%rd104+48];
	ld.local.u64 	%rd641, [%rd104+56];
	st.local.u64 	[%rd104+48], %rd641;
	st.local.u64 	[%rd104+56], %rd640;
	mov.f64 	%fd2004, %fd2003;
$L__BB1_155:
	add.s64 	%rd1406, %rd1406, 8;
	ld.local.f64 	%fd92, [%rd103+64];
	setp.leu.f64 	%p136, %fd2004, %fd92;
	@%p136 bra 	$L__BB1_157;
	st.local.f64 	[%rd103+56], %fd92;
	st.local.f64 	[%rd103+64], %fd2004;
	ld.local.u64 	%rd642, [%rd104+56];
	ld.local.u64 	%rd643, [%rd104+64];
	st.local.u64 	[%rd104+56], %rd643;
	st.local.u64 	[%rd104+64], %rd642;
$L__BB1_157:
	and.b64  	%rd644, %rd102, 7;
	setp.eq.s64 	%p137, %rd644, 0;
	@%p137 bra 	$L__BB1_176;
	not.b16 	%rs72, %rs576;
	add.s16 	%rs73, %rs72, %rs1;
	cvt.u64.u16 	%rd645, %rs73;
	and.b64  	%rd646, %rd645, 7;
	and.b64  	%rd107, %rd645, 3;
	add.s64 	%rd647, %rd646, -1;
	setp.lt.u64 	%p138, %rd647, 3;
	@%p138 bra 	$L__BB1_167;
	shl.b64 	%rd648, %rd1406, 3;
	add.s64 	%rd108, %rd1519, %rd648;
	ld.local.f64 	%fd93, [%rd108];
	ld.local.f64 	%fd2005, [%rd108+8];
	setp.leu.f64 	%p139, %fd93, %fd2005;
	add.s64 	%rd109, %rd5, %rd648;
	@%p139 bra 	$L__BB1_161;
	st.local.f64 	[%rd108], %fd2005;
	st.local.f64 	[%rd108+8], %fd93;
	ld.local.u64 	%rd649, [%rd109];
	ld.local.u64 	%rd650, [%rd109+8];
	st.local.u64 	[%rd109], %rd650;
	st.local.u64 	[%rd109+8], %rd649;
	mov.f64 	%fd2005, %fd93;
$L__BB1_161:
	ld.local.f64 	%fd2006, [%rd108+16];
	setp.leu.f64 	%p140, %fd2005, %fd2006;
	@%p140 bra 	$L__BB1_163;
	st.local.f64 	[%rd108+8], %fd2006;
	st.local.f64 	[%rd108+16], %fd2005;
	ld.local.u64 	%rd651, [%rd109+8];
	ld.local.u64 	%rd652, [%rd109+16];
	st.local.u64 	[%rd109+8], %rd652;
	st.local.u64 	[%rd109+16], %rd651;
	mov.f64 	%fd2006, %fd2005;
$L__BB1_163:
	ld.local.f64 	%fd2007, [%rd108+24];
	setp.leu.f64 	%p141, %fd2006, %fd2007;
	@%p141 bra 	$L__BB1_165;
	st.local.f64 	[%rd108+16], %fd2007;
	st.local.f64 	[%rd108+24], %fd2006;
	ld.local.u64 	%rd653, [%rd109+16];
	ld.local.u64 	%rd654, [%rd109+24];
	st.local.u64 	[%rd109+16], %rd654;
	st.local.u64 	[%rd109+24], %rd653;
	mov.f64 	%fd2007, %fd2006;
$L__BB1_165:
	add.s64 	%rd1406, %rd1406, 4;
	ld.local.f64 	%fd100, [%rd108+32];
	setp.leu.f64 	%p142, %fd2007, %fd100;
	@%p142 bra 	$L__BB1_167;
	st.local.f64 	[%rd108+24], %fd100;
	st.local.f64 	[%rd108+32], %fd2007;
	ld.local.u64 	%rd655, [%rd109+24];
	ld.local.u64 	%rd656, [%rd109+32];
	st.local.u64 	[%rd109+24], %rd656;
	st.local.u64 	[%rd109+32], %rd655;
$L__BB1_167:
	setp.eq.s64 	%p143, %rd107, 0;
	@%p143 bra 	$L__BB1_176;
	shl.b64 	%rd657, %rd1406, 3;
	add.s64 	%rd112, %rd1519, %rd657;
	ld.local.f64 	%fd101, [%rd112];
	ld.local.f64 	%fd2008, [%rd112+8];
	setp.leu.f64 	%p144, %fd101, %fd2008;
	add.s64 	%rd113, %rd5, %rd657;
	@%p144 bra 	$L__BB1_170;
	st.local.f64 	[%rd112], %fd2008;
	st.local.f64 	[%rd112+8], %fd101;
	ld.local.u64 	%rd658, [%rd113];
	ld.local.u64 	%rd659, [%rd113+8];
	st.local.u64 	[%rd113], %rd659;
	st.local.u64 	[%rd113+8], %rd658;
	mov.f64 	%fd2008, %fd101;
$L__BB1_170:
	setp.eq.s64 	%p145, %rd107, 1;
	@%p145 bra 	$L__BB1_176;
	ld.local.f64 	%fd2009, [%rd112+16];
	setp.leu.f64 	%p146, %fd2008, %fd2009;
	@%p146 bra 	$L__BB1_173;
	st.local.f64 	[%rd112+8], %fd2009;
	st.local.f64 	[%rd112+16], %fd2008;
	ld.local.u64 	%rd660, [%rd113+8];
	ld.local.u64 	%rd661, [%rd113+16];
	st.local.u64 	[%rd113+8], %rd661;
	st.local.u64 	[%rd113+16], %rd660;
	mov.f64 	%fd2009, %fd2008;
$L__BB1_173:
	setp.eq.s64 	%p147, %rd107, 2;
	@%p147 bra 	$L__BB1_176;
	ld.local.f64 	%fd106, [%rd112+24];
	setp.leu.f64 	%p148, %fd2009, %fd106;
	@%p148 bra 	$L__BB1_176;
	st.local.f64 	[%rd112+16], %fd106;
	st.local.f64 	[%rd112+24], %fd2009;
	ld.local.u64 	%rd662, [%rd113+16];
	ld.local.u64 	%rd663, [%rd113+24];
	st.local.u64 	[%rd113+16], %rd663;
	st.local.u64 	[%rd113+24], %rd662;
$L__BB1_176:
	add.s64 	%rd1403, %rd1403, 1;
	setp.ne.s64 	%p149, %rd1403, %rd90;
	add.s16 	%rs577, %rs577, 1;
	add.s16 	%rs576, %rs576, 1;
	@%p149 bra 	$L__BB1_103;
$L__BB1_177:
	cvt.rn.f64.s32 	%fd107, %r417;
	mul.f64 	%fd663, %fd107, 0d3FE0000000000000;
	mov.f64 	%fd664, 0d3FE0000000000000;
	copysign.f64 	%fd665, %fd663, %fd664;
	add.rz.f64 	%fd666, %fd663, %fd665;
	cvt.rzi.f64.f64 	%fd108, %fd666;
	setp.leu.f64 	%p150, %fd108, 0d3FF0000000000000;
	mov.b32 	%r1128, 0;
	@%p150 bra 	$L__BB1_180;
	cvt.rzi.u64.f64 	%rd664, %fd108;
	shl.b64 	%rd665, %rd664, 3;
	add.s64 	%rd666, %rd1519, %rd665;
	ld.local.f64 	%fd667, [%rd666+-8];
	ld.local.f64 	%fd109, [%rd1519];
	sub.f64 	%fd668, %fd667, %fd109;
	add.f64 	%fd669, %fd108, 0dBFF0000000000000;
	div.rn.f64 	%fd110, %fd668, %fd669;
	setp.leu.f64 	%p151, %fd110, 0d3E112E0BE826D695;
	@%p151 bra 	$L__BB1_180;
	div.rn.f64 	%fd670, %fd109, %fd110;
	add.f64 	%fd671, %fd670, 0dBFF0000000000000;
	mov.f64 	%fd672, 0d3FE0000000000000;
	copysign.f64 	%fd673, %fd671, %fd672;
	add.rz.f64 	%fd674, %fd671, %fd673;
	cvt.rzi.f64.f64 	%fd675, %fd674;
	cvt.rzi.s32.f64 	%r563, %fd675;
	max.s32 	%r1128, %r563, 0;
$L__BB1_180:
	setp.lt.u64 	%p152, %rd90, 15;
	mov.b64 	%rd1410, 0;
	@%p152 bra 	$L__BB1_183;
	and.b64  	%rd1410, %rd20, 2147483632;
	mov.b64 	%rd1408, 0;
$L__BB1_182:
	.pragma "nounroll";
	shl.b64 	%rd669, %rd1408, 3;
	add.s64 	%rd670, %rd5, %rd669;
	ld.local.u64 	%rd671, [%rd670];
	add.s64 	%rd672, %rd6, %rd671;
	ld.local.u8 	%rs74, [%rd672];
	add.s64 	%rd673, %rd7, %rd1408;
	ld.local.u8 	%rs75, [%rd673];
	xor.b16  	%rs76, %rs75, %rs74;
	add.s64 	%rd674, %rd8, %rd671;
	st.local.u8 	[%rd674], %rs76;
	ld.local.u64 	%rd675, [%rd670+8];
	add.s64 	%rd676, %rd6, %rd675;
	ld.local.u8 	%rs77, [%rd676];
	ld.local.u8 	%rs78, [%rd673+1];
	xor.b16  	%rs79, %rs78, %rs77;
	add.s64 	%rd677, %rd8, %rd675;
	st.local.u8 	[%rd677], %rs79;
	ld.local.u64 	%rd678, [%rd670+16];
	add.s64 	%rd679, %rd6, %rd678;
	ld.local.u8 	%rs80, [%rd679];
	ld.local.u8 	%rs81, [%rd673+2];
	xor.b16  	%rs82, %rs81, %rs80;
	add.s64 	%rd680, %rd8, %rd678;
	st.local.u8 	[%rd680], %rs82;
	ld.local.u64 	%rd681, [%rd670+24];
	add.s64 	%rd682, %rd6, %rd681;
	ld.local.u8 	%rs83, [%rd682];
	ld.local.u8 	%rs84, [%rd673+3];
	xor.b16  	%rs85, %rs84, %rs83;
	add.s64 	%rd683, %rd8, %rd681;
	st.local.u8 	[%rd683], %rs85;
	ld.local.u64 	%rd684, [%rd670+32];
	add.s64 	%rd685, %rd6, %rd684;
	ld.local.u8 	%rs86, [%rd685];
	ld.local.u8 	%rs87, [%rd673+4];
	xor.b16  	%rs88, %rs87, %rs86;
	add.s64 	%rd686, %rd8, %rd684;
	st.local.u8 	[%rd686], %rs88;
	ld.local.u64 	%rd687, [%rd670+40];
	add.s64 	%rd688, %rd6, %rd687;
	ld.local.u8 	%rs89, [%rd688];
	ld.local.u8 	%rs90, [%rd673+5];
	xor.b16  	%rs91, %rs90, %rs89;
	add.s64 	%rd689, %rd8, %rd687;
	st.local.u8 	[%rd689], %rs91;
	ld.local.u64 	%rd690, [%rd670+48];
	add.s64 	%rd691, %rd6, %rd690;
	ld.local.u8 	%rs92, [%rd691];
	ld.local.u8 	%rs93, [%rd673+6];
	xor.b16  	%rs94, %rs93, %rs92;
	add.s64 	%rd692, %rd8, %rd690;
	st.local.u8 	[%rd692], %rs94;
	ld.local.u64 	%rd693, [%rd670+56];
	add.s64 	%rd694, %rd6, %rd693;
	ld.local.u8 	%rs95, [%rd694];
	ld.local.u8 	%rs96, [%rd673+7];
	xor.b16  	%rs97, %rs96, %rs95;
	add.s64 	%rd695, %rd8, %rd693;
	st.local.u8 	[%rd695], %rs97;
	ld.local.u64 	%rd696, [%rd670+64];
	add.s64 	%rd697, %rd6, %rd696;
	ld.local.u8 	%rs98, [%rd697];
	ld.local.u8 	%rs99, [%rd673+8];
	xor.b16  	%rs100, %rs99, %rs98;
	add.s64 	%rd698, %rd8, %rd696;
	st.local.u8 	[%rd698], %rs100;
	ld.local.u64 	%rd699, [%rd670+72];
	add.s64 	%rd700, %rd6, %rd699;
	ld.local.u8 	%rs101, [%rd700];
	ld.local.u8 	%rs102, [%rd673+9];
	xor.b16  	%rs103, %rs102, %rs101;
	add.s64 	%rd701, %rd8, %rd699;
	st.local.u8 	[%rd701], %rs103;
	ld.local.u64 	%rd702, [%rd670+80];
	add.s64 	%rd703, %rd6, %rd702;
	ld.local.u8 	%rs104, [%rd703];
	ld.local.u8 	%rs105, [%rd673+10];
	xor.b16  	%rs106, %rs105, %rs104;
	add.s64 	%rd704, %rd8, %rd702;
	st.local.u8 	[%rd704], %rs106;
	ld.local.u64 	%rd705, [%rd670+88];
	add.s64 	%rd706, %rd6, %rd705;
	ld.local.u8 	%rs107, [%rd706];
	ld.local.u8 	%rs108, [%rd673+11];
	xor.b16  	%rs109, %rs108, %rs107;
	add.s64 	%rd707, %rd8, %rd705;
	st.local.u8 	[%rd707], %rs109;
	ld.local.u64 	%rd708, [%rd670+96];
	add.s64 	%rd709, %rd6, %rd708;
	ld.local.u8 	%rs110, [%rd709];
	ld.local.u8 	%rs111, [%rd673+12];
	xor.b16  	%rs112, %rs111, %rs110;
	add.s64 	%rd710, %rd8, %rd708;
	st.local.u8 	[%rd710], %rs112;
	ld.local.u64 	%rd711, [%rd670+104];
	add.s64 	%rd712, %rd6, %rd711;
	ld.local.u8 	%rs113, [%rd712];
	ld.local.u8 	%rs114, [%rd673+13];
	xor.b16  	%rs115, %rs114, %rs113;
	add.s64 	%rd713, %rd8, %rd711;
	st.local.u8 	[%rd713], %rs115;
	ld.local.u64 	%rd714, [%rd670+112];
	add.s64 	%rd715, %rd6, %rd714;
	ld.local.u8 	%rs116, [%rd715];
	ld.local.u8 	%rs117, [%rd673+14];
	xor.b16  	%rs118, %rs117, %rs116;
	add.s64 	%rd716, %rd8, %rd714;
	st.local.u8 	[%rd716], %rs118;
	ld.local.u64 	%rd717, [%rd670+120];
	add.s64 	%rd718, %rd6, %rd717;
	ld.local.u8 	%rs119, [%rd718];
	ld.local.u8 	%rs120, [%rd673+15];
	xor.b16  	%rs121, %rs120, %rs119;
	add.s64 	%rd719, %rd8, %rd717;
	st.local.u8 	[%rd719], %rs121;
	add.s64 	%rd1408, %rd1408, 16;
	setp.ne.s64 	%p153, %rd1408, %rd1410;
	@%p153 bra 	$L__BB1_182;
$L__BB1_183:
	setp.eq.s32 	%p154, %r5, 0;
	@%p154 bra 	$L__BB1_192;
	add.s64 	%rd720, %rd21, -1;
	setp.lt.u64 	%p155, %rd720, 7;
	@%p155 bra 	$L__BB1_186;
	shl.b64 	%rd721, %rd1410, 3;
	add.s64 	%rd722, %rd5, %rd721;
	ld.local.u64 	%rd723, [%rd722];
	add.s64 	%rd724, %rd6, %rd723;
	ld.local.u8 	%rs122, [%rd724];
	add.s64 	%rd725, %rd7, %rd1410;
	ld.local.u8 	%rs123, [%rd725];
	xor.b16  	%rs124, %rs123, %rs122;
	add.s64 	%rd726, %rd8, %rd723;
	st.local.u8 	[%rd726], %rs124;
	ld.local.u64 	%rd727, [%rd722+8];
	add.s64 	%rd728, %rd6, %rd727;
	ld.local.u8 	%rs125, [%rd728];
	ld.local.u8 	%rs126, [%rd725+1];
	xor.b16  	%rs127, %rs126, %rs125;
	add.s64 	%rd729, %rd8, %rd727;
	st.local.u8 	[%rd729], %rs127;
	ld.local.u64 	%rd730, [%rd722+16];
	add.s64 	%rd731, %rd6, %rd730;
	ld.local.u8 	%rs128, [%rd731];
	ld.local.u8 	%rs129, [%rd725+2];
	xor.b16  	%rs130, %rs129, %rs128;
	add.s64 	%rd732, %rd8, %rd730;
	st.local.u8 	[%rd732], %rs130;
	ld.local.u64 	%rd733, [%rd722+24];
	add.s64 	%rd734, %rd6, %rd733;
	ld.local.u8 	%rs131, [%rd734];
	ld.local.u8 	%rs132, [%rd725+3];
	xor.b16  	%rs133, %rs132, %rs131;
	add.s64 	%rd735, %rd8, %rd733;
	st.local.u8 	[%rd735], %rs133;
	ld.local.u64 	%rd736, [%rd722+32];
	add.s64 	%rd737, %rd6, %rd736;
	ld.local.u8 	%rs134, [%rd737];
	ld.local.u8 	%rs135, [%rd725+4];
	xor.b16  	%rs136, %rs135, %rs134;
	add.s64 	%rd738, %rd8, %rd736;
	st.local.u8 	[%rd738], %rs136;
	ld.local.u64 	%rd739, [%rd722+40];
	add.s64 	%rd740, %rd6, %rd739;
	ld.local.u8 	%rs137, [%rd740];
	ld.local.u8 	%rs138, [%rd725+5];
	xor.b16  	%rs139, %rs138, %rs137;
	add.s64 	%rd741, %rd8, %rd739;
	st.local.u8 	[%rd741], %rs139;
	ld.local.u64 	%rd742, [%rd722+48];
	add.s64 	%rd743, %rd6, %rd742;
	ld.local.u8 	%rs140, [%rd743];
	ld.local.u8 	%rs141, [%rd725+6];
	xor.b16  	%rs142, %rs141, %rs140;
	add.s64 	%rd744, %rd8, %rd742;
	st.local.u8 	[%rd744], %rs142;
	ld.local.u64 	%rd745, [%rd722+56];
	add.s64 	%rd746, %rd6, %rd745;
	ld.local.u8 	%rs143, [%rd746];
	ld.local.u8 	%rs144, [%rd725+7];
	xor.b16  	%rs145, %rs144, %rs143;
	add.s64 	%rd747, %rd8, %rd745;
	st.local.u8 	[%rd747], %rs145;
	add.s64 	%rd1410, %rd1410, 8;
$L__BB1_186:
	and.b32  	%r564, %r417, 7;
	setp.eq.s32 	%p156, %r564, 0;
	@%p156 bra 	$L__BB1_192;
	and.b64  	%rd748, %rd20, 7;
	add.s64 	%rd749, %rd748, -1;
	setp.lt.u64 	%p157, %rd749, 3;
	@%p157 bra 	$L__BB1_189;
	shl.b64 	%rd750, %rd1410, 3;
	add.s64 	%rd751, %rd5, %rd750;
	ld.local.u64 	%rd752, [%rd751];
	add.s64 	%rd753, %rd6, %rd752;
	ld.local.u8 	%rs146, [%rd753];
	add.s64 	%rd754, %rd7, %rd1410;
	ld.local.u8 	%rs147, [%rd754];
	xor.b16  	%rs148, %rs147, %rs146;
	add.s64 	%rd755, %rd8, %rd752;
	st.local.u8 	[%rd755], %rs148;
	ld.local.u64 	%rd756, [%rd751+8];
	add.s64 	%rd757, %rd6, %rd756;
	ld.local.u8 	%rs149, [%rd757];
	ld.local.u8 	%rs150, [%rd754+1];
	xor.b16  	%rs151, %rs150, %rs149;
	add.s64 	%rd758, %rd8, %rd756;
	st.local.u8 	[%rd758], %rs151;
	ld.local.u64 	%rd759, [%rd751+16];
	add.s64 	%rd760, %rd6, %rd759;
	ld.local.u8 	%rs152, [%rd760];
	ld.local.u8 	%rs153, [%rd754+2];
	xor.b16  	%rs154, %rs153, %rs152;
	add.s64 	%rd761, %rd8, %rd759;
	st.local.u8 	[%rd761], %rs154;
	ld.local.u64 	%rd762, [%rd751+24];
	add.s64 	%rd763, %rd6, %rd762;
	ld.local.u8 	%rs155, [%rd763];
	ld.local.u8 	%rs156, [%rd754+3];
	xor.b16  	%rs157, %rs156, %rs155;
	add.s64 	%rd764, %rd8, %rd762;
	st.local.u8 	[%rd764], %rs157;
	add.s64 	%rd1410, %rd1410, 4;
$L__BB1_189:
	and.b32  	%r565, %r417, 3;
	setp.eq.s32 	%p158, %r565, 0;
	@%p158 bra 	$L__BB1_192;
	and.b64  	%rd123, %rd20, 3;
	mov.b64 	%rd1413, 0;
$L__BB1_191:
	.pragma "nounroll";
	shl.b64 	%rd766, %rd1410, 3;
	add.s64 	%rd767, %rd5, %rd766;
	ld.local.u64 	%rd768, [%rd767];
	add.s64 	%rd769, %rd6, %rd768;
	ld.local.u8 	%rs158, [%rd769];
	add.s64 	%rd770, %rd7, %rd1410;
	ld.local.u8 	%rs159, [%rd770];
	xor.b16  	%rs160, %rs159, %rs158;
	add.s64 	%rd771, %rd8, %rd768;
	st.local.u8 	[%rd771], %rs160;
	add.s64 	%rd1410, %rd1410, 1;
	add.s64 	%rd1413, %rd1413, 1;
	setp.ne.s64 	%p159, %rd1413, %rd123;
	@%p159 bra 	$L__BB1_191;
$L__BB1_192:
	setp.ne.s32 	%p160, %r34, 0;
	setp.ne.s32 	%p161, %r420, 0;
	and.pred  	%p162, %p161, %p160;
	@%p162 bra 	$L__BB1_226;
	mov.b64 	%rd1414, 0;
	mov.f64 	%fd2019, %fd1976;
$L__BB1_194:
	add.s64 	%rd773, %rd7, %rd1414;
	ld.local.u8 	%rs161, [%rd773];
	setp.ne.s16 	%p163, %rs161, 1;
	@%p163 bra 	$L__BB1_221;
	shl.b64 	%rd774, %rd1414, 3;
	add.s64 	%rd775, %rd1519, %rd774;
	ld.local.f64 	%fd112, [%rd775];
	setp.gt.f64 	%p164, %fd112, 0d403E000000000000;
	mov.f64 	%fd2014, %fd112;
	@%p164 bra 	$L__BB1_209;
	setp.lt.f64 	%p165, %fd112, 0dC03E000000000000;
	mov.f64 	%fd2014, 0d0000000000000000;
	@%p165 bra 	$L__BB1_209;
	fma.rn.f64 	%fd677, %fd112, 0d3FF71547652B82FE, 0d4338000000000000;
	{
	.reg .b32 %temp; 
	mov.b64 	{%r59, %temp}, %fd677;
	}
	mov.f64 	%fd678, 0dC338000000000000;
	add.rn.f64 	%fd679, %fd677, %fd678;
	fma.rn.f64 	%fd680, %fd679, 0dBFE62E42FEFA39EF, %fd112;
	fma.rn.f64 	%fd681, %fd679, 0dBC7ABC9E3B39803F, %fd680;
	fma.rn.f64 	%fd682, %fd681, 0d3E5ADE1569CE2BDF, 0d3E928AF3FCA213EA;
	fma.rn.f64 	%fd683, %fd682, %fd681, 0d3EC71DEE62401315;
	fma.rn.f64 	%fd684, %fd683, %fd681, 0d3EFA01997C89EB71;
	fma.rn.f64 	%fd685, %fd684, %fd681, 0d3F2A01A014761F65;
	fma.rn.f64 	%fd686, %fd685, %fd681, 0d3F56C16C1852B7AF;
	fma.rn.f64 	%fd687, %fd686, %fd681, 0d3F81111111122322;
	fma.rn.f64 	%fd688, %fd687, %fd681, 0d3FA55555555502A1;
	fma.rn.f64 	%fd689, %fd688, %fd681, 0d3FC5555555555511;
	fma.rn.f64 	%fd690, %fd689, %fd681, 0d3FE000000000000B;
	fma.rn.f64 	%fd691, %fd690, %fd681, 0d3FF0000000000000;
	fma.rn.f64 	%fd692, %fd691, %fd681, 0d3FF0000000000000;
	{
	.reg .b32 %temp; 
	mov.b64 	{%r60, %temp}, %fd692;
	}
	{
	.reg .b32 %temp; 
	mov.b64 	{%temp, %r61}, %fd692;
	}
	shl.b32 	%r566, %r59, 20;
	add.s32 	%r567, %r566, %r61;
	mov.b64 	%fd2011, {%r60, %r567};
	{
	.reg .b32 %temp; 
	mov.b64 	{%temp, %r568}, %fd112;
	}
	mov.b32 	%f32, %r568;
	abs.f32 	%f5, %f32;
	setp.lt.f32 	%p166, %f5, 0f4086232B;
	@%p166 bra 	$L__BB1_200;
	setp.lt.f64 	%p167, %fd112, 0d0000000000000000;
	add.f64 	%fd693, %fd112, 0d7FF0000000000000;
	selp.f64 	%fd2011, 0d0000000000000000, %fd693, %p167;
	setp.geu.f32 	%p168, %f5, 0f40874800;
	@%p168 bra 	$L__BB1_200;
	shr.u32 	%r569, %r59, 31;
	add.s32 	%r570, %r59, %r569;
	shr.s32 	%r571, %r570, 1;
	shl.b32 	%r572, %r571, 20;
	add.s32 	%r573, %r61, %r572;
	mov.b64 	%fd694, {%r60, %r573};
	sub.s32 	%r574, %r59, %r571;
	shl.b32 	%r575, %r574, 20;
	add.s32 	%r576, %r575, 1072693248;
	mov.b32 	%r577, 0;
	mov.b64 	%fd695, {%r577, %r576};
	mul.f64 	%fd2011, %fd695, %fd694;
$L__BB1_200:
	add.f64 	%fd2012, %fd2011, 0d3FF0000000000000;
	{
	.reg .b32 %temp; 
	mov.b64 	{%temp, %r1129}, %fd2012;
	}
	{
	.reg .b32 %temp; 
	mov.b64 	{%r1130, %temp}, %fd2012;
	}
	setp.gt.s32 	%p169, %r1129, 1048575;
	mov.b32 	%r1131, -1023;
	@%p169 bra 	$L__BB1_202;
	mul.f64 	%fd2012, %fd2012, 0d4350000000000000;
	{
	.reg .b32 %temp; 
	mov.b64 	{%temp, %r1129}, %fd2012;
	}
	{
	.reg .b32 %temp; 
	mov.b64 	{%r1130, %temp}, %fd2012;
	}
	mov.b32 	%r1131, -1077;
$L__BB1_202:
	add.s32 	%r580, %r1129, -1;
	setp.gt.u32 	%p170, %r580, 2146435070;
	@%p170 bra 	$L__BB1_208;
	shr.u32 	%r583, %r1129, 20;
	add.s32 	%r1132, %r1131, %r583;
	and.b32  	%r584, %r1129, 1048575;
	or.b32  	%r585, %r584, 1072693248;
	mov.b64 	%fd2013, {%r1130, %r585};
	setp.lt.u32 	%p172, %r585, 1073127583;
	@%p172 bra 	$L__BB1_205;
	{
	.reg .b32 %temp; 
	mov.b64 	{%r586, %temp}, %fd2013;
	}
	{
	.reg .b32 %temp; 
	mov.b64 	{%temp, %r587}, %fd2013;
	}
	add.s32 	%r588, %r587, -1048576;
	mov.b64 	%fd2013, {%r586, %r588};
	add.s32 	%r1132, %r1132, 1;
$L__BB1_205:
	add.f64 	%fd697, %fd2013, 0dBFF0000000000000;
	add.f64 	%fd698, %fd2013, 0d3FF0000000000000;
	rcp.approx.ftz.f64 	%fd699, %fd698;
	neg.f64 	%fd700, %fd698;
	fma.rn.f64 	%fd701, %fd700, %fd699, 0d3FF0000000000000;
	fma.rn.f64 	%fd702, %fd701, %fd701, %fd701;
	fma.rn.f64 	%fd703, %fd702, %fd699, %fd699;
	mul.f64 	%fd704, %fd697, %fd703;
	fma.rn.f64 	%fd705, %fd697, %fd703, %fd704;
	mul.f64 	%fd706, %fd705, %fd705;
	fma.rn.f64 	%fd707, %fd706, 0d3EB1380B3AE80F1E, 0d3ED0EE258B7A8B04;
	fma.rn.f64 	%fd708, %fd707, %fd706, 0d3EF3B2669F02676F;
	fma.rn.f64 	%fd709, %fd708, %fd706, 0d3F1745CBA9AB0956;
	fma.rn.f64 	%fd710, %fd709, %fd706, 0d3F3C71C72D1B5154;
	fma.rn.f64 	%fd711, %fd710, %fd706, 0d3F624924923BE72D;
	fma.rn.f64 	%fd712, %fd711, %fd706, 0d3F8999999999A3C4;
	fma.rn.f64 	%fd713, %fd712, %fd706, 0d3FB5555555555554;
	sub.f64 	%fd714, %fd697, %fd705;
	add.f64 	%fd715, %fd714, %fd714;
	neg.f64 	%fd716, %fd705;
	fma.rn.f64 	%fd717, %fd716, %fd697, %fd715;
	mul.f64 	%fd718, %fd703, %fd717;
	mul.f64 	%fd719, %fd706, %fd713;
	fma.rn.f64 	%fd720, %fd719, %fd705, %fd718;
	xor.b32  	%r589, %r1132, -2147483648;
	mov.b32 	%r590, 1127219200;
	mov.b64 	%fd721, {%r589, %r590};
	sub.f64 	%fd722, %fd721, %fd25;
	fma.rn.f64 	%fd723, %fd722, 0d3FE62E42FEFA39EF, %fd705;
	fma.rn.f64 	%fd724, %fd722, 0dBFE62E42FEFA39EF, %fd723;
	sub.f64 	%fd725, %fd724, %fd705;
	sub.f64 	%fd726, %fd720, %fd725;
	fma.rn.f64 	%fd727, %fd722, 0d3C7ABC9E3B39803F, %fd726;
	add.f64 	%fd2014, %fd723, %fd727;
	bra.uni 	$L__BB1_209;
$L__BB1_206:
	fma.rn.f64 	%fd631, %fd1978, 0d7FF0000000000000, 0d7FF0000000000000;
	{
	.reg .b32 %temp; 
	mov.b64 	{%temp, %r551}, %fd1978;
	}
	and.b32  	%r552, %r551, 2147483647;
	setp.eq.s32 	%p104, %r552, 0;
	selp.f64 	%fd1980, 0dFFF0000000000000, %fd631, %p104;
$L__BB1_207:
	add.f64 	%fd1976, %fd1976, %fd1980;
	add.s64 	%rd1402, %rd1402, 1;
	setp.eq.s64 	%p106, %rd1402, %rd20;
	@%p106 bra 	$L__BB1_101;
	bra.uni 	$L__BB1_90;
$L__BB1_208:
	fma.rn.f64 	%fd696, %fd2012, 0d7FF0000000000000, 0d7FF0000000000000;
	{
	.reg .b32 %temp; 
	mov.b64 	{%temp, %r581}, %fd2012;
	}
	and.b32  	%r582, %r581, 2147483647;
	setp.eq.s32 	%p171, %r582, 0;
	selp.f64 	%fd2014, 0dFFF0000000000000, %fd696, %p171;
$L__BB1_209:
	neg.f64 	%fd126, %fd112;
	setp.lt.f64 	%p174, %fd112, 0dC03E000000000000;
	or.pred  	%p175, %p174, %p164;
	selp.f64 	%fd2018, %fd126, 0d0000000000000000, %p174;
	@%p175 bra 	$L__BB1_220;
	fma.rn.f64 	%fd728, %fd126, 0d3FF71547652B82FE, 0d4338000000000000;
	{
	.reg .b32 %temp; 
	mov.b64 	{%r72, %temp}, %fd728;
	}
	mov.f64 	%fd729, 0dC338000000000000;
	add.rn.f64 	%fd730, %fd728, %fd729;
	fma.rn.f64 	%fd731, %fd730, 0dBFE62E42FEFA39EF, %fd126;
	fma.rn.f64 	%fd732, %fd730, 0dBC7ABC9E3B39803F, %fd731;
	fma.rn.f64 	%fd733, %fd732, 0d3E5ADE1569CE2BDF, 0d3E928AF3FCA213EA;
	fma.rn.f64 	%fd734, %fd733, %fd732, 0d3EC71DEE62401315;
	fma.rn.f64 	%fd735, %fd734, %fd732, 0d3EFA01997C89EB71;
	fma.rn.f64 	%fd736, %fd735, %fd732, 0d3F2A01A014761F65;
	fma.rn.f64 	%fd737, %fd736, %fd732, 0d3F56C16C1852B7AF;
	fma.rn.f64 	%fd738, %fd737, %fd732, 0d3F81111111122322;
	fma.rn.f64 	%fd739, %fd738, %fd732, 0d3FA55555555502A1;
	fma.rn.f64 	%fd740, %fd739, %fd732, 0d3FC5555555555511;
	fma.rn.f64 	%fd741, %fd740, %fd732, 0d3FE000000000000B;
	fma.rn.f64 	%fd742, %fd741, %fd732, 0d3FF0000000000000;
	fma.rn.f64 	%fd743, %fd742, %fd732, 0d3FF0000000000000;
	{
	.reg .b32 %temp; 
	mov.b64 	{%r73, %temp}, %fd743;
	}
	{
	.reg .b32 %temp; 
	mov.b64 	{%temp, %r74}, %fd743;
	}
	shl.b32 	%r591, %r72, 20;
	add.s32 	%r592, %r591, %r74;
	mov.b64 	%fd2015, {%r73, %r592};
	{
	.reg .b32 %temp; 
	mov.b64 	{%temp, %r593}, %fd126;
	}
	mov.b32 	%f33, %r593;
	abs.f32 	%f6, %f33;
	setp.lt.f32 	%p176, %f6, 0f4086232B;
	@%p176 bra 	$L__BB1_213;
	setp.gt.f64 	%p177, %fd112, 0d0000000000000000;
	mov.f64 	%fd744, 0d7FF0000000000000;
	sub.f64 	%fd745, %fd744, %fd112;
	selp.f64 	%fd2015, 0d0000000000000000, %fd745, %p177;
	setp.geu.f32 	%p178, %f6, 0f40874800;
	@%p178 bra 	$L__BB1_213;
	shr.u32 	%r594, %r72, 31;
	add.s32 	%r595, %r72, %r594;
	shr.s32 	%r596, %r595, 1;
	shl.b32 	%r597, %r596, 20;
	add.s32 	%r598, %r74, %r597;
	mov.b64 	%fd746, {%r73, %r598};
	sub.s32 	%r599, %r72, %r596;
	shl.b32 	%r600, %r599, 20;
	add.s32 	%r601, %r600, 1072693248;
	mov.b32 	%r602, 0;
	mov.b64 	%fd747, {%r602, %r601};
	mul.f64 	%fd2015, %fd747, %fd746;
$L__BB1_213:
	add.f64 	%fd2016, %fd2015, 0d3FF0000000000000;
	{
	.reg .b32 %temp; 
	mov.b64 	{%temp, %r1133}, %fd2016;
	}
	{
	.reg .b32 %temp; 
	mov.b64 	{%r1134, %temp}, %fd2016;
	}
	setp.gt.s32 	%p179, %r1133, 1048575;
	mov.b32 	%r1135, -1023;
	@%p179 bra 	$L__BB1_215;
	mul.f64 	%fd2016, %fd2016, 0d4350000000000000;
	{
	.reg .b32 %temp; 
	mov.b64 	{%temp, %r1133}, %fd2016;
	}
	{
	.reg .b32 %temp; 
	mov.b64 	{%r1134, %temp}, %fd2016;
	}
	mov.b32 	%r1135, -1077;
$L__BB1_215:
	add.s32 	%r605, %r1133, -1;
	setp.gt.u32 	%p180, %r605, 2146435070;
	@%p180 bra 	$L__BB1_219;
	shr.u32 	%r608, %r1133, 20;
	add.s32 	%r1136, %r1135, %r608;
	and.b32  	%r609, %r1133, 1048575;
	or.b32  	%r610, %r609, 1072693248;
	mov.b64 	%fd2017, {%r1134, %r610};
	setp.lt.u32 	%p182, %r610, 1073127583;
	@%p182 bra 	$L__BB1_218;
	{
	.reg .b32 %temp; 
	mov.b64 	{%r611, %temp}, %fd2017;
	}
	{
	.reg .b32 %temp; 
	mov.b64 	{%temp, %r612}, %fd2017;
	}
	add.s32 	%r613, %r612, -1048576;
	mov.b64 	%fd2017, {%r611, %r613};
	add.s32 	%r1136, %r1136, 1;
$L__BB1_218:
	add.f64 	%fd749, %fd2017, 0dBFF0000000000000;
	add.f64 	%fd750, %fd2017, 0d3FF0000000000000;
	rcp.approx.ftz.f64 	%fd751, %fd750;
	neg.f64 	%fd752, %fd750;
	fma.rn.f64 	%fd753, %fd752, %fd751, 0d3FF0000000000000;
	fma.rn.f64 	%fd754, %fd753, %fd753, %fd753;
	fma.rn.f64 	%fd755, %fd754, %fd751, %fd751;
	mul.f64 	%fd756, %fd749, %fd755;
	fma.rn.f64 	%fd757, %fd749, %fd755, %fd756;
	mul.f64 	%fd758, %fd757, %fd757;
	fma.rn.f64 	%fd759, %fd758, 0d3EB1380B3AE80F1E, 0d3ED0EE258B7A8B04;
	fma.rn.f64 	%fd760, %fd759, %fd758, 0d3EF3B2669F02676F;
	fma.rn.f64 	%fd761, %fd760, %fd758, 0d3F1745CBA9AB0956;
	fma.rn.f64 	%fd762, %fd761, %fd758, 0d3F3C71C72D1B5154;
	fma.rn.f64 	%fd763, %fd762, %fd758, 0d3F624924923BE72D;
	fma.rn.f64 	%fd764, %fd763, %fd758, 0d3F8999999999A3C4;
	fma.rn.f64 	%fd765, %fd764, %fd758, 0d3FB5555555555554;
	sub.f64 	%fd766, %fd749, %fd757;
	add.f64 	%fd767, %fd766, %fd766;
	neg.f64 	%fd768, %fd757;
	fma.rn.f64 	%fd769, %fd768, %fd749, %fd767;
	mul.f64 	%fd770, %fd755, %fd769;
	mul.f64 	%fd771, %fd758, %fd765;
	fma.rn.f64 	%fd772, %fd771, %fd757, %fd770;
	xor.b32  	%r614, %r1136, -2147483648;
	mov.b32 	%r615, 1127219200;
	mov.b64 	%fd773, {%r614, %r615};
	sub.f64 	%fd774, %fd773, %fd25;
	fma.rn.f64 	%fd775, %fd774, 0d3FE62E42FEFA39EF, %fd757;
	fma.rn.f64 	%fd776, %fd774, 0dBFE62E42FEFA39EF, %fd775;
	sub.f64 	%fd777, %fd776, %fd757;
	sub.f64 	%fd778, %fd772, %fd777;
	fma.rn.f64 	%fd779, %fd774, 0d3C7ABC9E3B39803F, %fd778;
	add.f64 	%fd2018, %fd775, %fd779;
	bra.uni 	$L__BB1_220;
$L__BB1_219:
	fma.rn.f64 	%fd748, %fd2016, 0d7FF0000000000000, 0d7FF0000000000000;
	{
	.reg .b32 %temp; 
	mov.b64 	{%temp, %r606}, %fd2016;
	}
	and.b32  	%r607, %r606, 2147483647;
	setp.eq.s32 	%p181, %r607, 0;
	selp.f64 	%fd2018, 0dFFF0000000000000, %fd748, %p181;
$L__BB1_220:
	sub.f64 	%fd780, %fd2014, %fd2018;
	add.f64 	%fd2019, %fd2019, %fd780;
$L__BB1_221:
	add.s64 	%rd1414, %rd1414, 1;
	setp.ne.s64 	%p183, %rd1414, %rd20;
	@%p183 bra 	$L__BB1_194;
	neg.f64 	%fd781, %fd2019;
	fma.rn.f64 	%fd782, %fd2019, 0dBFF71547652B82FE, 0d4338000000000000;
	{
	.reg .b32 %temp; 
	mov.b64 	{%r85, %temp}, %fd782;
	}
	mov.f64 	%fd783, 0dC338000000000000;
	add.rn.f64 	%fd784, %fd782, %fd783;
	fma.rn.f64 	%fd785, %fd784, 0dBFE62E42FEFA39EF, %fd781;
	fma.rn.f64 	%fd786, %fd784, 0dBC7ABC9E3B39803F, %fd785;
	fma.rn.f64 	%fd787, %fd786, 0d3E5ADE1569CE2BDF, 0d3E928AF3FCA213EA;
	fma.rn.f64 	%fd788, %fd787, %fd786, 0d3EC71DEE62401315;
	fma.rn.f64 	%fd789, %fd788, %fd786, 0d3EFA01997C89EB71;
	fma.rn.f64 	%fd790, %fd789, %fd786, 0d3F2A01A014761F65;
	fma.rn.f64 	%fd791, %fd790, %fd786, 0d3F56C16C1852B7AF;
	fma.rn.f64 	%fd792, %fd791, %fd786, 0d3F81111111122322;
	fma.rn.f64 	%fd793, %fd792, %fd786, 0d3FA55555555502A1;
	fma.rn.f64 	%fd794, %fd793, %fd786, 0d3FC5555555555511;
	fma.rn.f64 	%fd795, %fd794, %fd786, 0d3FE000000000000B;
	fma.rn.f64 	%fd796, %fd795, %fd786, 0d3FF0000000000000;
	fma.rn.f64 	%fd797, %fd796, %fd786, 0d3FF0000000000000;
	{
	.reg .b32 %temp; 
	mov.b64 	{%r86, %temp}, %fd797;
	}
	{
	.reg .b32 %temp; 
	mov.b64 	{%temp, %r87}, %fd797;
	}
	shl.b32 	%r616, %r85, 20;
	add.s32 	%r617, %r616, %r87;
	mov.b64 	%fd2020, {%r86, %r617};
	{
	.reg .b32 %temp; 
	mov.b64 	{%temp, %r618}, %fd781;
	}
	mov.b32 	%f34, %r618;
	abs.f32 	%f7, %f34;
	setp.lt.f32 	%p184, %f7, 0f4086232B;
	@%p184 bra 	$L__BB1_225;
	setp.gt.f64 	%p185, %fd2019, 0d0000000000000000;
	mov.f64 	%fd798, 0d7FF0000000000000;
	sub.f64 	%fd799, %fd798, %fd2019;
	selp.f64 	%fd2020, 0d0000000000000000, %fd799, %p185;
	setp.geu.f32 	%p186, %f7, 0f40874800;
	@%p186 bra 	$L__BB1_225;
	shr.u32 	%r619, %r85, 31;
	add.s32 	%r620, %r85, %r619;
	shr.s32 	%r621, %r620, 1;
	shl.b32 	%r622, %r621, 20;
	add.s32 	%r623, %r87, %r622;
	mov.b64 	%fd800, {%r86, %r623};
	sub.s32 	%r624, %r85, %r621;
	shl.b32 	%r625, %r624, 20;
	add.s32 	%r626, %r625, 1072693248;
	mov.b32 	%r627, 0;
	mov.b64 	%fd801, {%r627, %r626};
	mul.f64 	%fd2020, %fd801, %fd800;
$L__BB1_225:
	sub.f64 	%fd2057, %fd2057, %fd2020;
$L__BB1_226:
	cvt.s64.s32 	%rd130, %r20;
	setp.eq.s32 	%p187, %r20, 0;
	@%p187 bra 	$L__BB1_271;
	and.b32  	%r88, %r417, 7;
	and.b64  	%rd131, %rd20, 2147483632;
	add.s32 	%r89, %r5, -1;
	and.b32  	%r90, %r417, 3;
	add.s32 	%r91, %r88, -1;
	mov.b64 	%rd133, 0;
	bra.uni 	$L__BB1_229;
$L__BB1_228:
	add.s64 	%rd133, %rd133, 1;
	setp.eq.s64 	%p198, %rd133, %rd130;
	@%p198 bra 	$L__BB1_271;
$L__BB1_229:
	setp.lt.u32 	%p188, %r417, 16;
	mul.lo.s64 	%rd134, %rd133, %rd20;
	mov.b16 	%rs585, 0;
	mov.b64 	%rd1418, 0;
	@%p188 bra 	$L__BB1_232;
	mov.b16 	%rs585, 0;
	mov.b64 	%rd1416, 0;
$L__BB1_231:
	.pragma "nounroll";
	add.s64 	%rd779, %rd8, %rd1416;
	ld.local.u8 	%rs165, [%rd779];
	add.s64 	%rd780, %rd1416, %rd134;
	add.s64 	%rd781, %rd4, %rd780;
	ld.global.u8 	%rs166, [%rd781];
	mul.lo.s16 	%rs167, %rs166, %rs165;
	xor.b16  	%rs168, %rs167, %rs585;
	ld.local.u8 	%rs169, [%rd779+1];
	ld.global.u8 	%rs170, [%rd781+1];
	mul.lo.s16 	%rs171, %rs170, %rs169;
	xor.b16  	%rs172, %rs171, %rs168;
	ld.local.u8 	%rs173, [%rd779+2];
	ld.global.u8 	%rs174, [%rd781+2];
	mul.lo.s16 	%rs175, %rs174, %rs173;
	xor.b16  	%rs176, %rs175, %rs172;
	ld.local.u8 	%rs177, [%rd779+3];
	ld.global.u8 	%rs178, [%rd781+3];
	mul.lo.s16 	%rs179, %rs178, %rs177;
	xor.b16  	%rs180, %rs179, %rs176;
	ld.local.u8 	%rs181, [%rd779+4];
	ld.global.u8 	%rs182, [%rd781+4];
	mul.lo.s16 	%rs183, %rs182, %rs181;
	xor.b16  	%rs184, %rs183, %rs180;
	ld.local.u8 	%rs185, [%rd779+5];
	ld.global.u8 	%rs186, [%rd781+5];
	mul.lo.s16 	%rs187, %rs186, %rs185;
	xor.b16  	%rs188, %rs187, %rs184;
	ld.local.u8 	%rs189, [%rd779+6];
	ld.global.u8 	%rs190, [%rd781+6];
	mul.lo.s16 	%rs191, %rs190, %rs189;
	xor.b16  	%rs192, %rs191, %rs188;
	ld.local.u8 	%rs193, [%rd779+7];
	ld.global.u8 	%rs194, [%rd781+7];
	mul.lo.s16 	%rs195, %rs194, %rs193;
	xor.b16  	%rs196, %rs195, %rs192;
	ld.local.u8 	%rs197, [%rd779+8];
	ld.global.u8 	%rs198, [%rd781+8];
	mul.lo.s16 	%rs199, %rs198, %rs197;
	xor.b16  	%rs200, %rs199, %rs196;
	ld.local.u8 	%rs201, [%rd779+9];
	ld.global.u8 	%rs202, [%rd781+9];
	mul.lo.s16 	%rs203, %rs202, %rs201;
	xor.b16  	%rs204, %rs203, %rs200;
	ld.local.u8 	%rs205, [%rd779+10];
	ld.global.u8 	%rs206, [%rd781+10];
	mul.lo.s16 	%rs207, %rs206, %rs205;
	xor.b16  	%rs208, %rs207, %rs204;
	ld.local.u8 	%rs209, [%rd779+11];
	ld.global.u8 	%rs210, [%rd781+11];
	mul.lo.s16 	%rs211, %rs210, %rs209;
	xor.b16  	%rs212, %rs211, %rs208;
	ld.local.u8 	%rs213, [%rd779+12];
	ld.global.u8 	%rs214, [%rd781+12];
	mul.lo.s16 	%rs215, %rs214, %rs213;
	xor.b16  	%rs216, %rs215, %rs212;
	ld.local.u8 	%rs217, [%rd779+13];
	ld.global.u8 	%rs218, [%rd781+13];
	mul.lo.s16 	%rs219, %rs218, %rs217;
	xor.b16  	%rs220, %rs219, %rs216;
	ld.local.u8 	%rs221, [%rd779+14];
	ld.global.u8 	%rs222, [%rd781+14];
	mul.lo.s16 	%rs223, %rs222, %rs221;
	xor.b16  	%rs224, %rs223, %rs220;
	ld.local.u8 	%rs225, [%rd779+15];
	ld.global.u8 	%rs226, [%rd781+15];
	mul.lo.s16 	%rs227, %rs226, %rs225;
	xor.b16  	%rs585, %rs227, %rs224;
	add.s64 	%rd1416, %rd1416, 16;
	setp.ne.s64 	%p189, %rd1416, %rd131;
	mov.u64 	%rd1418, %rd131;
	@%p189 bra 	$L__BB1_231;
$L__BB1_232:
	setp.eq.s32 	%p190, %r5, 0;
	@%p190 bra 	$L__BB1_242;
	setp.lt.u32 	%p191, %r89, 7;
	@%p191 bra 	$L__BB1_235;
	add.s64 	%rd782, %rd8, %rd1418;
	ld.local.u8 	%rs229, [%rd782];
	add.s64 	%rd783, %rd1418, %rd134;
	add.s64 	%rd784, %rd4, %rd783;
	ld.global.u8 	%rs230, [%rd784];
	mul.lo.s16 	%rs231, %rs230, %rs229;
	ld.local.u8 	%rs232, [%rd782+1];
	ld.global.u8 	%rs233, [%rd784+1];
	mul.lo.s16 	%rs234, %rs233, %rs232;
	xor.b16  	%rs235, %rs231, %rs234;
	ld.local.u8 	%rs236, [%rd782+2];
	ld.global.u8 	%rs237, [%rd784+2];
	mul.lo.s16 	%rs238, %rs237, %rs236;
	xor.b16  	%rs239, %rs235, %rs238;
	ld.local.u8 	%rs240, [%rd782+3];
	ld.global.u8 	%rs241, [%rd784+3];
	mul.lo.s16 	%rs242, %rs241, %rs240;
	xor.b16  	%rs243, %rs239, %rs242;
	ld.local.u8 	%rs244, [%rd782+4];
	ld.global.u8 	%rs245, [%rd784+4];
	mul.lo.s16 	%rs246, %rs245, %rs244;
	xor.b16  	%rs247, %rs243, %rs246;
	ld.local.u8 	%rs248, [%rd782+5];
	ld.global.u8 	%rs249, [%rd784+5];
	mul.lo.s16 	%rs250, %rs249, %rs248;
	xor.b16  	%rs251, %rs247, %rs250;
	ld.local.u8 	%rs252, [%rd782+6];
	ld.global.u8 	%rs253, [%rd784+6];
	mul.lo.s16 	%rs254, %rs253, %rs252;
	xor.b16  	%rs255, %rs251, %rs254;
	ld.local.u8 	%rs256, [%rd782+7];
	ld.global.u8 	%rs257, [%rd784+7];
	mul.lo.s16 	%rs258, %rs257, %rs256;
	xor.b16  	%rs259, %rs255, %rs258;
	xor.b16  	%rs585, %rs259, %rs585;
	add.s64 	%rd1418, %rd1418, 8;
$L__BB1_235:
	setp.eq.s32 	%p192, %r88, 0;
	@%p192 bra 	$L__BB1_242;
	setp.lt.u32 	%p193, %r91, 3;
	@%p193 bra 	$L__BB1_238;
	add.s64 	%rd785, %rd8, %rd1418;
	ld.local.u8 	%rs261, [%rd785];
	add.s64 	%rd786, %rd1418, %rd134;
	add.s64 	%rd787, %rd4, %rd786;
	ld.global.u8 	%rs262, [%rd787];
	mul.lo.s16 	%rs263, %rs262, %rs261;
	ld.local.u8 	%rs264, [%rd785+1];
	ld.global.u8 	%rs265, [%rd787+1];
	mul.lo.s16 	%rs266, %rs265, %rs264;
	xor.b16  	%rs267, %rs263, %rs266;
	ld.local.u8 	%rs268, [%rd785+2];
	ld.global.u8 	%rs269, [%rd787+2];
	mul.lo.s16 	%rs270, %rs269, %rs268;
	xor.b16  	%rs271, %rs267, %rs270;
	ld.local.u8 	%rs272, [%rd785+3];
	ld.global.u8 	%rs273, [%rd787+3];
	mul.lo.s16 	%rs274, %rs273, %rs272;
	xor.b16  	%rs275, %rs271, %rs274;
	xor.b16  	%rs585, %rs275, %rs585;
	add.s64 	%rd1418, %rd1418, 4;
$L__BB1_238:
	setp.eq.s32 	%p194, %r90, 0;
	@%p194 bra 	$L__BB1_242;
	setp.eq.s32 	%p195, %r90, 1;
	add.s64 	%rd142, %rd8, %rd1418;
	ld.local.u8 	%rs276, [%rd142];
	add.s64 	%rd788, %rd1418, %rd134;
	add.s64 	%rd143, %rd4, %rd788;
	ld.global.u8 	%rs277, [%rd143];
	mul.lo.s16 	%rs278, %rs277, %rs276;
	xor.b16  	%rs585, %rs278, %rs585;
	@%p195 bra 	$L__BB1_242;
	setp.eq.s32 	%p196, %r90, 2;
	ld.local.u8 	%rs279, [%rd142+1];
	ld.global.u8 	%rs280, [%rd143+1];
	mul.lo.s16 	%rs281, %rs280, %rs279;
	xor.b16  	%rs585, %rs281, %rs585;
	@%p196 bra 	$L__BB1_242;
	ld.local.u8 	%rs282, [%rd142+2];
	ld.global.u8 	%rs283, [%rd143+2];
	mul.lo.s16 	%rs284, %rs283, %rs282;
	xor.b16  	%rs585, %rs284, %rs585;
$L__BB1_242:
	and.b16  	%rs285, %rs585, 255;
	setp.eq.s16 	%p197, %rs285, 1;
	mov.b64 	%rd1501, 0;
	mov.f64 	%fd2080, 0d0000000000000000;
	@%p197 bra 	$L__BB1_243;
	bra.uni 	$L__BB1_228;
$L__BB1_243:
	setp.eq.s64 	%p244, %rd438, 0;
	selp.b64 	%rd160, 2147483647, %rd438, %p244;
	setp.ge.u64 	%p245, %rd1501, %rd19;
	setp.lt.u64 	%p246, %rd160, 2;
	mov.f64 	%fd2079, 0d3FF0000000000000;
	or.pred  	%p247, %p245, %p246;
	@%p247 bra 	$L__BB1_557;
	cvt.rn.f64.u32 	%fd982, %r1128;
	add.f64 	%fd983, %fd107, %fd982;
	fma.rn.f64 	%fd194, %fd983, 0d4000000000000000, 0d3FF0000000000000;
	{
	.reg .b32 %temp; 
	mov.b64 	{%temp, %r707}, %fd194;
	}
	mov.f64 	%fd984, 0d4000000000000000;
	{
	.reg .b32 %temp; 
	mov.b64 	{%temp, %r708}, %fd984;
	}
	and.b32  	%r709, %r708, 2146435072;
	setp.eq.s32 	%p248, %r709, 1062207488;
	abs.f64 	%fd985, %fd194;
	{ // callseq 4, 0
	.param .b64 param0;
	st.param.f64 	[param0], %fd985;
	.param .b64 param1;
	st.param.f64 	[param1], 0d4000000000000000;
	.param .b64 retval0;
	call.uni (retval0), 
	__internal_accurate_pow, 
	(
	param0, 
	param1
	);
	ld.param.f64 	%fd986, [retval0];
	} // callseq 4
	setp.lt.s32 	%p250, %r707, 0;
	neg.f64 	%fd988, %fd986;
	selp.f64 	%fd989, %fd988, %fd986, %p248;
	selp.f64 	%fd990, %fd989, %fd986, %p250;
	setp.eq.f64 	%p251, %fd194, 0d0000000000000000;
	selp.b32 	%r710, %r707, 0, %p248;
	setp.lt.s32 	%p252, %r708, 0;
	or.b32  	%r711, %r710, 2146435072;
	selp.b32 	%r712, %r711, %r710, %p252;
	mov.b32 	%r713, 0;
	mov.b64 	%fd991, {%r713, %r712};
	add.f64 	%fd992, %fd194, 0d4000000000000000;
	{
	.reg .b32 %temp; 
	mov.b64 	{%temp, %r714}, %fd992;
	}
	and.b32  	%r715, %r714, 2146435072;
	setp.eq.s32 	%p253, %r715, 2146435072;
	setp.eq.f64 	%p254, %fd985, 0d7FF0000000000000;
	selp.b32 	%r716, 0, 2146435072, %p252;
	and.b32  	%r717, %r708, 2147483647;
	setp.ne.s32 	%p255, %r717, 1071644672;
	and.pred  	%p256, %p248, %p255;
	or.b32  	%r718, %r716, -2147483648;
	selp.b32 	%r719, %r718, %r716, %p256;
	selp.b32 	%r720, %r719, %r716, %p250;
	mov.b64 	%fd993, {%r713, %r720};
	setp.eq.f64 	%p258, %fd194, 0d3FF0000000000000;
	and.b32  	%r721, %r420, 255;
	setp.eq.s32 	%p259, %r721, 1;
	selp.s64 	%rd819, -1, 0, %p259;
	add.s64 	%rd161, %rd819, %rd130;
	cvt.rn.f64.u64 	%fd994, %rd161;
	neg.f64 	%fd995, %fd994;
	{
	.reg .b32 %temp; 
	mov.b64 	{%temp, %r722}, %fd995;
	}
	shr.u32 	%r723, %r722, 20;
	and.b32  	%r724, %r723, 2047;
	add.s32 	%r725, %r724, -1012;
	mov.b64 	%rd820, %fd995;
	shl.b64 	%rd821, %rd820, %r725;
	setp.eq.s64 	%p260, %rd821, -9223372036854775808;
	and.pred  	%p1, %p252, %p260;
	cvt.rzi.f64.f64 	%fd996, %fd995;
	setp.neu.f64 	%p261, %fd996, %fd995;
	and.pred  	%p2, %p252, %p261;
	max.u64 	%rd162, %rd130, 1;
	cvt.u64.u32 	%rd823, %r5;
	add.s64 	%rd163, %rd823, -1;
	and.b32  	%r726, %r417, 7;
	cvt.u64.u32 	%rd824, %r726;
	add.s64 	%rd164, %rd824, -1;
	selp.f64 	%fd998, %fd991, %fd990, %p251;
	selp.f64 	%fd999, %fd993, %fd998, %p253;
	selp.f64 	%fd1000, %fd999, %fd998, %p254;
	selp.f64 	%fd196, 0d3FF0000000000000, %fd1000, %p258;
	and.b64  	%rd165, %rd20, 2147483632;
	and.b64  	%rd166, %rd823, 7;
	and.b64  	%rd167, %rd824, 3;
	cvt.rn.f64.u64 	%fd197, %rd160;
	mov.f64 	%fd2079, 0d3FF0000000000000;
	mov.u32 	%r1145, %r1128;
$L__BB1_245:
	add.s32 	%r1145, %r1145, 1;
	shl.b32 	%r727, %r1145, 3;
	cvt.rn.f64.u32 	%fd1001, %r727;
	sub.f64 	%fd201, %fd196, %fd1001;
	setp.ltu.f64 	%p262, %fd201, 0d0000000000000000;
	@%p262 bra 	$L__BB1_556;
	setp.eq.s32 	%p263, %r420, 1;
	sqrt.rn.f64 	%fd1002, %fd201;
	sub.f64 	%fd1003, %fd194, %fd1002;
	mul.f64 	%fd1004, %fd1003, 0d3FE0000000000000;
	cvt.rpi.f64.f64 	%fd1005, %fd1004;
	cvt.rzi.s32.f64 	%r728, %fd1005;
	max.s32 	%r730, %r728, 1;
	and.b32  	%r731, %r730, 1;
	setp.ne.s32 	%p264, %r731, %r34;
	and.pred  	%p265, %p263, %p264;
	selp.u32 	%r733, 1, 0, %p265;
	add.s32 	%r1146, %r730, %r733;
	setp.gt.s32 	%p266, %r1146, %r417;
	@%p266 bra 	$L__BB1_556;
$L__BB1_247:
	mul.lo.s32 	%r734, %r1146, %r1128;
	sub.s32 	%r125, %r1145, %r734;
	mad.lo.s32 	%r126, %r1146, %r1146, %r1146;
	shr.u32 	%r735, %r126, 1;
	setp.lt.s32 	%p267, %r125, %r735;
	@%p267 bra 	$L__BB1_556;
	shr.u32 	%r736, %r126, 31;
	add.s32 	%r737, %r126, %r736;
	shr.s32 	%r738, %r737, 1;
	sub.s32 	%r127, %r125, %r738;
	sub.s32 	%r128, %r417, %r1146;
	cvt.u64.u32 	%rd170, %r1146;
	and.b64  	%rd171, %rd170, 15;
	setp.lt.u32 	%p268, %r1146, 16;
	mov.b64 	%rd1430, 0;
	@%p268 bra 	$L__BB1_299;
	and.b64  	%rd1430, %rd170, 2147483632;
	mov.b64 	%rd1433, 0;
	bra.uni 	$L__BB1_298;
$L__BB1_250:
	setp.lt.u64 	%p220, %rd90, 15;
	mov.b64 	%rd1422, 0;
	@%p220 bra 	$L__BB1_253;
	and.b64  	%rd1422, %rd20, 2147483632;
	mov.b64 	%rd1421, 0;
$L__BB1_252:
	.pragma "nounroll";
	add.s64 	%rd796, %rd8, %rd1421;
	ld.local.u8 	%rs287, [%rd796];
	cvt.rn.f64.u16 	%fd908, %rs287;
	shl.b64 	%rd797, %rd1421, 3;
	add.s64 	%rd798, %rd13, %rd797;
	st.local.f64 	[%rd798], %fd908;
	ld.local.u8 	%rs288, [%rd796+1];
	cvt.rn.f64.u16 	%fd909, %rs288;
	st.local.f64 	[%rd798+8], %fd909;
	ld.local.u8 	%rs289, [%rd796+2];
	cvt.rn.f64.u16 	%fd910, %rs289;
	st.local.f64 	[%rd798+16], %fd910;
	ld.local.u8 	%rs290, [%rd796+3];
	cvt.rn.f64.u16 	%fd911, %rs290;
	st.local.f64 	[%rd798+24], %fd911;
	ld.local.u8 	%rs291, [%rd796+4];
	cvt.rn.f64.u16 	%fd912, %rs291;
	st.local.f64 	[%rd798+32], %fd912;
	ld.local.u8 	%rs292, [%rd796+5];
	cvt.rn.f64.u16 	%fd913, %rs292;
	st.local.f64 	[%rd798+40], %fd913;
	ld.local.u8 	%rs293, [%rd796+6];
	cvt.rn.f64.u16 	%fd914, %rs293;
	st.local.f64 	[%rd798+48], %fd914;
	ld.local.u8 	%rs294, [%rd796+7];
	cvt.rn.f64.u16 	%fd915, %rs294;
	st.local.f64 	[%rd798+56], %fd915;
	ld.local.u8 	%rs295, [%rd796+8];
	cvt.rn.f64.u16 	%fd916, %rs295;
	st.local.f64 	[%rd798+64], %fd916;
	ld.local.u8 	%rs296, [%rd796+9];
	cvt.rn.f64.u16 	%fd917, %rs296;
	st.local.f64 	[%rd798+72], %fd917;
	ld.local.u8 	%rs297, [%rd796+10];
	cvt.rn.f64.u16 	%fd918, %rs297;
	st.local.f64 	[%rd798+80], %fd918;
	ld.local.u8 	%rs298, [%rd796+11];
	cvt.rn.f64.u16 	%fd919, %rs298;
	st.local.f64 	[%rd798+88], %fd919;
	ld.local.u8 	%rs299, [%rd796+12];
	cvt.rn.f64.u16 	%fd920, %rs299;
	st.local.f64 	[%rd798+96], %fd920;
	ld.local.u8 	%rs300, [%rd796+13];
	cvt.rn.f64.u16 	%fd921, %rs300;
	st.local.f64 	[%rd798+104], %fd921;
	ld.local.u8 	%rs301, [%rd796+14];
	cvt.rn.f64.u16 	%fd922, %rs301;
	st.local.f64 	[%rd798+112], %fd922;
	ld.local.u8 	%rs302, [%rd796+15];
	cvt.rn.f64.u16 	%fd923, %rs302;
	st.local.f64 	[%rd798+120], %fd923;
	add.s64 	%rd1421, %rd1421, 16;
	setp.ne.s64 	%p221, %rd1421, %rd1422;
	@%p221 bra 	$L__BB1_252;
$L__BB1_253:
	setp.eq.s32 	%p222, %r5, 0;
	@%p222 bra 	$L__BB1_262;
	add.s64 	%rd799, %rd21, -1;
	setp.lt.u64 	%p223, %rd799, 7;
	@%p223 bra 	$L__BB1_256;
	add.s64 	%rd800, %rd8, %rd1422;
	ld.local.u8 	%rs303, [%rd800];
	cvt.rn.f64.u16 	%fd924, %rs303;
	shl.b64 	%rd801, %rd1422, 3;
	add.s64 	%rd802, %rd13, %rd801;
	st.local.f64 	[%rd802], %fd924;
	ld.local.u8 	%rs304, [%rd800+1];
	cvt.rn.f64.u16 	%fd925, %rs304;
	st.local.f64 	[%rd802+8], %fd925;
	ld.local.u8 	%rs305, [%rd800+2];
	cvt.rn.f64.u16 	%fd926, %rs305;
	st.local.f64 	[%rd802+16], %fd926;
	ld.local.u8 	%rs306, [%rd800+3];
	cvt.rn.f64.u16 	%fd927, %rs306;
	st.local.f64 	[%rd802+24], %fd927;
	ld.local.u8 	%rs307, [%rd800+4];
	cvt.rn.f64.u16 	%fd928, %rs307;
	st.local.f64 	[%rd802+32], %fd928;
	ld.local.u8 	%rs308, [%rd800+5];
	cvt.rn.f64.u16 	%fd929, %rs308;
	st.local.f64 	[%rd802+40], %fd929;
	ld.local.u8 	%rs309, [%rd800+6];
	cvt.rn.f64.u16 	%fd930, %rs309;
	st.local.f64 	[%rd802+48], %fd930;
	ld.local.u8 	%rs310, [%rd800+7];
	cvt.rn.f64.u16 	%fd931, %rs310;
	st.local.f64 	[%rd802+56], %fd931;
	add.s64 	%rd1422, %rd1422, 8;
$L__BB1_256:
	and.b32  	%r678, %r417, 7;
	setp.eq.s32 	%p224, %r678, 0;
	@%p224 bra 	$L__BB1_262;
	and.b64  	%rd803, %rd20, 7;
	add.s64 	%rd804, %rd803, -1;
	setp.lt.u64 	%p225, %rd804, 3;
	@%p225 bra 	$L__BB1_259;
	add.s64 	%rd805, %rd8, %rd1422;
	ld.local.u8 	%rs311, [%rd805];
	cvt.rn.f64.u16 	%fd932, %rs311;
	shl.b64 	%rd806, %rd1422, 3;
	add.s64 	%rd807, %rd13, %rd806;
	st.local.f64 	[%rd807], %fd932;
	ld.local.u8 	%rs312, [%rd805+1];
	cvt.rn.f64.u16 	%fd933, %rs312;
	st.local.f64 	[%rd807+8], %fd933;
	ld.local.u8 	%rs313, [%rd805+2];
	cvt.rn.f64.u16 	%fd934, %rs313;
	st.local.f64 	[%rd807+16], %fd934;
	ld.local.u8 	%rs314, [%rd805+3];
	cvt.rn.f64.u16 	%fd935, %rs314;
	st.local.f64 	[%rd807+24], %fd935;
	add.s64 	%rd1422, %rd1422, 4;
$L__BB1_259:
	and.b32  	%r679, %r417, 3;
	setp.eq.s32 	%p226, %r679, 0;
	@%p226 bra 	$L__BB1_262;
	and.b64  	%rd154, %rd20, 3;
	mov.b64 	%rd1426, 0;
$L__BB1_261:
	.pragma "nounroll";
	add.s64 	%rd809, %rd8, %rd1422;
	ld.local.u8 	%rs315, [%rd809];
	cvt.rn.f64.u16 	%fd936, %rs315;
	shl.b64 	%rd810, %rd1422, 3;
	add.s64 	%rd811, %rd13, %rd810;
	st.local.f64 	[%rd811], %fd936;
	add.s64 	%rd1422, %rd1422, 1;
	add.s64 	%rd1426, %rd1426, 1;
	setp.ne.s64 	%p227, %rd1426, %rd154;
	@%p227 bra 	$L__BB1_261;
$L__BB1_262:
	st.local.f64 	[%rd1520], %fd2031;
	st.local.f64 	[%rd1520+8], %fd2031;
	mov.b64 	%rd812, 4607182418800017408;
	st.local.u64 	[%rd1520+16], %rd812;
	neg.f64 	%fd937, %fd2031;
	fma.rn.f64 	%fd938, %fd2031, 0dBFF71547652B82FE, 0d4338000000000000;
	{
	.reg .b32 %temp; 
	mov.b64 	{%r118, %temp}, %fd938;
	}
	mov.f64 	%fd939, 0dC338000000000000;
	add.rn.f64 	%fd940, %fd938, %fd939;
	fma.rn.f64 	%fd941, %fd940, 0dBFE62E42FEFA39EF, %fd937;
	fma.rn.f64 	%fd942, %fd940, 0dBC7ABC9E3B39803F, %fd941;
	fma.rn.f64 	%fd943, %fd942, 0d3E5ADE1569CE2BDF, 0d3E928AF3FCA213EA;
	fma.rn.f64 	%fd944, %fd943, %fd942, 0d3EC71DEE62401315;
	fma.rn.f64 	%fd945, %fd944, %fd942, 0d3EFA01997C89EB71;
	fma.rn.f64 	%fd946, %fd945, %fd942, 0d3F2A01A014761F65;
	fma.rn.f64 	%fd947, %fd946, %fd942, 0d3F56C16C1852B7AF;
	fma.rn.f64 	%fd948, %fd947, %fd942, 0d3F81111111122322;
	fma.rn.f64 	%fd949, %fd948, %fd942, 0d3FA55555555502A1;
	fma.rn.f64 	%fd950, %fd949, %fd942, 0d3FC5555555555511;
	fma.rn.f64 	%fd951, %fd950, %fd942, 0d3FE000000000000B;
	fma.rn.f64 	%fd952, %fd951, %fd942, 0d3FF0000000000000;
	fma.rn.f64 	%fd953, %fd952, %fd942, 0d3FF0000000000000;
	{
	.reg .b32 %temp; 
	mov.b64 	{%r119, %temp}, %fd953;
	}
	{
	.reg .b32 %temp; 
	mov.b64 	{%temp, %r120}, %fd953;
	}
	shl.b32 	%r680, %r118, 20;
	add.s32 	%r681, %r680, %r120;
	mov.b64 	%fd2033, {%r119, %r681};
	{
	.reg .b32 %temp; 
	mov.b64 	{%temp, %r682}, %fd937;
	}
	mov.b32 	%f37, %r682;
	abs.f32 	%f10, %f37;
	setp.lt.f32 	%p228, %f10, 0f4086232B;
	mov.f64 	%fd2032, %fd2033;
	@%p228 bra 	$L__BB1_265;
	setp.gt.f64 	%p229, %fd2031, 0d0000000000000000;
	mov.f64 	%fd954, 0d7FF0000000000000;
	sub.f64 	%fd955, %fd954, %fd2031;
	selp.f64 	%fd2032, 0d0000000000000000, %fd955, %p229;
	setp.geu.f32 	%p230, %f10, 0f40874800;
	@%p230 bra 	$L__BB1_265;
	shr.u32 	%r683, %r118, 31;
	add.s32 	%r684, %r118, %r683;
	shr.s32 	%r685, %r684, 1;
	shl.b32 	%r686, %r685, 20;
	add.s32 	%r687, %r120, %r686;
	mov.b64 	%fd956, {%r119, %r687};
	sub.s32 	%r688, %r118, %r685;
	shl.b32 	%r689, %r688, 20;
	add.s32 	%r690, %r689, 1072693248;
	mov.b32 	%r691, 0;
	mov.b64 	%fd957, {%r691, %r690};
	mul.f64 	%fd2032, %fd957, %fd956;
$L__BB1_265:
	setp.ne.s32 	%p231, %r420, 1;
	add.f64 	%fd958, %fd2032, 0d0000000000000000;
	and.b32  	%r692, %r420, 255;
	setp.eq.s32 	%p232, %r692, 1;
	selp.s64 	%rd813, -1, 0, %p232;
	add.s64 	%rd814, %rd813, %rd130;
	cvt.rn.f64.u64 	%fd959, %rd814;
	neg.f64 	%fd960, %fd959;
	mov.f64 	%fd962, 0d4000000000000000;
	{
	.reg .b32 %temp; 
	mov.b64 	{%temp, %r693}, %fd962;
	}
	{
	.reg .b32 %temp; 
	mov.b64 	{%temp, %r694}, %fd960;
	}
	shr.u32 	%r695, %r694, 20;
	and.b32  	%r696, %r695, 2047;
	add.s32 	%r697, %r696, -1012;
	mov.b64 	%rd815, %fd960;
	shl.b64 	%rd816, %rd815, %r697;
	setp.eq.s64 	%p233, %rd816, -9223372036854775808;
	{ // callseq 3, 0
	.param .b64 param0;
	st.param.f64 	[param0], 0d4000000000000000;
	.param .b64 param1;
	st.param.f64 	[param1], %fd960;
	.param .b64 retval0;
	call.uni (retval0), 
	__internal_accurate_pow, 
	(
	param0, 
	param1
	);
	ld.param.f64 	%fd963, [retval0];
	} // callseq 3
	setp.lt.s32 	%p234, %r693, 0;
	neg.f64 	%fd965, %fd963;
	selp.f64 	%fd966, %fd965, %fd963, %p233;
	selp.f64 	%fd967, %fd966, %fd963, %p234;
	cvt.rzi.f64.f64 	%fd968, %fd960;
	setp.neu.f64 	%p235, %fd968, %fd960;
	selp.f64 	%fd970, 0dFFF8000000000000, %fd967, %p235;
	selp.f64 	%fd971, %fd970, %fd967, %p234;
	setp.eq.s64 	%p236, %rd814, 0;
	selp.f64 	%fd972, 0d3FF0000000000000, %fd971, %p236;
	mul.f64 	%fd2080, %fd2057, %fd972;
	add.f64 	%fd973, %fd958, %fd2080;
	setp.gt.f64 	%p237, %fd973, 0d3E112E0BE826D695;
	div.rn.f64 	%fd974, %fd958, %fd973;
	selp.f64 	%fd186, %fd974, 0d3FF0000000000000, %p237;
	st.local.f64 	[%rd1520+24], %fd186;
	@%p231 bra 	$L__BB1_270;
	@%p228 bra 	$L__BB1_269;
	setp.gt.f64 	%p239, %fd2031, 0d0000000000000000;
	mov.f64 	%fd975, 0d7FF0000000000000;
	sub.f64 	%fd976, %fd975, %fd2031;
	selp.f64 	%fd2033, 0d0000000000000000, %fd976, %p239;
	setp.geu.f32 	%p240, %f10, 0f40874800;
	@%p240 bra 	$L__BB1_269;
	shr.u32 	%r698, %r118, 31;
	add.s32 	%r699, %r118, %r698;
	shr.s32 	%r700, %r699, 1;
	shl.b32 	%r701, %r700, 20;
	add.s32 	%r702, %r120, %r701;
	mov.b64 	%fd977, {%r119, %r702};
	sub.s32 	%r703, %r118, %r700;
	shl.b32 	%r704, %r703, 20;
	add.s32 	%r705, %r704, 1072693248;
	mov.b32 	%r706, 0;
	mov.b64 	%fd978, {%r706, %r705};
	mul.f64 	%fd2033, %fd978, %fd977;
$L__BB1_269:
	sub.f64 	%fd2057, %fd2057, %fd2033;
$L__BB1_270:
	ld.param.f64 	%fd1966, [_Z19sogrand_rows_kernelPdS_S_PhiiimdiPi_param_8];
	setp.gt.f64 	%p241, %fd186, %fd1966;
	setp.eq.s32 	%p242, %r419, 1;
	or.pred  	%p243, %p242, %p241;
	mov.b64 	%rd1501, 1;
	mov.f64 	%fd2079, 0d3FF0000000000000;
	mov.f64 	%fd2085, %fd2079;
	@%p243 bra 	$L__BB1_558;
	bra.uni 	$L__BB1_243;
$L__BB1_271:
	mov.b64 	%rd1420, 0;
	mov.f64 	%fd2031, %fd1976;
$L__BB1_272:
	add.s64 	%rd791, %rd7, %rd1420;
	ld.local.u8 	%rs286, [%rd791];
	setp.ne.s16 	%p199, %rs286, 1;
	@%p199 bra 	$L__BB1_297;
	shl.b64 	%rd792, %rd1420, 3;
	add.s64 	%rd793, %rd1519, %rd792;
	ld.local.f64 	%fd150, [%rd793];
	setp.gt.f64 	%p200, %fd150, 0d403E000000000000;
	mov.f64 	%fd2026, %fd150;
	@%p200 bra 	$L__BB1_285;
	setp.lt.f64 	%p201, %fd150, 0dC03E000000000000;
	mov.f64 	%fd2026, 0d0000000000000000;
	@%p201 bra 	$L__BB1_285;
	fma.rn.f64 	%fd804, %fd150, 0d3FF71547652B82FE, 0d4338000000000000;
	{
	.reg .b32 %temp; 
	mov.b64 	{%r92, %temp}, %fd804;
	}
	mov.f64 	%fd805, 0dC338000000000000;
	add.rn.f64 	%fd806, %fd804, %fd805;
	fma.rn.f64 	%fd807, %fd806, 0dBFE62E42FEFA39EF, %fd150;
	fma.rn.f64 	%fd808, %fd806, 0dBC7ABC9E3B39803F, %fd807;
	fma.rn.f64 	%fd809, %fd808, 0d3E5ADE1569CE2BDF, 0d3E928AF3FCA213EA;
	fma.rn.f64 	%fd810, %fd809, %fd808, 0d3EC71DEE62401315;
	fma.rn.f64 	%fd811, %fd810, %fd808, 0d3EFA01997C89EB71;
	fma.rn.f64 	%fd812, %fd811, %fd808, 0d3F2A01A014761F65;
	fma.rn.f64 	%fd813, %fd812, %fd808, 0d3F56C16C1852B7AF;
	fma.rn.f64 	%fd814, %fd813, %fd808, 0d3F81111111122322;
	fma.rn.f64 	%fd815, %fd814, %fd808, 0d3FA55555555502A1;
	fma.rn.f64 	%fd816, %fd815, %fd808, 0d3FC5555555555511;
	fma.rn.f64 	%fd817, %fd816, %fd808, 0d3FE000000000000B;
	fma.rn.f64 	%fd818, %fd817, %fd808, 0d3FF0000000000000;
	fma.rn.f64 	%fd819, %fd818, %fd808, 0d3FF0000000000000;
	{
	.reg .b32 %temp; 
	mov.b64 	{%r93, %temp}, %fd819;
	}
	{
	.reg .b32 %temp; 
	mov.b64 	{%temp, %r94}, %fd819;
	}
	shl.b32 	%r628, %r92, 20;
	add.s32 	%r629, %r628, %r94;
	mov.b64 	%fd2023, {%r93, %r629};
	{
	.reg .b32 %temp; 
	mov.b64 	{%temp, %r630}, %fd150;
	}
	mov.b32 	%f35, %r630;
	abs.f32 	%f8, %f35;
	setp.lt.f32 	%p202, %f8, 0f4086232B;
	@%p202 bra 	$L__BB1_278;
	setp.lt.f64 	%p203, %fd150, 0d0000000000000000;
	add.f64 	%fd820, %fd150, 0d7FF0000000000000;
	selp.f64 	%fd2023, 0d0000000000000000, %fd820, %p203;
	setp.geu.f32 	%p204, %f8, 0f40874800;
	@%p204 bra 	$L__BB1_278;
	shr.u32 	%r631, %r92, 31;
	add.s32 	%r632, %r92, %r631;
	shr.s32 	%r633, %r632, 1;
	shl.b32 	%r634, %r633, 20;
	add.s32 	%r635, %r94, %r634;
	mov.b64 	%fd821, {%r93, %r635};
	sub.s32 	%r636, %r92, %r633;
	shl.b32 	%r637, %r636, 20;
	add.s32 	%r638, %r637, 1072693248;
	mov.b32 	%r639, 0;
	mov.b64 	%fd822, {%r639, %r638};
	mul.f64 	%fd2023, %fd822, %fd821;
$L__BB1_278:
	add.f64 	%fd2024, %fd2023, 0d3FF0000000000000;
	{
	.reg .b32 %temp; 
	mov.b64 	{%temp, %r1137}, %fd2024;
	}
	{
	.reg .b32 %temp; 
	mov.b64 	{%r1138, %temp}, %fd2024;
	}
	setp.gt.s32 	%p205, %r1137, 1048575;
	mov.b32 	%r1139, -1023;
	@%p205 bra 	$L__BB1_280;
	mul.f64 	%fd2024, %fd2024, 0d4350000000000000;
	{
	.reg .b32 %temp; 
	mov.b64 	{%temp, %r1137}, %fd2024;
	}
	{
	.reg .b32 %temp; 
	mov.b64 	{%r1138, %temp}, %fd2024;
	}
	mov.b32 	%r1139, -1077;
$L__BB1_280:
	add.s32 	%r642, %r1137, -1;
	setp.gt.u32 	%p206, %r642, 2146435070;
	@%p206 bra 	$L__BB1_284;
	shr.u32 	%r645, %r1137, 20;
	add.s32 	%r1140, %r1139, %r645;
	and.b32  	%r646, %r1137, 1048575;
	or.b32  	%r647, %r646, 1072693248;
	mov.b64 	%fd2025, {%r1138, %r647};
	setp.lt.u32 	%p208, %r647, 1073127583;
	@%p208 bra 	$L__BB1_283;
	{
	.reg .b32 %temp; 
	mov.b64 	{%r648, %temp}, %fd2025;
	}
	{
	.reg .b32 %temp; 
	mov.b64 	{%temp, %r649}, %fd2025;
	}
	add.s32 	%r650, %r649, -1048576;
	mov.b64 	%fd2025, {%r648, %r650};
	add.s32 	%r1140, %r1140, 1;
$L__BB1_283:
	add.f64 	%fd824, %fd2025, 0dBFF0000000000000;
	add.f64 	%fd825, %fd2025, 0d3FF0000000000000;
	rcp.approx.ftz.f64 	%fd826, %fd825;
	neg.f64 	%fd827, %fd825;
	fma.rn.f64 	%fd828, %fd827, %fd826, 0d3FF0000000000000;
	fma.rn.f64 	%fd829, %fd828, %fd828, %fd828;
	fma.rn.f64 	%fd830, %fd829, %fd826, %fd826;
	mul.f64 	%fd831, %fd824, %fd830;
	fma.rn.f64 	%fd832, %fd824, %fd830, %fd831;
	mul.f64 	%fd833, %fd832, %fd832;
	fma.rn.f64 	%fd834, %fd833, 0d3EB1380B3AE80F1E, 0d3ED0EE258B7A8B04;
	fma.rn.f64 	%fd835, %fd834, %fd833, 0d3EF3B2669F02676F;
	fma.rn.f64 	%fd836, %fd835, %fd833, 0d3F1745CBA9AB0956;
	fma.rn.f64 	%fd837, %fd836, %fd833, 0d3F3C71C72D1B5154;
	fma.rn.f64 	%fd838, %fd837, %fd833, 0d3F624924923BE72D;
	fma.rn.f64 	%fd839, %fd838, %fd833, 0d3F8999999999A3C4;
	fma.rn.f64 	%fd840, %fd839, %fd833, 0d3FB5555555555554;
	sub.f64 	%fd841, %fd824, %fd832;
	add.f64 	%fd842, %fd841, %fd841;
	neg.f64 	%fd843, %fd832;
	fma.rn.f64 	%fd844, %fd843, %fd824, %fd842;
	mul.f64 	%fd845, %fd830, %fd844;
	mul.f64 	%fd846, %fd833, %fd840;
	fma.rn.f64 	%fd847, %fd846, %fd832, %fd845;
	xor.b32  	%r651, %r1140, -2147483648;
	mov.b32 	%r652, 1127219200;
	mov.b64 	%fd848, {%r651, %r652};
	sub.f64 	%fd849, %fd848, %fd25;
	fma.rn.f64 	%fd850, %fd849, 0d3FE62E42FEFA39EF, %fd832;
	fma.rn.f64 	%fd851, %fd849, 0dBFE62E42FEFA39EF, %fd850;
	sub.f64 	%fd852, %fd851, %fd832;
	sub.f64 	%fd853, %fd847, %fd852;
	fma.rn.f64 	%fd854, %fd849, 0d3C7ABC9E3B39803F, %fd853;
	add.f64 	%fd2026, %fd850, %fd854;
	bra.uni 	$L__BB1_285;
$L__BB1_284:
	fma.rn.f64 	%fd823, %fd2024, 0d7FF0000000000000, 0d7FF0000000000000;
	{
	.reg .b32 %temp; 
	mov.b64 	{%temp, %r643}, %fd2024;
	}
	and.b32  	%r644, %r643, 2147483647;
	setp.eq.s32 	%p207, %r644, 0;
	selp.f64 	%fd2026, 0dFFF0000000000000, %fd823, %p207;
$L__BB1_285:
	neg.f64 	%fd164, %fd150;
	setp.lt.f64 	%p210, %fd150, 0dC03E000000000000;
	or.pred  	%p211, %p210, %p200;
	selp.f64 	%fd2030, %fd164, 0d0000000000000000, %p210;
	@%p211 bra 	$L__BB1_296;
	fma.rn.f64 	%fd855, %fd164, 0d3FF71547652B82FE, 0d4338000000000000;
	{
	.reg .b32 %temp; 
	mov.b64 	{%r105, %temp}, %fd855;
	}
	mov.f64 	%fd856, 0dC338000000000000;
	add.rn.f64 	%fd857, %fd855, %fd856;
	fma.rn.f64 	%fd858, %fd857, 0dBFE62E42FEFA39EF, %fd164;
	fma.rn.f64 	%fd859, %fd857, 0dBC7ABC9E3B39803F, %fd858;
	fma.rn.f64 	%fd860, %fd859, 0d3E5ADE1569CE2BDF, 0d3E928AF3FCA213EA;
	fma.rn.f64 	%fd861, %fd860, %fd859, 0d3EC71DEE62401315;
	fma.rn.f64 	%fd862, %fd861, %fd859, 0d3EFA01997C89EB71;
	fma.rn.f64 	%fd863, %fd862, %fd859, 0d3F2A01A014761F65;
	fma.rn.f64 	%fd864, %fd863, %fd859, 0d3F56C16C1852B7AF;
	fma.rn.f64 	%fd865, %fd864, %fd859, 0d3F81111111122322;
	fma.rn.f64 	%fd866, %fd865, %fd859, 0d3FA55555555502A1;
	fma.rn.f64 	%fd867, %fd866, %fd859, 0d3FC5555555555511;
	fma.rn.f64 	%fd868, %fd867, %fd859, 0d3FE000000000000B;
	fma.rn.f64 	%fd869, %fd868, %fd859, 0d3FF0000000000000;
	fma.rn.f64 	%fd870, %fd869, %fd859, 0d3FF0000000000000;
	{
	.reg .b32 %temp; 
	mov.b64 	{%r106, %temp}, %fd870;
	}
	{
	.reg .b32 %temp; 
	mov.b64 	{%temp, %r107}, %fd870;
	}
	shl.b32 	%r653, %r105, 20;
	add.s32 	%r654, %r653, %r107;
	mov.b64 	%fd2027, {%r106, %r654};
	{
	.reg .b32 %temp; 
	mov.b64 	{%temp, %r655}, %fd164;
	}
	mov.b32 	%f36, %r655;
	abs.f32 	%f9, %f36;
	setp.lt.f32 	%p212, %f9, 0f4086232B;
	@%p212 bra 	$L__BB1_289;
	setp.gt.f64 	%p213, %fd150, 0d0000000000000000;
	mov.f64 	%fd871, 0d7FF0000000000000;
	sub.f64 	%fd872, %fd871, %fd150;
	selp.f64 	%fd2027, 0d0000000000000000, %fd872, %p213;
	setp.geu.f32 	%p214, %f9, 0f40874800;
	@%p214 bra 	$L__BB1_289;
	shr.u32 	%r656, %r105, 31;
	add.s32 	%r657, %r105, %r656;
	shr.s32 	%r658, %r657, 1;
	shl.b32 	%r659, %r658, 20;
	add.s32 	%r660, %r107, %r659;
	mov.b64 	%fd873, {%r106, %r660};
	sub.s32 	%r661, %r105, %r658;
	shl.b32 	%r662, %r661, 20;
	add.s32 	%r663, %r662, 1072693248;
	mov.b32 	%r664, 0;
	mov.b64 	%fd874, {%r664, %r663};
	mul.f64 	%fd2027, %fd874, %fd873;
$L__BB1_289:
	add.f64 	%fd2028, %fd2027, 0d3FF0000000000000;
	{
	.reg .b32 %temp; 
	mov.b64 	{%temp, %r1141}, %fd2028;
	}
	{
	.reg .b32 %temp; 
	mov.b64 	{%r1142, %temp}, %fd2028;
	}
	setp.gt.s32 	%p215, %r1141, 1048575;
	mov.b32 	%r1143, -1023;
	@%p215 bra 	$L__BB1_291;
	mul.f64 	%fd2028, %fd2028, 0d4350000000000000;
	{
	.reg .b32 %temp; 
	mov.b64 	{%temp, %r1141}, %fd2028;
	}
	{
	.reg .b32 %temp; 
	mov.b64 	{%r1142, %temp}, %fd2028;
	}
	mov.b32 	%r1143, -1077;
$L__BB1_291:
	add.s32 	%r667, %r1141, -1;
	setp.gt.u32 	%p216, %r667, 2146435070;
	@%p216 bra 	$L__BB1_295;
	shr.u32 	%r670, %r1141, 20;
	add.s32 	%r1144, %r1143, %r670;
	and.b32  	%r671, %r1141, 1048575;
	or.b32  	%r672, %r671, 1072693248;
	mov.b64 	%fd2029, {%r1142, %r672};
	setp.lt.u32 	%p218, %r672, 1073127583;
	@%p218 bra 	$L__BB1_294;
	{
	.reg .b32 %temp; 
	mov.b64 	{%r673, %temp}, %fd2029;
	}
	{
	.reg .b32 %temp; 
	mov.b64 	{%temp, %r674}, %fd2029;
	}
	add.s32 	%r675, %r674, -1048576;
	mov.b64 	%fd2029, {%r673, %r675};
	add.s32 	%r1144, %r1144, 1;
$L__BB1_294:
	add.f64 	%fd876, %fd2029, 0dBFF0000000000000;
	add.f64 	%fd877, %fd2029, 0d3FF0000000000000;
	rcp.approx.ftz.f64 	%fd878, %fd877;
	neg.f64 	%fd879, %fd877;
	fma.rn.f64 	%fd880, %fd879, %fd878, 0d3FF0000000000000;
	fma.rn.f64 	%fd881, %fd880, %fd880, %fd880;
	fma.rn.f64 	%fd882, %fd881, %fd878, %fd878;
	mul.f64 	%fd883, %fd876, %fd882;
	fma.rn.f64 	%fd884, %fd876, %fd882, %fd883;
	mul.f64 	%fd885, %fd884, %fd884;
	fma.rn.f64 	%fd886, %fd885, 0d3EB1380B3AE80F1E, 0d3ED0EE258B7A8B04;
	fma.rn.f64 	%fd887, %fd886, %fd885, 0d3EF3B2669F02676F;
	fma.rn.f64 	%fd888, %fd887, %fd885, 0d3F1745CBA9AB0956;
	fma.rn.f64 	%fd889, %fd888, %fd885, 0d3F3C71C72D1B5154;
	fma.rn.f64 	%fd890, %fd889, %fd885, 0d3F624924923BE72D;
	fma.rn.f64 	%fd891, %fd890, %fd885, 0d3F8999999999A3C4;
	fma.rn.f64 	%fd892, %fd891, %fd885, 0d3FB5555555555554;
	sub.f64 	%fd893, %fd876, %fd884;
	add.f64 	%fd894, %fd893, %fd893;
	neg.f64 	%fd895, %fd884;
	fma.rn.f64 	%fd896, %fd895, %fd876, %fd894;
	mul.f64 	%fd897, %fd882, %fd896;
	mul.f64 	%fd898, %fd885, %fd892;
	fma.rn.f64 	%fd899, %fd898, %fd884, %fd897;
	xor.b32  	%r676, %r1144, -2147483648;
	mov.b32 	%r677, 1127219200;
	mov.b64 	%fd900, {%r676, %r677};
	sub.f64 	%fd901, %fd900, %fd25;
	fma.rn.f64 	%fd902, %fd901, 0d3FE62E42FEFA39EF, %fd884;
	fma.rn.f64 	%fd903, %fd901, 0dBFE62E42FEFA39EF, %fd902;
	sub.f64 	%fd904, %fd903, %fd884;
	sub.f64 	%fd905, %fd899, %fd904;
	fma.rn.f64 	%fd906, %fd901, 0d3C7ABC9E3B39803F, %fd905;
	add.f64 	%fd2030, %fd902, %fd906;
	bra.uni 	$L__BB1_296;
$L__BB1_295:
	fma.rn.f64 	%fd875, %fd2028, 0d7FF0000000000000, 0d7FF0000000000000;
	{
	.reg .b32 %temp; 
	mov.b64 	{%temp, %r668}, %fd2028;
	}
	and.b32  	%r669, %r668, 2147483647;
	setp.eq.s32 	%p217, %r669, 0;
	selp.f64 	%fd2030, 0dFFF0000000000000, %fd875, %p217;
$L__BB1_296:
	sub.f64 	%fd907, %fd2026, %fd2030;
	add.f64 	%fd2031, %fd2031, %fd907;
$L__BB1_297:
	add.s64 	%rd1420, %rd1420, 1;
	setp.eq.s64 	%p219, %rd1420, %rd20;
	@%p219 bra 	$L__BB1_250;
	bra.uni 	$L__BB1_272;
$L__BB1_298:
	.pragma "nounroll";
	shl.b64 	%rd827, %rd1433, 2;
	add.s64 	%rd828, %rd10, %rd827;
	mov.b32 	%r739, 0;
	st.local.u32 	[%rd828], %r739;
	st.local.u32 	[%rd828+4], %r739;
	st.local.u32 	[%rd828+8], %r739;
	st.local.u32 	[%rd828+12], %r739;
	st.local.u32 	[%rd828+16], %r739;
	st.local.u32 	[%rd828+20], %r739;
	st.local.u32 	[%rd828+24], %r739;
	st.local.u32 	[%rd828+28], %r739;
	st.local.u32 	[%rd828+32], %r739;
	st.local.u32 	[%rd828+36], %r739;
	st.local.u32 	[%rd828+40], %r739;
	st.local.u32 	[%rd828+44], %r739;
	st.local.u32 	[%rd828+48], %r739;
	st.local.u32 	[%rd828+52], %r739;
	st.local.u32 	[%rd828+56], %r739;
	st.local.u32 	[%rd828+60], %r739;
	add.s64 	%rd1433, %rd1433, 16;
	setp.eq.s64 	%p269, %rd1433, %rd1430;
	@%p269 bra 	$L__BB1_299;
	bra.uni 	$L__BB1_298;
$L__BB1_299:
	and.b32  	%r129, %r1146, 15;
	setp.eq.s32 	%p270, %r129, 0;
	@%p270 bra 	$L__BB1_309;
	add.s64 	%rd829, %rd171, -1;
	setp.lt.u64 	%p271, %rd829, 7;
	@%p271 bra 	$L__BB1_302;
	shl.b64 	%rd830, %rd1430, 2;
	add.s64 	%rd831, %rd10, %rd830;
	mov.b32 	%r740, 0;
	st.local.u32 	[%rd831], %r740;
	st.local.u32 	[%rd831+4], %r740;
	st.local.u32 	[%rd831+8], %r740;
	st.local.u32 	[%rd831+12], %r740;
	st.local.u32 	[%rd831+16], %r740;
	st.local.u32 	[%rd831+20], %r740;
	st.local.u32 	[%rd831+24], %r740;
	st.local.u32 	[%rd831+28], %r740;
	add.s64 	%rd1430, %rd1430, 8;
$L__BB1_302:
	and.b32  	%r741, %r1146, 7;
	setp.eq.s32 	%p272, %r741, 0;
	@%p272 bra 	$L__BB1_309;
	and.b64  	%rd832, %rd170, 7;
	add.s64 	%rd833, %rd832, -1;
	setp.lt.u64 	%p273, %rd833, 3;
	@%p273 bra 	$L__BB1_305;
	shl.b64 	%rd834, %rd1430, 2;
	add.s64 	%rd835, %rd10, %rd834;
	mov.b32 	%r742, 0;
	st.local.u32 	[%rd835], %r742;
	st.local.u32 	[%rd835+4], %r742;
	st.local.u32 	[%rd835+8], %r742;
	st.local.u32 	[%rd835+12], %r742;
	add.s64 	%rd1430, %rd1430, 4;
$L__BB1_305:
	and.b32  	%r130, %r1146, 3;
	setp.eq.s32 	%p274, %r130, 0;
	@%p274 bra 	$L__BB1_309;
	shl.b64 	%rd836, %rd1430, 2;
	add.s64 	%rd178, %rd10, %rd836;
	mov.b32 	%r743, 0;
	st.local.u32 	[%rd178], %r743;
	setp.eq.s32 	%p275, %r130, 1;
	@%p275 bra 	$L__BB1_309;
	mov.b32 	%r744, 0;
	st.local.u32 	[%rd178+4], %r744;
	setp.eq.s32 	%p276, %r130, 2;
	@%p276 bra 	$L__BB1_309;
	mov.b32 	%r745, 0;
	st.local.u32 	[%rd178+8], %r745;
$L__BB1_309:
	setp.lt.u32 	%p277, %r1146, 2;
	@%p277 bra 	$L__BB1_323;
	ld.local.u32 	%r131, [%rd10];
	add.s64 	%rd179, %rd170, -1;
	and.b64  	%rd180, %rd179, 15;
	add.s32 	%r746, %r1146, -2;
	setp.lt.u32 	%p278, %r746, 15;
	mov.b64 	%rd1436, 1;
	@%p278 bra 	$L__BB1_313;
	and.b64  	%rd181, %rd179, -16;
	mov.b64 	%rd1434, 1;
$L__BB1_312:
	.pragma "nounroll";
	shl.b64 	%rd839, %rd1434, 2;
	add.s64 	%rd840, %rd10, %rd839;
	st.local.u32 	[%rd840], %r131;
	st.local.u32 	[%rd840+4], %r131;
	st.local.u32 	[%rd840+8], %r131;
	st.local.u32 	[%rd840+12], %r131;
	st.local.u32 	[%rd840+16], %r131;
	st.local.u32 	[%rd840+20], %r131;
	st.local.u32 	[%rd840+24], %r131;
	st.local.u32 	[%rd840+28], %r131;
	st.local.u32 	[%rd840+32], %r131;
	st.local.u32 	[%rd840+36], %r131;
	st.local.u32 	[%rd840+40], %r131;
	st.local.u32 	[%rd840+44], %r131;
	st.local.u32 	[%rd840+48], %r131;
	st.local.u32 	[%rd840+52], %r131;
	st.local.u32 	[%rd840+56], %r131;
	st.local.u32 	[%rd840+60], %r131;
	add.s64 	%rd1436, %rd1434, 16;
	add.s64 	%rd841, %rd1434, 15;
	setp.ne.s64 	%p279, %rd841, %rd181;
	mov.u64 	%rd1434, %rd1436;
	@%p279 bra 	$L__BB1_312;
$L__BB1_313:
	setp.eq.s64 	%p280, %rd180, 0;
	@%p280 bra 	$L__BB1_323;
	and.b64  	%rd187, %rd179, 7;
	setp.lt.u64 	%p281, %rd180, 8;
	@%p281 bra 	$L__BB1_316;
	shl.b64 	%rd842, %rd1436, 2;
	add.s64 	%rd843, %rd10, %rd842;
	st.local.u32 	[%rd843], %r131;
	st.local.u32 	[%rd843+4], %r131;
	st.local.u32 	[%rd843+8], %r131;
	st.local.u32 	[%rd843+12], %r131;
	st.local.u32 	[%rd843+16], %r131;
	st.local.u32 	[%rd843+20], %r131;
	st.local.u32 	[%rd843+24], %r131;
	st.local.u32 	[%rd843+28], %r131;
	add.s64 	%rd1436, %rd1436, 8;
$L__BB1_316:
	setp.eq.s64 	%p282, %rd187, 0;
	@%p282 bra 	$L__BB1_323;
	and.b64  	%rd190, %rd179, 3;
	setp.lt.u64 	%p283, %rd187, 4;
	@%p283 bra 	$L__BB1_319;
	shl.b64 	%rd844, %rd1436, 2;
	add.s64 	%rd845, %rd10, %rd844;
	st.local.u32 	[%rd845], %r131;
	st.local.u32 	[%rd845+4], %r131;
	st.local.u32 	[%rd845+8], %r131;
	st.local.u32 	[%rd845+12], %r131;
	add.s64 	%rd1436, %rd1436, 4;
$L__BB1_319:
	setp.eq.s64 	%p284, %rd190, 0;
	@%p284 bra 	$L__BB1_323;
	shl.b64 	%rd846, %rd1436, 2;
	add.s64 	%rd193, %rd10, %rd846;
	st.local.u32 	[%rd193], %r131;
	setp.eq.s64 	%p285, %rd190, 1;
	@%p285 bra 	$L__BB1_323;
	st.local.u32 	[%rd193+4], %r131;
	setp.eq.s64 	%p286, %rd190, 2;
	@%p286 bra 	$L__BB1_323;
	st.local.u32 	[%rd193+8], %r131;
$L__BB1_323:
	cvt.s64.s32 	%rd194, %r127;
	mov.b64 	%rd1444, 0;
	mov.u64 	%rd1449, %rd194;
	@%p268 bra 	$L__BB1_326;
	and.b64  	%rd1444, %rd170, 2147483632;
	mov.b64 	%rd1438, 0;
	mov.u64 	%rd1449, %rd194;
$L__BB1_325:
	.pragma "nounroll";
	shl.b64 	%rd850, %rd1438, 2;
	add.s64 	%rd851, %rd10, %rd850;
	ld.local.s32 	%rd852, [%rd851];
	ld.local.s32 	%rd853, [%rd851+4];
	add.s64 	%rd854, %rd852, %rd853;
	ld.local.s32 	%rd855, [%rd851+8];
	add.s64 	%rd856, %rd854, %rd855;
	ld.local.s32 	%rd857, [%rd851+12];
	add.s64 	%rd858, %rd856, %rd857;
	ld.local.s32 	%rd859, [%rd851+16];
	add.s64 	%rd860, %rd858, %rd859;
	ld.local.s32 	%rd861, [%rd851+20];
	add.s64 	%rd862, %rd860, %rd861;
	ld.local.s32 	%rd863, [%rd851+24];
	add.s64 	%rd864, %rd862, %rd863;
	ld.local.s32 	%rd865, [%rd851+28];
	add.s64 	%rd866, %rd864, %rd865;
	ld.local.s32 	%rd867, [%rd851+32];
	add.s64 	%rd868, %rd866, %rd867;
	ld.local.s32 	%rd869, [%rd851+36];
	add.s64 	%rd870, %rd868, %rd869;
	ld.local.s32 	%rd871, [%rd851+40];
	add.s64 	%rd872, %rd870, %rd871;
	ld.local.s32 	%rd873, [%rd851+44];
	add.s64 	%rd874, %rd872, %rd873;
	ld.local.s32 	%rd875, [%rd851+48];
	add.s64 	%rd876, %rd874, %rd875;
	ld.local.s32 	%rd877, [%rd851+52];
	add.s64 	%rd878, %rd876, %rd877;
	ld.local.s32 	%rd879, [%rd851+56];
	add.s64 	%rd880, %rd878, %rd879;
	ld.local.s32 	%rd881, [%rd851+60];
	add.s64 	%rd882, %rd880, %rd881;
	sub.s64 	%rd1449, %rd1449, %rd882;
	add.s64 	%rd1438, %rd1438, 16;
	setp.ne.s64 	%p288, %rd1438, %rd1444;
	@%p288 bra 	$L__BB1_325;
$L__BB1_326:
	@%p270 bra 	$L__BB1_336;
	add.s64 	%rd884, %rd171, -1;
	setp.lt.u64 	%p290, %rd884, 7;
	@%p290 bra 	$L__BB1_329;
	shl.b64 	%rd885, %rd1444, 2;
	add.s64 	%rd886, %rd10, %rd885;
	ld.local.s32 	%rd887, [%rd886];
	ld.local.s32 	%rd888, [%rd886+4];
	add.s64 	%rd889, %rd887, %rd888;
	ld.local.s32 	%rd890, [%rd886+8];
	add.s64 	%rd891, %rd889, %rd890;
	ld.local.s32 	%rd892, [%rd886+12];
	add.s64 	%rd893, %rd891, %rd892;
	ld.local.s32 	%rd894, [%rd886+16];
	add.s64 	%rd895, %rd893, %rd894;
	ld.local.s32 	%rd896, [%rd886+20];
	add.s64 	%rd897, %rd895, %rd896;
	ld.local.s32 	%rd898, [%rd886+24];
	add.s64 	%rd899, %rd897, %rd898;
	ld.local.s32 	%rd900, [%rd886+28];
	add.s64 	%rd901, %rd899, %rd900;
	sub.s64 	%rd1449, %rd1449, %rd901;
	add.s64 	%rd1444, %rd1444, 8;
$L__BB1_329:
	and.b32  	%r747, %r1146, 7;
	setp.eq.s32 	%p291, %r747, 0;
	@%p291 bra 	$L__BB1_336;
	and.b64  	%rd903, %rd170, 7;
	add.s64 	%rd904, %rd903, -1;
	setp.lt.u64 	%p292, %rd904, 3;
	@%p292 bra 	$L__BB1_332;
	shl.b64 	%rd905, %rd1444, 2;
	add.s64 	%rd906, %rd10, %rd905;
	ld.local.s32 	%rd907, [%rd906];
	ld.local.s32 	%rd908, [%rd906+4];
	add.s64 	%rd909, %rd907, %rd908;
	ld.local.s32 	%rd910, [%rd906+8];
	add.s64 	%rd911, %rd909, %rd910;
	ld.local.s32 	%rd912, [%rd906+12];
	add.s64 	%rd913, %rd911, %rd912;
	sub.s64 	%rd1449, %rd1449, %rd913;
	add.s64 	%rd1444, %rd1444, 4;
$L__BB1_332:
	and.b32  	%r132, %r1146, 3;
	setp.eq.s32 	%p293, %r132, 0;
	@%p293 bra 	$L__BB1_336;
	shl.b64 	%rd914, %rd1444, 2;
	add.s64 	%rd213, %rd10, %rd914;
	ld.local.s32 	%rd915, [%rd213];
	sub.s64 	%rd1449, %rd1449, %rd915;
	setp.eq.s32 	%p294, %r132, 1;
	@%p294 bra 	$L__BB1_336;
	ld.local.s32 	%rd916, [%rd213+4];
	sub.s64 	%rd1449, %rd1449, %rd916;
	setp.eq.s32 	%p295, %r132, 2;
	@%p295 bra 	$L__BB1_336;
	ld.local.s32 	%rd917, [%rd213+8];
	sub.s64 	%rd1449, %rd1449, %rd917;
$L__BB1_336:
	cvt.rn.f64.u64 	%fd1006, %rd1449;
	ld.local.u32 	%r748, [%rd10];
	sub.s32 	%r749, %r128, %r748;
	cvt.rn.f64.s32 	%fd1007, %r749;
	div.rn.f64 	%fd1008, %fd1006, %fd1007;
	cvt.rmi.f64.f64 	%fd1009, %fd1008;
	cvt.rzi.u64.f64 	%rd218, %fd1009;
	cvt.u64.u32 	%rd918, %r749;
	mul.lo.s64 	%rd919, %rd218, %rd918;
	sub.s64 	%rd219, %rd1449, %rd919;
	sub.s64 	%rd1452, %rd170, %rd218;
	add.s64 	%rd920, %rd218, -1;
	setp.ge.u64 	%p296, %rd920, %rd170;
	@%p296 bra 	$L__BB1_350;
	sub.s64 	%rd921, %rd170, %rd218;
	add.s64 	%rd922, %rd921, 1;
	max.u64 	%rd923, %rd922, %rd170;
	add.s64 	%rd924, %rd218, %rd923;
	sub.s64 	%rd221, %rd924, %rd170;
	and.b64  	%rd222, %rd221, 15;
	sub.s64 	%rd925, %rd170, %rd924;
	setp.gt.u64 	%p297, %rd925, -16;
	@%p297 bra 	$L__BB1_340;
	and.b64  	%rd223, %rd221, -16;
	mov.b64 	%rd1451, 0;
$L__BB1_339:
	.pragma "nounroll";
	shl.b64 	%rd927, %rd1452, 2;
	add.s64 	%rd928, %rd10, %rd927;
	st.local.u32 	[%rd928], %r128;
	st.local.u32 	[%rd928+4], %r128;
	st.local.u32 	[%rd928+8], %r128;
	st.local.u32 	[%rd928+12], %r128;
	st.local.u32 	[%rd928+16], %r128;
	st.local.u32 	[%rd928+20], %r128;
	st.local.u32 	[%rd928+24], %r128;
	st.local.u32 	[%rd928+28], %r128;
	st.local.u32 	[%rd928+32], %r128;
	st.local.u32 	[%rd928+36], %r128;
	st.local.u32 	[%rd928+40], %r128;
	st.local.u32 	[%rd928+44], %r128;
	st.local.u32 	[%rd928+48], %r128;
	st.local.u32 	[%rd928+52], %r128;
	st.local.u32 	[%rd928+56], %r128;
	st.local.u32 	[%rd928+60], %r128;
	add.s64 	%rd1452, %rd1452, 16;
	add.s64 	%rd1451, %rd1451, 16;
	setp.ne.s64 	%p298, %rd1451, %rd223;
	@%p298 bra 	$L__BB1_339;
$L__BB1_340:
	setp.eq.s64 	%p299, %rd222, 0;
	@%p299 bra 	$L__BB1_350;
	and.b64  	%rd229, %rd221, 7;
	setp.lt.u64 	%p300, %rd222, 8;
	@%p300 bra 	$L__BB1_343;
	shl.b64 	%rd929, %rd1452, 2;
	add.s64 	%rd930, %rd10, %rd929;
	st.local.u32 	[%rd930], %r128;
	st.local.u32 	[%rd930+4], %r128;
	st.local.u32 	[%rd930+8], %r128;
	st.local.u32 	[%rd930+12], %r128;
	st.local.u32 	[%rd930+16], %r128;
	st.local.u32 	[%rd930+20], %r128;
	st.local.u32 	[%rd930+24], %r128;
	st.local.u32 	[%rd930+28], %r128;
	add.s64 	%rd1452, %rd1452, 8;
$L__BB1_343:
	setp.eq.s64 	%p301, %rd229, 0;
	@%p301 bra 	$L__BB1_350;
	and.b64  	%rd232, %rd221, 3;
	setp.lt.u64 	%p302, %rd229, 4;
	@%p302 bra 	$L__BB1_346;
	shl.b64 	%rd931, %rd1452, 2;
	add.s64 	%rd932, %rd10, %rd931;
	st.local.u32 	[%rd932], %r128;
	st.local.u32 	[%rd932+4], %r128;
	st.local.u32 	[%rd932+8], %r128;
	st.local.u32 	[%rd932+12], %r128;
	add.s64 	%rd1452, %rd1452, 4;
$L__BB1_346:
	setp.eq.s64 	%p303, %rd232, 0;
	@%p303 bra 	$L__BB1_350;
	shl.b64 	%rd933, %rd1452, 2;
	add.s64 	%rd235, %rd10, %rd933;
	st.local.u32 	[%rd235], %r128;
	setp.eq.s64 	%p304, %rd232, 1;
	@%p304 bra 	$L__BB1_350;
	st.local.u32 	[%rd235+4], %r128;
	setp.eq.s64 	%p305, %rd232, 2;
	@%p305 bra 	$L__BB1_350;
	st.local.u32 	[%rd235+8], %r128;
$L__BB1_350:
	setp.le.u64 	%p306, %rd170, %rd218;
	@%p306 bra 	$L__BB1_352;
	not.b64 	%rd934, %rd218;
	add.s64 	%rd935, %rd934, %rd170;
	shl.b64 	%rd936, %rd935, 2;
	add.s64 	%rd937, %rd10, %rd936;
	ld.local.u32 	%r750, [%rd937];
	cvt.u32.u64 	%r751, %rd219;
	add.s32 	%r752, %r750, %r751;
	st.local.u32 	[%rd937], %r752;
$L__BB1_352:
	add.s32 	%r133, %r1146, -1;
	cvt.u64.u32 	%rd938, %r133;
	add.s32 	%r134, %r1146, -2;
	max.u64 	%rd939, %rd938, 1;
	and.b32  	%r135, %r1146, 3;
	and.b64  	%rd236, %rd939, 3;
	and.b64  	%rd237, %rd939, 2147483644;
	mov.b32 	%r1147, 0;
	mov.u64 	%rd1455, %rd1501;
$L__BB1_353:
	setp.lt.u64 	%p307, %rd90, 15;
	mov.b64 	%rd1457, 0;
	@%p307 bra 	$L__BB1_356;
	mov.b64 	%rd1459, 0;
$L__BB1_355:
	.pragma "nounroll";
	add.s64 	%rd942, %rd7, %rd1459;
	mov.b16 	%rs316, 0;
	st.local.u8 	[%rd942], %rs316;
	st.local.u8 	[%rd942+1], %rs316;
	st.local.u8 	[%rd942+2], %rs316;
	st.local.u8 	[%rd942+3], %rs316;
	st.local.u8 	[%rd942+4], %rs316;
	st.local.u8 	[%rd942+5], %rs316;
	st.local.u8 	[%rd942+6], %rs316;
	st.local.u8 	[%rd942+7], %rs316;
	st.local.u8 	[%rd942+8], %rs316;
	st.local.u8 	[%rd942+9], %rs316;
	st.local.u8 	[%rd942+10], %rs316;
	st.local.u8 	[%rd942+11], %rs316;
	st.local.u8 	[%rd942+12], %rs316;
	st.local.u8 	[%rd942+13], %rs316;
	st.local.u8 	[%rd942+14], %rs316;
	st.local.u8 	[%rd942+15], %rs316;
	add.s64 	%rd1459, %rd1459, 16;
	setp.eq.s64 	%p308, %rd1459, %rd165;
	mov.u64 	%rd1457, %rd165;
	@%p308 bra 	$L__BB1_356;
	bra.uni 	$L__BB1_355;
$L__BB1_356:
	setp.eq.s32 	%p309, %r5, 0;
	@%p309 bra 	$L__BB1_366;
	setp.lt.u64 	%p310, %rd163, 7;
	@%p310 bra 	$L__BB1_359;
	add.s64 	%rd943, %rd7, %rd1457;
	mov.b16 	%rs317, 0;
	st.local.u8 	[%rd943], %rs317;
	st.local.u8 	[%rd943+1], %rs317;
	st.local.u8 	[%rd943+2], %rs317;
	st.local.u8 	[%rd943+3], %rs317;
	st.local.u8 	[%rd943+4], %rs317;
	st.local.u8 	[%rd943+5], %rs317;
	st.local.u8 	[%rd943+6], %rs317;
	st.local.u8 	[%rd943+7], %rs317;
	add.s64 	%rd1457, %rd1457, 8;
$L__BB1_359:
	setp.eq.s64 	%p311, %rd166, 0;
	@%p311 bra 	$L__BB1_366;
	setp.lt.u64 	%p312, %rd164, 3;
	@%p312 bra 	$L__BB1_362;
	add.s64 	%rd944, %rd7, %rd1457;
	mov.b16 	%rs318, 0;
	st.local.u8 	[%rd944], %rs318;
	st.local.u8 	[%rd944+1], %rs318;
	st.local.u8 	[%rd944+2], %rs318;
	st.local.u8 	[%rd944+3], %rs318;
	add.s64 	%rd1457, %rd1457, 4;
$L__BB1_362:
	setp.eq.s64 	%p313, %rd167, 0;
	@%p313 bra 	$L__BB1_366;
	setp.eq.s64 	%p314, %rd167, 1;
	add.s64 	%rd244, %rd7, %rd1457;
	mov.b16 	%rs319, 0;
	st.local.u8 	[%rd244], %rs319;
	@%p314 bra 	$L__BB1_366;
	setp.eq.s64 	%p315, %rd167, 2;
	mov.b16 	%rs320, 0;
	st.local.u8 	[%rd244+1], %rs320;
	@%p315 bra 	$L__BB1_366;
	mov.b16 	%rs321, 0;
	st.local.u8 	[%rd244+2], %rs321;
$L__BB1_366:
	add.s64 	%rd946, %rd170, -1;
	setp.lt.u64 	%p316, %rd946, 3;
	mov.b64 	%rd1460, 0;
	@%p316 bra 	$L__BB1_369;
	mov.b64 	%rd1461, 0;
$L__BB1_368:
	shl.b64 	%rd948, %rd1461, 2;
	add.s64 	%rd949, %rd10, %rd948;
	ld.local.s32 	%rd950, [%rd949];
	add.s64 	%rd951, %rd1461, %rd950;
	add.s64 	%rd952, %rd7, %rd951;
	mov.b16 	%rs322, 1;
	st.local.u8 	[%rd952], %rs322;
	ld.local.s32 	%rd953, [%rd949+4];
	add.s64 	%rd954, %rd1461, %rd953;
	add.s64 	%rd955, %rd7, %rd954;
	st.local.u8 	[%rd955+1], %rs322;
	ld.local.s32 	%rd956, [%rd949+8];
	add.s64 	%rd957, %rd1461, %rd956;
	add.s64 	%rd958, %rd7, %rd957;
	st.local.u8 	[%rd958+2], %rs322;
	ld.local.s32 	%rd959, [%rd949+12];
	add.s64 	%rd960, %rd1461, %rd959;
	add.s64 	%rd961, %rd7, %rd960;
	st.local.u8 	[%rd961+3], %rs322;
	add.s64 	%rd1461, %rd1461, 4;
	and.b64  	%rd1460, %rd170, 2147483644;
	setp.eq.s64 	%p317, %rd1461, %rd1460;
	@%p317 bra 	$L__BB1_369;
	bra.uni 	$L__BB1_368;
$L__BB1_369:
	setp.eq.s32 	%p318, %r135, 0;
	@%p318 bra 	$L__BB1_373;
	setp.eq.s32 	%p319, %r135, 1;
	shl.b64 	%rd962, %rd1460, 2;
	add.s64 	%rd248, %rd10, %rd962;
	ld.local.s32 	%rd963, [%rd248];
	add.s64 	%rd964, %rd1460, %rd963;
	add.s64 	%rd965, %rd7, %rd964;
	mov.b16 	%rs323, 1;
	st.local.u8 	[%rd965], %rs323;
	@%p319 bra 	$L__BB1_373;
	setp.eq.s32 	%p320, %r135, 2;
	ld.local.s32 	%rd966, [%rd248+4];
	add.s64 	%rd967, %rd1460, %rd966;
	add.s64 	%rd968, %rd7, %rd967;
	mov.b16 	%rs324, 1;
	st.local.u8 	[%rd968+1], %rs324;
	@%p320 bra 	$L__BB1_373;
	ld.local.s32 	%rd969, [%rd248+8];
	add.s64 	%rd970, %rd1460, %rd969;
	add.s64 	%rd971, %rd7, %rd970;
	mov.b16 	%rs325, 1;
	st.local.u8 	[%rd971+2], %rs325;
$L__BB1_373:
	mov.b64 	%rd1464, 0;
	@%p307 bra 	$L__BB1_376;
	mov.b64 	%rd1462, 0;
$L__BB1_375:
	.pragma "nounroll";
	shl.b64 	%rd974, %rd1462, 3;
	add.s64 	%rd975, %rd5, %rd974;
	ld.local.u64 	%rd976, [%rd975];
	add.s64 	%rd977, %rd6, %rd976;
	ld.local.u8 	%rs326, [%rd977];
	add.s64 	%rd978, %rd7, %rd1462;
	ld.local.u8 	%rs327, [%rd978];
	xor.b16  	%rs328, %rs327, %rs326;
	add.s64 	%rd979, %rd8, %rd976;
	st.local.u8 	[%rd979], %rs328;
	ld.local.u64 	%rd980, [%rd975+8];
	add.s64 	%rd981, %rd6, %rd980;
	ld.local.u8 	%rs329, [%rd981];
	ld.local.u8 	%rs330, [%rd978+1];
	xor.b16  	%rs331, %rs330, %rs329;
	add.s64 	%rd982, %rd8, %rd980;
	st.local.u8 	[%rd982], %rs331;
	ld.local.u64 	%rd983, [%rd975+16];
	add.s64 	%rd984, %rd6, %rd983;
	ld.local.u8 	%rs332, [%rd984];
	ld.local.u8 	%rs333, [%rd978+2];
	xor.b16  	%rs334, %rs333, %rs332;
	add.s64 	%rd985, %rd8, %rd983;
	st.local.u8 	[%rd985], %rs334;
	ld.local.u64 	%rd986, [%rd975+24];
	add.s64 	%rd987, %rd6, %rd986;
	ld.local.u8 	%rs335, [%rd987];
	ld.local.u8 	%rs336, [%rd978+3];
	xor.b16  	%rs337, %rs336, %rs335;
	add.s64 	%rd988, %rd8, %rd986;
	st.local.u8 	[%rd988], %rs337;
	ld.local.u64 	%rd989, [%rd975+32];
	add.s64 	%rd990, %rd6, %rd989;
	ld.local.u8 	%rs338, [%rd990];
	ld.local.u8 	%rs339, [%rd978+4];
	xor.b16  	%rs340, %rs339, %rs338;
	add.s64 	%rd991, %rd8, %rd989;
	st.local.u8 	[%rd991], %rs340;
	ld.local.u64 	%rd992, [%rd975+40];
	add.s64 	%rd993, %rd6, %rd992;
	ld.local.u8 	%rs341, [%rd993];
	ld.local.u8 	%rs342, [%rd978+5];
	xor.b16  	%rs343, %rs342, %rs341;
	add.s64 	%rd994, %rd8, %rd992;
	st.local.u8 	[%rd994], %rs343;
	ld.local.u64 	%rd995, [%rd975+48];
	add.s64 	%rd996, %rd6, %rd995;
	ld.local.u8 	%rs344, [%rd996];
	ld.local.u8 	%rs345, [%rd978+6];
	xor.b16  	%rs346, %rs345, %rs344;
	add.s64 	%rd997, %rd8, %rd995;
	st.local.u8 	[%rd997], %rs346;
	ld.local.u64 	%rd998, [%rd975+56];
	add.s64 	%rd999, %rd6, %rd998;
	ld.local.u8 	%rs347, [%rd999];
	ld.local.u8 	%rs348, [%rd978+7];
	xor.b16  	%rs349, %rs348, %rs347;
	add.s64 	%rd1000, %rd8, %rd998;
	st.local.u8 	[%rd1000], %rs349;
	ld.local.u64 	%rd1001, [%rd975+64];
	add.s64 	%rd1002, %rd6, %rd1001;
	ld.local.u8 	%rs350, [%rd1002];
	ld.local.u8 	%rs351, [%rd978+8];
	xor.b16  	%rs352, %rs351, %rs350;
	add.s64 	%rd1003, %rd8, %rd1001;
	st.local.u8 	[%rd1003], %rs352;
	ld.local.u64 	%rd1004, [%rd975+72];
	add.s64 	%rd1005, %rd6, %rd1004;
	ld.local.u8 	%rs353, [%rd1005];
	ld.local.u8 	%rs354, [%rd978+9];
	xor.b16  	%rs355, %rs354, %rs353;
	add.s64 	%rd1006, %rd8, %rd1004;
	st.local.u8 	[%rd1006], %rs355;
	ld.local.u64 	%rd1007, [%rd975+80];
	add.s64 	%rd1008, %rd6, %rd1007;
	ld.local.u8 	%rs356, [%rd1008];
	ld.local.u8 	%rs357, [%rd978+10];
	xor.b16  	%rs358, %rs357, %rs356;
	add.s64 	%rd1009, %rd8, %rd1007;
	st.local.u8 	[%rd1009], %rs358;
	ld.local.u64 	%rd1010, [%rd975+88];
	add.s64 	%rd1011, %rd6, %rd1010;
	ld.local.u8 	%rs359, [%rd1011];
	ld.local.u8 	%rs360, [%rd978+11];
	xor.b16  	%rs361, %rs360, %rs359;
	add.s64 	%rd1012, %rd8, %rd1010;
	st.local.u8 	[%rd1012], %rs361;
	ld.local.u64 	%rd1013, [%rd975+96];
	add.s64 	%rd1014, %rd6, %rd1013;
	ld.local.u8 	%rs362, [%rd1014];
	ld.local.u8 	%rs363, [%rd978+12];
	xor.b16  	%rs364, %rs363, %rs362;
	add.s64 	%rd1015, %rd8, %rd1013;
	st.local.u8 	[%rd1015], %rs364;
	ld.local.u64 	%rd1016, [%rd975+104];
	add.s64 	%rd1017, %rd6, %rd1016;
	ld.local.u8 	%rs365, [%rd1017];
	ld.local.u8 	%rs366, [%rd978+13];
	xor.b16  	%rs367, %rs366, %rs365;
	add.s64 	%rd1018, %rd8, %rd1016;
	st.local.u8 	[%rd1018], %rs367;
	ld.local.u64 	%rd1019, [%rd975+112];
	add.s64 	%rd1020, %rd6, %rd1019;
	ld.local.u8 	%rs368, [%rd1020];
	ld.local.u8 	%rs369, [%rd978+14];
	xor.b16  	%rs370, %rs369, %rs368;
	add.s64 	%rd1021, %rd8, %rd1019;
	st.local.u8 	[%rd1021], %rs370;
	ld.local.u64 	%rd1022, [%rd975+120];
	add.s64 	%rd1023, %rd6, %rd1022;
	ld.local.u8 	%rs371, [%rd1023];
	ld.local.u8 	%rs372, [%rd978+15];
	xor.b16  	%rs373, %rs372, %rs371;
	add.s64 	%rd1024, %rd8, %rd1022;
	st.local.u8 	[%rd1024], %rs373;
	add.s64 	%rd1462, %rd1462, 16;
	setp.ne.s64 	%p322, %rd1462, %rd165;
	mov.u64 	%rd1464, %rd165;
	@%p322 bra 	$L__BB1_375;
$L__BB1_376:
	@%p309 bra 	$L__BB1_386;
	setp.lt.u64 	%p324, %rd163, 7;
	@%p324 bra 	$L__BB1_379;
	shl.b64 	%rd1025, %rd1464, 3;
	add.s64 	%rd1026, %rd5, %rd1025;
	ld.local.u64 	%rd1027, [%rd1026];
	add.s64 	%rd1028, %rd6, %rd1027;
	ld.local.u8 	%rs374, [%rd1028];
	add.s64 	%rd1029, %rd7, %rd1464;
	ld.local.u8 	%rs375, [%rd1029];
	xor.b16  	%rs376, %rs375, %rs374;
	add.s64 	%rd1030, %rd8, %rd1027;
	st.local.u8 	[%rd1030], %rs376;
	ld.local.u64 	%rd1031, [%rd1026+8];
	add.s64 	%rd1032, %rd6, %rd1031;
	ld.local.u8 	%rs377, [%rd1032];
	ld.local.u8 	%rs378, [%rd1029+1];
	xor.b16  	%rs379, %rs378, %rs377;
	add.s64 	%rd1033, %rd8, %rd1031;
	st.local.u8 	[%rd1033], %rs379;
	ld.local.u64 	%rd1034, [%rd1026+16];
	add.s64 	%rd1035, %rd6, %rd1034;
	ld.local.u8 	%rs380, [%rd1035];
	ld.local.u8 	%rs381, [%rd1029+2];
	xor.b16  	%rs382, %rs381, %rs380;
	add.s64 	%rd1036, %rd8, %rd1034;
	st.local.u8 	[%rd1036], %rs382;
	ld.local.u64 	%rd1037, [%rd1026+24];
	add.s64 	%rd1038, %rd6, %rd1037;
	ld.local.u8 	%rs383, [%rd1038];
	ld.local.u8 	%rs384, [%rd1029+3];
	xor.b16  	%rs385, %rs384, %rs383;
	add.s64 	%rd1039, %rd8, %rd1037;
	st.local.u8 	[%rd1039], %rs385;
	ld.local.u64 	%rd1040, [%rd1026+32];
	add.s64 	%rd1041, %rd6, %rd1040;
	ld.local.u8 	%rs386, [%rd1041];
	ld.local.u8 	%rs387, [%rd1029+4];
	xor.b16  	%rs388, %rs387, %rs386;
	add.s64 	%rd1042, %rd8, %rd1040;
	st.local.u8 	[%rd1042], %rs388;
	ld.local.u64 	%rd1043, [%rd1026+40];
	add.s64 	%rd1044, %rd6, %rd1043;
	ld.local.u8 	%rs389, [%rd1044];
	ld.local.u8 	%rs390, [%rd1029+5];
	xor.b16  	%rs391, %rs390, %rs389;
	add.s64 	%rd1045, %rd8, %rd1043;
	st.local.u8 	[%rd1045], %rs391;
	ld.local.u64 	%rd1046, [%rd1026+48];
	add.s64 	%rd1047, %rd6, %rd1046;
	ld.local.u8 	%rs392, [%rd1047];
	ld.local.u8 	%rs393, [%rd1029+6];
	xor.b16  	%rs394, %rs393, %rs392;
	add.s64 	%rd1048, %rd8, %rd1046;
	st.local.u8 	[%rd1048], %rs394;
	ld.local.u64 	%rd1049, [%rd1026+56];
	add.s64 	%rd1050, %rd6, %rd1049;
	ld.local.u8 	%rs395, [%rd1050];
	ld.local.u8 	%rs396, [%rd1029+7];
	xor.b16  	%rs397, %rs396, %rs395;
	add.s64 	%rd1051, %rd8, %rd1049;
	st.local.u8 	[%rd1051], %rs397;
	add.s64 	%rd1464, %rd1464, 8;
$L__BB1_379:
	setp.eq.s64 	%p325, %rd166, 0;
	@%p325 bra 	$L__BB1_386;
	setp.lt.u64 	%p326, %rd164, 3;
	@%p326 bra 	$L__BB1_382;
	shl.b64 	%rd1052, %rd1464, 3;
	add.s64 	%rd1053, %rd5, %rd1052;
	ld.local.u64 	%rd1054, [%rd1053];
	add.s64 	%rd1055, %rd6, %rd1054;
	ld.local.u8 	%rs398, [%rd1055];
	add.s64 	%rd1056, %rd7, %rd1464;
	ld.local.u8 	%rs399, [%rd1056];
	xor.b16  	%rs400, %rs399, %rs398;
	add.s64 	%rd1057, %rd8, %rd1054;
	st.local.u8 	[%rd1057], %rs400;
	ld.local.u64 	%rd1058, [%rd1053+8];
	add.s64 	%rd1059, %rd6, %rd1058;
	ld.local.u8 	%rs401, [%rd1059];
	ld.local.u8 	%rs402, [%rd1056+1];
	xor.b16  	%rs403, %rs402, %rs401;
	add.s64 	%rd1060, %rd8, %rd1058;
	st.local.u8 	[%rd1060], %rs403;
	ld.local.u64 	%rd1061, [%rd1053+16];
	add.s64 	%rd1062, %rd6, %rd1061;
	ld.local.u8 	%rs404, [%rd1062];
	ld.local.u8 	%rs405, [%rd1056+2];
	xor.b16  	%rs406, %rs405, %rs404;
	add.s64 	%rd1063, %rd8, %rd1061;
	st.local.u8 	[%rd1063], %rs406;
	ld.local.u64 	%rd1064, [%rd1053+24];
	add.s64 	%rd1065, %rd6, %rd1064;
	ld.local.u8 	%rs407, [%rd1065];
	ld.local.u8 	%rs408, [%rd1056+3];
	xor.b16  	%rs409, %rs408, %rs407;
	add.s64 	%rd1066, %rd8, %rd1064;
	st.local.u8 	[%rd1066], %rs409;
	add.s64 	%rd1464, %rd1464, 4;
$L__BB1_382:
	setp.eq.s64 	%p327, %rd167, 0;
	@%p327 bra 	$L__BB1_386;
	setp.eq.s64 	%p328, %rd167, 1;
	shl.b64 	%rd1067, %rd1464, 3;
	add.s64 	%rd259, %rd5, %rd1067;
	ld.local.u64 	%rd1068, [%rd259];
	add.s64 	%rd1069, %rd6, %rd1068;
	ld.local.u8 	%rs410, [%rd1069];
	add.s64 	%rd260, %rd7, %rd1464;
	ld.local.u8 	%rs411, [%rd260];
	xor.b16  	%rs412, %rs411, %rs410;
	add.s64 	%rd1070, %rd8, %rd1068;
	st.local.u8 	[%rd1070], %rs412;
	@%p328 bra 	$L__BB1_386;
	setp.eq.s64 	%p329, %rd167, 2;
	ld.local.u64 	%rd1071, [%rd259+8];
	add.s64 	%rd1072, %rd6, %rd1071;
	ld.local.u8 	%rs413, [%rd1072];
	ld.local.u8 	%rs414, [%rd260+1];
	xor.b16  	%rs415, %rs414, %rs413;
	add.s64 	%rd1073, %rd8, %rd1071;
	st.local.u8 	[%rd1073], %rs415;
	@%p329 bra 	$L__BB1_386;
	ld.local.u64 	%rd1074, [%rd259+16];
	add.s64 	%rd1075, %rd6, %rd1074;
	ld.local.u8 	%rs416, [%rd1075];
	ld.local.u8 	%rs417, [%rd260+2];
	xor.b16  	%rs418, %rs417, %rs416;
	add.s64 	%rd1076, %rd8, %rd1074;
	st.local.u8 	[%rd1076], %rs418;
$L__BB1_386:
	add.f64 	%fd2079, %fd2079, 0d3FF0000000000000;
	setp.ne.s32 	%p330, %r420, 0;
	setp.ne.s32 	%p331, %r34, 0;
	and.pred  	%p332, %p330, %p331;
	@%p332 bra 	$L__BB1_418;
	mov.b64 	%rd1466, 0;
	mov.f64 	%fd2055, %fd1976;
$L__BB1_388:
	add.s64 	%rd1078, %rd7, %rd1466;
	ld.local.u8 	%rs419, [%rd1078];
	setp.ne.s16 	%p333, %rs419, 1;
	@%p333 bra 	$L__BB1_413;
	shl.b64 	%rd1079, %rd1466, 3;
	add.s64 	%rd1080, %rd1519, %rd1079;
	ld.local.f64 	%fd210, [%rd1080];
	setp.gt.f64 	%p334, %fd210, 0d403E000000000000;
	mov.f64 	%fd2050, %fd210;
	@%p334 bra 	$L__BB1_401;
	setp.lt.f64 	%p335, %fd210, 0dC03E000000000000;
	mov.f64 	%fd2050, 0d0000000000000000;
	@%p335 bra 	$L__BB1_401;
	fma.rn.f64 	%fd1011, %fd210, 0d3FF71547652B82FE, 0d4338000000000000;
	{
	.reg .b32 %temp; 
	mov.b64 	{%r137, %temp}, %fd1011;
	}
	mov.f64 	%fd1012, 0dC338000000000000;
	add.rn.f64 	%fd1013, %fd1011, %fd1012;
	fma.rn.f64 	%fd1014, %fd1013, 0dBFE62E42FEFA39EF, %fd210;
	fma.rn.f64 	%fd1015, %fd1013, 0dBC7ABC9E3B39803F, %fd1014;
	fma.rn.f64 	%fd1016, %fd1015, 0d3E5ADE1569CE2BDF, 0d3E928AF3FCA213EA;
	fma.rn.f64 	%fd1017, %fd1016, %fd1015, 0d3EC71DEE62401315;
	fma.rn.f64 	%fd1018, %fd1017, %fd1015, 0d3EFA01997C89EB71;
	fma.rn.f64 	%fd1019, %fd1018, %fd1015, 0d3F2A01A014761F65;
	fma.rn.f64 	%fd1020, %fd1019, %fd1015, 0d3F56C16C1852B7AF;
	fma.rn.f64 	%fd1021, %fd1020, %fd1015, 0d3F81111111122322;
	fma.rn.f64 	%fd1022, %fd1021, %fd1015, 0d3FA55555555502A1;
	fma.rn.f64 	%fd1023, %fd1022, %fd1015, 0d3FC5555555555511;
	fma.rn.f64 	%fd1024, %fd1023, %fd1015, 0d3FE000000000000B;
	fma.rn.f64 	%fd1025, %fd1024, %fd1015, 0d3FF0000000000000;
	fma.rn.f64 	%fd1026, %fd1025, %fd1015, 0d3FF0000000000000;
	{
	.reg .b32 %temp; 
	mov.b64 	{%r138, %temp}, %fd1026;
	}
	{
	.reg .b32 %temp; 
	mov.b64 	{%temp, %r139}, %fd1026;
	}
	shl.b32 	%r754, %r137, 20;
	add.s32 	%r755, %r754, %r139;
	mov.b64 	%fd2047, {%r138, %r755};
	{
	.reg .b32 %temp; 
	mov.b64 	{%temp, %r756}, %fd210;
	}
	mov.b32 	%f38, %r756;
	abs.f32 	%f11, %f38;
	setp.lt.f32 	%p336, %f11, 0f4086232B;
	@%p336 bra 	$L__BB1_394;
	setp.lt.f64 	%p337, %fd210, 0d0000000000000000;
	add.f64 	%fd1027, %fd210, 0d7FF0000000000000;
	selp.f64 	%fd2047, 0d0000000000000000, %fd1027, %p337;
	setp.geu.f32 	%p338, %f11, 0f40874800;
	@%p338 bra 	$L__BB1_394;
	shr.u32 	%r757, %r137, 31;
	add.s32 	%r758, %r137, %r757;
	shr.s32 	%r759, %r758, 1;
	shl.b32 	%r760, %r759, 20;
	add.s32 	%r761, %r139, %r760;
	mov.b64 	%fd1028, {%r138, %r761};
	sub.s32 	%r762, %r137, %r759;
	shl.b32 	%r763, %r762, 20;
	add.s32 	%r764, %r763, 1072693248;
	mov.b32 	%r765, 0;
	mov.b64 	%fd1029, {%r765, %r764};
	mul.f64 	%fd2047, %fd1029, %fd1028;
$L__BB1_394:
	add.f64 	%fd2048, %fd2047, 0d3FF0000000000000;
	{
	.reg .b32 %temp; 
	mov.b64 	{%temp, %r1148}, %fd2048;
	}
	{
	.reg .b32 %temp; 
	mov.b64 	{%r1149, %temp}, %fd2048;
	}
	setp.gt.s32 	%p339, %r1148, 1048575;
	mov.b32 	%r1150, -1023;
	@%p339 bra 	$L__BB1_396;
	mul.f64 	%fd2048, %fd2048, 0d4350000000000000;
	{
	.reg .b32 %temp; 
	mov.b64 	{%temp, %r1148}, %fd2048;
	}
	{
	.reg .b32 %temp; 
	mov.b64 	{%r1149, %temp}, %fd2048;
	}
	mov.b32 	%r1150, -1077;
$L__BB1_396:
	add.s32 	%r768, %r1148, -1;
	setp.gt.u32 	%p340, %r768, 2146435070;
	@%p340 bra 	$L__BB1_400;
	shr.u32 	%r771, %r1148, 20;
	add.s32 	%r1151, %r1150, %r771;
	and.b32  	%r772, %r1148, 1048575;
	or.b32  	%r773, %r772, 1072693248;
	mov.b64 	%fd2049, {%r1149, %r773};
	setp.lt.u32 	%p342, %r773, 1073127583;
	@%p342 bra 	$L__BB1_399;
	{
	.reg .b32 %temp; 
	mov.b64 	{%r774, %temp}, %fd2049;
	}
	{
	.reg .b32 %temp; 
	mov.b64 	{%temp, %r775}, %fd2049;
	}
	add.s32 	%r776, %r775, -1048576;
	mov.b64 	%fd2049, {%r774, %r776};
	add.s32 	%r1151, %r1151, 1;
$L__BB1_399:
	add.f64 	%fd1031, %fd2049, 0dBFF0000000000000;
	add.f64 	%fd1032, %fd2049, 0d3FF0000000000000;
	rcp.approx.ftz.f64 	%fd1033, %fd1032;
	neg.f64 	%fd1034, %fd1032;
	fma.rn.f64 	%fd1035, %fd1034, %fd1033, 0d3FF0000000000000;
	fma.rn.f64 	%fd1036, %fd1035, %fd1035, %fd1035;
	fma.rn.f64 	%fd1037, %fd1036, %fd1033, %fd1033;
	mul.f64 	%fd1038, %fd1031, %fd1037;
	fma.rn.f64 	%fd1039, %fd1031, %fd1037, %fd1038;
	mul.f64 	%fd1040, %fd1039, %fd1039;
	fma.rn.f64 	%fd1041, %fd1040, 0d3EB1380B3AE80F1E, 0d3ED0EE258B7A8B04;
	fma.rn.f64 	%fd1042, %fd1041, %fd1040, 0d3EF3B2669F02676F;
	fma.rn.f64 	%fd1043, %fd1042, %fd1040, 0d3F1745CBA9AB0956;
	fma.rn.f64 	%fd1044, %fd1043, %fd1040, 0d3F3C71C72D1B5154;
	fma.rn.f64 	%fd1045, %fd1044, %fd1040, 0d3F624924923BE72D;
	fma.rn.f64 	%fd1046, %fd1045, %fd1040, 0d3F8999999999A3C4;
	fma.rn.f64 	%fd1047, %fd1046, %fd1040, 0d3FB5555555555554;
	sub.f64 	%fd1048, %fd1031, %fd1039;
	add.f64 	%fd1049, %fd1048, %fd1048;
	neg.f64 	%fd1050, %fd1039;
	fma.rn.f64 	%fd1051, %fd1050, %fd1031, %fd1049;
	mul.f64 	%fd1052, %fd1037, %fd1051;
	mul.f64 	%fd1053, %fd1040, %fd1047;
	fma.rn.f64 	%fd1054, %fd1053, %fd1039, %fd1052;
	xor.b32  	%r777, %r1151, -2147483648;
	mov.b32 	%r778, 1127219200;
	mov.b64 	%fd1055, {%r777, %r778};
	sub.f64 	%fd1056, %fd1055, %fd25;
	fma.rn.f64 	%fd1057, %fd1056, 0d3FE62E42FEFA39EF, %fd1039;
	fma.rn.f64 	%fd1058, %fd1056, 0dBFE62E42FEFA39EF, %fd1057;
	sub.f64 	%fd1059, %fd1058, %fd1039;
	sub.f64 	%fd1060, %fd1054, %fd1059;
	fma.rn.f64 	%fd1061, %fd1056, 0d3C7ABC9E3B39803F, %fd1060;
	add.f64 	%fd2050, %fd1057, %fd1061;
	bra.uni 	$L__BB1_401;
$L__BB1_400:
	fma.rn.f64 	%fd1030, %fd2048, 0d7FF0000000000000, 0d7FF0000000000000;
	{
	.reg .b32 %temp; 
	mov.b64 	{%temp, %r769}, %fd2048;
	}
	and.b32  	%r770, %r769, 2147483647;
	setp.eq.s32 	%p341, %r770, 0;
	selp.f64 	%fd2050, 0dFFF0000000000000, %fd1030, %p341;
$L__BB1_401:
	setp.gt.f64 	%p343, %fd210, 0d403E000000000000;
	neg.f64 	%fd224, %fd210;
	setp.lt.f64 	%p344, %fd210, 0dC03E000000000000;
	or.pred  	%p345, %p344, %p343;
	selp.f64 	%fd2054, %fd224, 0d0000000000000000, %p344;
	@%p345 bra 	$L__BB1_412;
	fma.rn.f64 	%fd1062, %fd224, 0d3FF71547652B82FE, 0d4338000000000000;
	{
	.reg .b32 %temp; 
	mov.b64 	{%r150, %temp}, %fd1062;
	}
	mov.f64 	%fd1063, 0dC338000000000000;
	add.rn.f64 	%fd1064, %fd1062, %fd1063;
	fma.rn.f64 	%fd1065, %fd1064, 0dBFE62E42FEFA39EF, %fd224;
	fma.rn.f64 	%fd1066, %fd1064, 0dBC7ABC9E3B39803F, %fd1065;
	fma.rn.f64 	%fd1067, %fd1066, 0d3E5ADE1569CE2BDF, 0d3E928AF3FCA213EA;
	fma.rn.f64 	%fd1068, %fd1067, %fd1066, 0d3EC71DEE62401315;
	fma.rn.f64 	%fd1069, %fd1068, %fd1066, 0d3EFA01997C89EB71;
	fma.rn.f64 	%fd1070, %fd1069, %fd1066, 0d3F2A01A014761F65;
	fma.rn.f64 	%fd1071, %fd1070, %fd1066, 0d3F56C16C1852B7AF;
	fma.rn.f64 	%fd1072, %fd1071, %fd1066, 0d3F81111111122322;
	fma.rn.f64 	%fd1073, %fd1072, %fd1066, 0d3FA55555555502A1;
	fma.rn.f64 	%fd1074, %fd1073, %fd1066, 0d3FC5555555555511;
	fma.rn.f64 	%fd1075, %fd1074, %fd1066, 0d3FE000000000000B;
	fma.rn.f64 	%fd1076, %fd1075, %fd1066, 0d3FF0000000000000;
	fma.rn.f64 	%fd1077, %fd1076, %fd1066, 0d3FF0000000000000;
	{
	.reg .b32 %temp; 
	mov.b64 	{%r151, %temp}, %fd1077;
	}
	{
	.reg .b32 %temp; 
	mov.b64 	{%temp, %r152}, %fd1077;
	}
	shl.b32 	%r779, %r150, 20;
	add.s32 	%r780, %r779, %r152;
	mov.b64 	%fd2051, {%r151, %r780};
	{
	.reg .b32 %temp; 
	mov.b64 	{%temp, %r781}, %fd224;
	}
	mov.b32 	%f39, %r781;
	abs.f32 	%f12, %f39;
	setp.lt.f32 	%p346, %f12, 0f4086232B;
	@%p346 bra 	$L__BB1_405;
	setp.gt.f64 	%p347, %fd210, 0d0000000000000000;
	mov.f64 	%fd1078, 0d7FF0000000000000;
	sub.f64 	%fd1079, %fd1078, %fd210;
	selp.f64 	%fd2051, 0d0000000000000000, %fd1079, %p347;
	setp.geu.f32 	%p348, %f12, 0f40874800;
	@%p348 bra 	$L__BB1_405;
	shr.u32 	%r782, %r150, 31;
	add.s32 	%r783, %r150, %r782;
	shr.s32 	%r784, %r783, 1;
	shl.b32 	%r785, %r784, 20;
	add.s32 	%r786, %r152, %r785;
	mov.b64 	%fd1080, {%r151, %r786};
	sub.s32 	%r787, %r150, %r784;
	shl.b32 	%r788, %r787, 20;
	add.s32 	%r789, %r788, 1072693248;
	mov.b32 	%r790, 0;
	mov.b64 	%fd1081, {%r790, %r789};
	mul.f64 	%fd2051, %fd1081, %fd1080;
$L__BB1_405:
	add.f64 	%fd2052, %fd2051, 0d3FF0000000000000;
	{
	.reg .b32 %temp; 
	mov.b64 	{%temp, %r1152}, %fd2052;
	}
	{
	.reg .b32 %temp; 
	mov.b64 	{%r1153, %temp}, %fd2052;
	}
	setp.gt.s32 	%p349, %r1152, 1048575;
	mov.b32 	%r1154, -1023;
	@%p349 bra 	$L__BB1_407;
	mul.f64 	%fd2052, %fd2052, 0d4350000000000000;
	{
	.reg .b32 %temp; 
	mov.b64 	{%temp, %r1152}, %fd2052;
	}
	{
	.reg .b32 %temp; 
	mov.b64 	{%r1153, %temp}, %fd2052;
	}
	mov.b32 	%r1154, -1077;
$L__BB1_407:
	add.s32 	%r793, %r1152, -1;
	setp.gt.u32 	%p350, %r793, 2146435070;
	@%p350 bra 	$L__BB1_411;
	shr.u32 	%r796, %r1152, 20;
	add.s32 	%r1155, %r1154, %r796;
	and.b32  	%r797, %r1152, 1048575;
	or.b32  	%r798, %r797, 1072693248;
	mov.b64 	%fd2053, {%r1153, %r798};
	setp.lt.u32 	%p352, %r798, 1073127583;
	@%p352 bra 	$L__BB1_410;
	{
	.reg .b32 %temp; 
	mov.b64 	{%r799, %temp}, %fd2053;
	}
	{
	.reg .b32 %temp; 
	mov.b64 	{%temp, %r800}, %fd2053;
	}
	add.s32 	%r801, %r800, -1048576;
	mov.b64 	%fd2053, {%r799, %r801};
	add.s32 	%r1155, %r1155, 1;
$L__BB1_410:
	add.f64 	%fd1083, %fd2053, 0dBFF0000000000000;
	add.f64 	%fd1084, %fd2053, 0d3FF0000000000000;
	rcp.approx.ftz.f64 	%fd1085, %fd1084;
	neg.f64 	%fd1086, %fd1084;
	fma.rn.f64 	%fd1087, %fd1086, %fd1085, 0d3FF0000000000000;
	fma.rn.f64 	%fd1088, %fd1087, %fd1087, %fd1087;
	fma.rn.f64 	%fd1089, %fd1088, %fd1085, %fd1085;
	mul.f64 	%fd1090, %fd1083, %fd1089;
	fma.rn.f64 	%fd1091, %fd1083, %fd1089, %fd1090;
	mul.f64 	%fd1092, %fd1091, %fd1091;
	fma.rn.f64 	%fd1093, %fd1092, 0d3EB1380B3AE80F1E, 0d3ED0EE258B7A8B04;
	fma.rn.f64 	%fd1094, %fd1093, %fd1092, 0d3EF3B2669F02676F;
	fma.rn.f64 	%fd1095, %fd1094, %fd1092, 0d3F1745CBA9AB0956;
	fma.rn.f64 	%fd1096, %fd1095, %fd1092, 0d3F3C71C72D1B5154;
	fma.rn.f64 	%fd1097, %fd1096, %fd1092, 0d3F624924923BE72D;
	fma.rn.f64 	%fd1098, %fd1097, %fd1092, 0d3F8999999999A3C4;
	fma.rn.f64 	%fd1099, %fd1098, %fd1092, 0d3FB5555555555554;
	sub.f64 	%fd1100, %fd1083, %fd1091;
	add.f64 	%fd1101, %fd1100, %fd1100;
	neg.f64 	%fd1102, %fd1091;
	fma.rn.f64 	%fd1103, %fd1102, %fd1083, %fd1101;
	mul.f64 	%fd1104, %fd1089, %fd1103;
	mul.f64 	%fd1105, %fd1092, %fd1099;
	fma.rn.f64 	%fd1106, %fd1105, %fd1091, %fd1104;
	xor.b32  	%r802, %r1155, -2147483648;
	mov.b32 	%r803, 1127219200;
	mov.b64 	%fd1107, {%r802, %r803};
	sub.f64 	%fd1108, %fd1107, %fd25;
	fma.rn.f64 	%fd1109, %fd1108, 0d3FE62E42FEFA39EF, %fd1091;
	fma.rn.f64 	%fd1110, %fd1108, 0dBFE62E42FEFA39EF, %fd1109;
	sub.f64 	%fd1111, %fd1110, %fd1091;
	sub.f64 	%fd1112, %fd1106, %fd1111;
	fma.rn.f64 	%fd1113, %fd1108, 0d3C7ABC9E3B39803F, %fd1112;
	add.f64 	%fd2054, %fd1109, %fd1113;
	bra.uni 	$L__BB1_412;
$L__BB1_411:
	fma.rn.f64 	%fd1082, %fd2052, 0d7FF0000000000000, 0d7FF0000000000000;
	{
	.reg .b32 %temp; 
	mov.b64 	{%temp, %r794}, %fd2052;
	}
	and.b32  	%r795, %r794, 2147483647;
	setp.eq.s32 	%p351, %r795, 0;
	selp.f64 	%fd2054, 0dFFF0000000000000, %fd1082, %p351;
$L__BB1_412:
	sub.f64 	%fd1114, %fd2050, %fd2054;
	add.f64 	%fd2055, %fd2055, %fd1114;
$L__BB1_413:
	add.s64 	%rd1466, %rd1466, 1;
	setp.ne.s64 	%p353, %rd1466, %rd20;
	@%p353 bra 	$L__BB1_388;
	neg.f64 	%fd1115, %fd2055;
	fma.rn.f64 	%fd1116, %fd2055, 0dBFF71547652B82FE, 0d4338000000000000;
	{
	.reg .b32 %temp; 
	mov.b64 	{%r163, %temp}, %fd1116;
	}
	mov.f64 	%fd1117, 0dC338000000000000;
	add.rn.f64 	%fd1118, %fd1116, %fd1117;
	fma.rn.f64 	%fd1119, %fd1118, 0dBFE62E42FEFA39EF, %fd1115;
	fma.rn.f64 	%fd1120, %fd1118, 0dBC7ABC9E3B39803F, %fd1119;
	fma.rn.f64 	%fd1121, %fd1120, 0d3E5ADE1569CE2BDF, 0d3E928AF3FCA213EA;
	fma.rn.f64 	%fd1122, %fd1121, %fd1120, 0d3EC71DEE62401315;
	fma.rn.f64 	%fd1123, %fd1122, %fd1120, 0d3EFA01997C89EB71;
	fma.rn.f64 	%fd1124, %fd1123, %fd1120, 0d3F2A01A014761F65;
	fma.rn.f64 	%fd1125, %fd1124, %fd1120, 0d3F56C16C1852B7AF;
	fma.rn.f64 	%fd1126, %fd1125, %fd1120, 0d3F81111111122322;
	fma.rn.f64 	%fd1127, %fd1126, %fd1120, 0d3FA55555555502A1;
	fma.rn.f64 	%fd1128, %fd1127, %fd1120, 0d3FC5555555555511;
	fma.rn.f64 	%fd1129, %fd1128, %fd1120, 0d3FE000000000000B;
	fma.rn.f64 	%fd1130, %fd1129, %fd1120, 0d3FF0000000000000;
	fma.rn.f64 	%fd1131, %fd1130, %fd1120, 0d3FF0000000000000;
	{
	.reg .b32 %temp; 
	mov.b64 	{%r164, %temp}, %fd1131;
	}
	{
	.reg .b32 %temp; 
	mov.b64 	{%temp, %r165}, %fd1131;
	}
	shl.b32 	%r804, %r163, 20;
	add.s32 	%r805, %r804, %r165;
	mov.b64 	%fd2056, {%r164, %r805};
	{
	.reg .b32 %temp; 
	mov.b64 	{%temp, %r806}, %fd1115;
	}
	mov.b32 	%f40, %r806;
	abs.f32 	%f13, %f40;
	setp.lt.f32 	%p354, %f13, 0f4086232B;
	@%p354 bra 	$L__BB1_417;
	setp.gt.f64 	%p355, %fd2055, 0d0000000000000000;
	mov.f64 	%fd1132, 0d7FF0000000000000;
	sub.f64 	%fd1133, %fd1132, %fd2055;
	selp.f64 	%fd2056, 0d0000000000000000, %fd1133, %p355;
	setp.geu.f32 	%p356, %f13, 0f40874800;
	@%p356 bra 	$L__BB1_417;
	shr.u32 	%r807, %r163, 31;
	add.s32 	%r808, %r163, %r807;
	shr.s32 	%r809, %r808, 1;
	shl.b32 	%r810, %r809, 20;
	add.s32 	%r811, %r165, %r810;
	mov.b64 	%fd1134, {%r164, %r811};
	sub.s32 	%r812, %r163, %r809;
	shl.b32 	%r813, %r812, 20;
	add.s32 	%r814, %r813, 1072693248;
	mov.b32 	%r815, 0;
	mov.b64 	%fd1135, {%r815, %r814};
	mul.f64 	%fd2056, %fd1135, %fd1134;
$L__BB1_417:
	sub.f64 	%fd2057, %fd2057, %fd2056;
$L__BB1_418:
	setp.eq.s32 	%p357, %r20, 0;
	@%p357 bra 	$L__BB1_435;
	mov.b64 	%rd1467, 0;
$L__BB1_420:
	setp.lt.u32 	%p358, %r417, 16;
	mul.lo.s64 	%rd265, %rd1467, %rd20;
	mov.b16 	%rs593, 0;
	mov.b64 	%rd1470, 0;
	@%p358 bra 	$L__BB1_423;
	mov.b16 	%rs593, 0;
	mov.b64 	%rd1468, 0;
$L__BB1_422:
	.pragma "nounroll";
	add.s64 	%rd1084, %rd8, %rd1468;
	ld.local.u8 	%rs423, [%rd1084];
	add.s64 	%rd1085, %rd1468, %rd265;
	add.s64 	%rd1086, %rd4, %rd1085;
	ld.global.u8 	%rs424, [%rd1086];
	mul.lo.s16 	%rs425, %rs424, %rs423;
	xor.b16  	%rs426, %rs425, %rs593;
	ld.local.u8 	%rs427, [%rd1084+1];
	ld.global.u8 	%rs428, [%rd1086+1];
	mul.lo.s16 	%rs429, %rs428, %rs427;
	xor.b16  	%rs430, %rs429, %rs426;
	ld.local.u8 	%rs431, [%rd1084+2];
	ld.global.u8 	%rs432, [%rd1086+2];
	mul.lo.s16 	%rs433, %rs432, %rs431;
	xor.b16  	%rs434, %rs433, %rs430;
	ld.local.u8 	%rs435, [%rd1084+3];
	ld.global.u8 	%rs436, [%rd1086+3];
	mul.lo.s16 	%rs437, %rs436, %rs435;
	xor.b16  	%rs438, %rs437, %rs434;
	ld.local.u8 	%rs439, [%rd1084+4];
	ld.global.u8 	%rs440, [%rd1086+4];
	mul.lo.s16 	%rs441, %rs440, %rs439;
	xor.b16  	%rs442, %rs441, %rs438;
	ld.local.u8 	%rs443, [%rd1084+5];
	ld.global.u8 	%rs444, [%rd1086+5];
	mul.lo.s16 	%rs445, %rs444, %rs443;
	xor.b16  	%rs446, %rs445, %rs442;
	ld.local.u8 	%rs447, [%rd1084+6];
	ld.global.u8 	%rs448, [%rd1086+6];
	mul.lo.s16 	%rs449, %rs448, %rs447;
	xor.b16  	%rs450, %rs449, %rs446;
	ld.local.u8 	%rs451, [%rd1084+7];
	ld.global.u8 	%rs452, [%rd1086+7];
	mul.lo.s16 	%rs453, %rs452, %rs451;
	xor.b16  	%rs454, %rs453, %rs450;
	ld.local.u8 	%rs455, [%rd1084+8];
	ld.global.u8 	%rs456, [%rd1086+8];
	mul.lo.s16 	%rs457, %rs456, %rs455;
	xor.b16  	%rs458, %rs457, %rs454;
	ld.local.u8 	%rs459, [%rd1084+9];
	ld.global.u8 	%rs460, [%rd1086+9];
	mul.lo.s16 	%rs461, %rs460, %rs459;
	xor.b16  	%rs462, %rs461, %rs458;
	ld.local.u8 	%rs463, [%rd1084+10];
	ld.global.u8 	%rs464, [%rd1086+10];
	mul.lo.s16 	%rs465, %rs464, %rs463;
	xor.b16  	%rs466, %rs465, %rs462;
	ld.local.u8 	%rs467, [%rd1084+11];
	ld.global.u8 	%rs468, [%rd1086+11];
	mul.lo.s16 	%rs469, %rs468, %rs467;
	xor.b16  	%rs470, %rs469, %rs466;
	ld.local.u8 	%rs471, [%rd1084+12];
	ld.global.u8 	%rs472, [%rd1086+12];
	mul.lo.s16 	%rs473, %rs472, %rs471;
	xor.b16  	%rs474, %rs473, %rs470;
	ld.local.u8 	%rs475, [%rd1084+13];
	ld.global.u8 	%rs476, [%rd1086+13];
	mul.lo.s16 	%rs477, %rs476, %rs475;
	xor.b16  	%rs478, %rs477, %rs474;
	ld.local.u8 	%rs479, [%rd1084+14];
	ld.global.u8 	%rs480, [%rd1086+14];
	mul.lo.s16 	%rs481, %rs480, %rs479;
	xor.b16  	%rs482, %rs481, %rs478;
	ld.local.u8 	%rs483, [%rd1084+15];
	ld.global.u8 	%rs484, [%rd1086+15];
	mul.lo.s16 	%rs485, %rs484, %rs483;
	xor.b16  	%rs593, %rs485, %rs482;
	add.s64 	%rd1468, %rd1468, 16;
	setp.ne.s64 	%p359, %rd1468, %rd165;
	mov.u64 	%rd1470, %rd165;
	@%p359 bra 	$L__BB1_422;
$L__BB1_423:
	@%p309 bra 	$L__BB1_433;
	setp.lt.u64 	%p361, %rd163, 7;
	@%p361 bra 	$L__BB1_426;
	add.s64 	%rd1087, %rd8, %rd1470;
	ld.local.u8 	%rs487, [%rd1087];
	add.s64 	%rd1088, %rd1470, %rd265;
	add.s64 	%rd1089, %rd4, %rd1088;
	ld.global.u8 	%rs488, [%rd1089];
	mul.lo.s16 	%rs489, %rs488, %rs487;
	ld.local.u8 	%rs490, [%rd1087+1];
	ld.global.u8 	%rs491, [%rd1089+1];
	mul.lo.s16 	%rs492, %rs491, %rs490;
	xor.b16  	%rs493, %rs489, %rs492;
	ld.local.u8 	%rs494, [%rd1087+2];
	ld.global.u8 	%rs495, [%rd1089+2];
	mul.lo.s16 	%rs496, %rs495, %rs494;
	xor.b16  	%rs497, %rs493, %rs496;
	ld.local.u8 	%rs498, [%rd1087+3];
	ld.global.u8 	%rs499, [%rd1089+3];
	mul.lo.s16 	%rs500, %rs499, %rs498;
	xor.b16  	%rs501, %rs497, %rs500;
	ld.local.u8 	%rs502, [%rd1087+4];
	ld.global.u8 	%rs503, [%rd1089+4];
	mul.lo.s16 	%rs504, %rs503, %rs502;
	xor.b16  	%rs505, %rs501, %rs504;
	ld.local.u8 	%rs506, [%rd1087+5];
	ld.global.u8 	%rs507, [%rd1089+5];
	mul.lo.s16 	%rs508, %rs507, %rs506;
	xor.b16  	%rs509, %rs505, %rs508;
	ld.local.u8 	%rs510, [%rd1087+6];
	ld.global.u8 	%rs511, [%rd1089+6];
	mul.lo.s16 	%rs512, %rs511, %rs510;
	xor.b16  	%rs513, %rs509, %rs512;
	ld.local.u8 	%rs514, [%rd1087+7];
	ld.global.u8 	%rs515, [%rd1089+7];
	mul.lo.s16 	%rs516, %rs515, %rs514;
	xor.b16  	%rs517, %rs513, %rs516;
	xor.b16  	%rs593, %rs517, %rs593;
	add.s64 	%rd1470, %rd1470, 8;
$L__BB1_426:
	setp.eq.s64 	%p362, %rd166, 0;
	@%p362 bra 	$L__BB1_433;
	setp.lt.u64 	%p363, %rd164, 3;
	@%p363 bra 	$L__BB1_429;
	add.s64 	%rd1090, %rd8, %rd1470;
	ld.local.u8 	%rs519, [%rd1090];
	add.s64 	%rd1091, %rd1470, %rd265;
	add.s64 	%rd1092, %rd4, %rd1091;
	ld.global.u8 	%rs520, [%rd1092];
	mul.lo.s16 	%rs521, %rs520, %rs519;
	ld.local.u8 	%rs522, [%rd1090+1];
	ld.global.u8 	%rs523, [%rd1092+1];
	mul.lo.s16 	%rs524, %rs523, %rs522;
	xor.b16  	%rs525, %rs521, %rs524;
	ld.local.u8 	%rs526, [%rd1090+2];
	ld.global.u8 	%rs527, [%rd1092+2];
	mul.lo.s16 	%rs528, %rs527, %rs526;
	xor.b16  	%rs529, %rs525, %rs528;
	ld.local.u8 	%rs530, [%rd1090+3];
	ld.global.u8 	%rs531, [%rd1092+3];
	mul.lo.s16 	%rs532, %rs531, %rs530;
	xor.b16  	%rs533, %rs529, %rs532;
	xor.b16  	%rs593, %rs533, %rs593;
	add.s64 	%rd1470, %rd1470, 4;
$L__BB1_429:
	setp.eq.s64 	%p364, %rd167, 0;
	@%p364 bra 	$L__BB1_433;
	setp.eq.s64 	%p365, %rd167, 1;
	add.s64 	%rd273, %rd8, %rd1470;
	ld.local.u8 	%rs534, [%rd273];
	add.s64 	%rd1093, %rd1470, %rd265;
	add.s64 	%rd274, %rd4, %rd1093;
	ld.global.u8 	%rs535, [%rd274];
	mul.lo.s16 	%rs536, %rs535, %rs534;
	xor.b16  	%rs593, %rs536, %rs593;
	@%p365 bra 	$L__BB1_433;
	setp.eq.s64 	%p366, %rd167, 2;
	ld.local.u8 	%rs537, [%rd273+1];
	ld.global.u8 	%rs538, [%rd274+1];
	mul.lo.s16 	%rs539, %rs538, %rs537;
	xor.b16  	%rs593, %rs539, %rs593;
	@%p366 bra 	$L__BB1_433;
	ld.local.u8 	%rs540, [%rd273+2];
	ld.global.u8 	%rs541, [%rd274+2];
	mul.lo.s16 	%rs542, %rs541, %rs540;
	xor.b16  	%rs593, %rs542, %rs593;
$L__BB1_433:
	and.b16  	%rs543, %rs593, 255;
	setp.eq.s16 	%p367, %rs543, 1;
	mov.u64 	%rd1501, %rd1455;
	@%p367 bra 	$L__BB1_500;
	add.s64 	%rd1467, %rd1467, 1;
	setp.ne.s64 	%p368, %rd1467, %rd162;
	@%p368 bra 	$L__BB1_420;
$L__BB1_435:
	mov.b64 	%rd1472, 0;
	mov.f64 	%fd2067, %fd1976;
$L__BB1_436:
	add.s64 	%rd1095, %rd7, %rd1472;
	ld.local.u8 	%rs544, [%rd1095];
	setp.ne.s16 	%p369, %rs544, 1;
	@%p369 bra 	$L__BB1_499;
	shl.b64 	%rd1096, %rd1472, 3;
	add.s64 	%rd1097, %rd1519, %rd1096;
	ld.local.f64 	%fd248, [%rd1097];
	setp.gt.f64 	%p370, %fd248, 0d403E000000000000;
	mov.f64 	%fd2062, %fd248;
	@%p370 bra 	$L__BB1_487;
	setp.lt.f64 	%p371, %fd248, 0dC03E000000000000;
	mov.f64 	%fd2062, 0d0000000000000000;
	@%p371 bra 	$L__BB1_487;
	fma.rn.f64 	%fd1137, %fd248, 0d3FF71547652B82FE, 0d4338000000000000;
	{
	.reg .b32 %temp; 
	mov.b64 	{%r166, %temp}, %fd1137;
	}
	mov.f64 	%fd1138, 0dC338000000000000;
	add.rn.f64 	%fd1139, %fd1137, %fd1138;
	fma.rn.f64 	%fd1140, %fd1139, 0dBFE62E42FEFA39EF, %fd248;
	fma.rn.f64 	%fd1141, %fd1139, 0dBC7ABC9E3B39803F, %fd1140;
	fma.rn.f64 	%fd1142, %fd1141, 0d3E5ADE1569CE2BDF, 0d3E928AF3FCA213EA;
	fma.rn.f64 	%fd1143, %fd1142, %fd1141, 0d3EC71DEE62401315;
	fma.rn.f64 	%fd1144, %fd1143, %fd1141, 0d3EFA01997C89EB71;
	fma.rn.f64 	%fd1145, %fd1144, %fd1141, 0d3F2A01A014761F65;
	fma.rn.f64 	%fd1146, %fd1145, %fd1141, 0d3F56C16C1852B7AF;
	fma.rn.f64 	%fd1147, %fd1146, %fd1141, 0d3F81111111122322;
	fma.rn.f64 	%fd1148, %fd1147, %fd1141, 0d3FA55555555502A1;
	fma.rn.f64 	%fd1149, %fd1148, %fd1141, 0d3FC5555555555511;
	fma.rn.f64 	%fd1150, %fd1149, %fd1141, 0d3FE000000000000B;
	fma.rn.f64 	%fd1151, %fd1150, %fd1141, 0d3FF0000000000000;
	fma.rn.f64 	%fd1152, %fd1151, %fd1141, 0d3FF0000000000000;
	{
	.reg .b32 %temp; 
	mov.b64 	{%r167, %temp}, %fd1152;
	}
	{
	.reg .b32 %temp; 
	mov.b64 	{%temp, %r168}, %fd1152;
	}
	shl.b32 	%r816, %r166, 20;
	add.s32 	%r817, %r816, %r168;
	mov.b64 	%fd2059, {%r167, %r817};
	{
	.reg .b32 %temp; 
	mov.b64 	{%temp, %r818}, %fd248;
	}
	mov.b32 	%f41, %r818;
	abs.f32 	%f14, %f41;
	setp.lt.f32 	%p372, %f14, 0f4086232B;
	@%p372 bra 	$L__BB1_442;
	setp.lt.f64 	%p373, %fd248, 0d0000000000000000;
	add.f64 	%fd1153, %fd248, 0d7FF0000000000000;
	selp.f64 	%fd2059, 0d0000000000000000, %fd1153, %p373;
	setp.geu.f32 	%p374, %f14, 0f40874800;
	@%p374 bra 	$L__BB1_442;
	shr.u32 	%r819, %r166, 31;
	add.s32 	%r820, %r166, %r819;
	shr.s32 	%r821, %r820, 1;
	shl.b32 	%r822, %r821, 20;
	add.s32 	%r823, %r168, %r822;
	mov.b64 	%fd1154, {%r167, %r823};
	sub.s32 	%r824, %r166, %r821;
	shl.b32 	%r825, %r824, 20;
	add.s32 	%r826, %r825, 1072693248;
	mov.b32 	%r827, 0;
	mov.b64 	%fd1155, {%r827, %r826};
	mul.f64 	%fd2059, %fd1155, %fd1154;
$L__BB1_442:
	add.f64 	%fd2060, %fd2059, 0d3FF0000000000000;
	{
	.reg .b32 %temp; 
	mov.b64 	{%temp, %r1156}, %fd2060;
	}
	{
	.reg .b32 %temp; 
	mov.b64 	{%r1157, %temp}, %fd2060;
	}
	setp.gt.s32 	%p375, %r1156, 1048575;
	mov.b32 	%r1158, -1023;
	@%p375 bra 	$L__BB1_444;
	mul.f64 	%fd2060, %fd2060, 0d4350000000000000;
	{
	.reg .b32 %temp; 
	mov.b64 	{%temp, %r1156}, %fd2060;
	}
	{
	.reg .b32 %temp; 
	mov.b64 	{%r1157, %temp}, %fd2060;
	}
	mov.b32 	%r1158, -1077;
$L__BB1_444:
	add.s32 	%r830, %r1156, -1;
	setp.gt.u32 	%p376, %r830, 2146435070;
	@%p376 bra 	$L__BB1_486;
	shr.u32 	%r833, %r1156, 20;
	add.s32 	%r1159, %r1158, %r833;
	and.b32  	%r834, %r1156, 1048575;
	or.b32  	%r835, %r834, 1072693248;
	mov.b64 	%fd2061, {%r1157, %r835};
	setp.lt.u32 	%p378, %r835, 1073127583;
	@%p378 bra 	$L__BB1_447;
	{
	.reg .b32 %temp; 
	mov.b64 	{%r836, %temp}, %fd2061;
	}
	{
	.reg .b32 %temp; 
	mov.b64 	{%temp, %r837}, %fd2061;
	}
	add.s32 	%r838, %r837, -1048576;
	mov.b64 	%fd2061, {%r836, %r838};
	add.s32 	%r1159, %r1159, 1;
$L__BB1_447:
	add.f64 	%fd1157, %fd2061, 0dBFF0000000000000;
	add.f64 	%fd1158, %fd2061, 0d3FF0000000000000;
	rcp.approx.ftz.f64 	%fd1159, %fd1158;
	neg.f64 	%fd1160, %fd1158;
	fma.rn.f64 	%fd1161, %fd1160, %fd1159, 0d3FF0000000000000;
	fma.rn.f64 	%fd1162, %fd1161, %fd1161, %fd1161;
	fma.rn.f64 	%fd1163, %fd1162, %fd1159, %fd1159;
	mul.f64 	%fd1164, %fd1157, %fd1163;
	fma.rn.f64 	%fd1165, %fd1157, %fd1163, %fd1164;
	mul.f64 	%fd1166, %fd1165, %fd1165;
	fma.rn.f64 	%fd1167, %fd1166, 0d3EB1380B3AE80F1E, 0d3ED0EE258B7A8B04;
	fma.rn.f64 	%fd1168, %fd1167, %fd1166, 0d3EF3B2669F02676F;
	fma.rn.f64 	%fd1169, %fd1168, %fd1166, 0d3F1745CBA9AB0956;
	fma.rn.f64 	%fd1170, %fd1169, %fd1166, 0d3F3C71C72D1B5154;
	fma.rn.f64 	%fd1171, %fd1170, %fd1166, 0d3F624924923BE72D;
	fma.rn.f64 	%fd1172, %fd1171, %fd1166, 0d3F8999999999A3C4;
	fma.rn.f64 	%fd1173, %fd1172, %fd1166, 0d3FB5555555555554;
	sub.f64 	%fd1174, %fd1157, %fd1165;
	add.f64 	%fd1175, %fd1174, %fd1174;
	neg.f64 	%fd1176, %fd1165;
	fma.rn.f64 	%fd1177, %fd1176, %fd1157, %fd1175;
	mul.f64 	%fd1178, %fd1163, %fd1177;
	mul.f64 	%fd1179, %fd1166, %fd1173;
	fma.rn.f64 	%fd1180, %fd1179, %fd1165, %fd1178;
	xor.b32  	%r839, %r1159, -2147483648;
	mov.b32 	%r840, 1127219200;
	mov.b64 	%fd1181, {%r839, %r840};
	sub.f64 	%fd1182, %fd1181, %fd25;
	fma.rn.f64 	%fd1183, %fd1182, 0d3FE62E42FEFA39EF, %fd1165;
	fma.rn.f64 	%fd1184, %fd1182, 0dBFE62E42FEFA39EF, %fd1183;
	sub.f64 	%fd1185, %fd1184, %fd1165;
	sub.f64 	%fd1186, %fd1180, %fd1185;
	fma.rn.f64 	%fd1187, %fd1182, 0d3C7ABC9E3B39803F, %fd1186;
	add.f64 	%fd2062, %fd1183, %fd1187;
	bra.uni 	$L__BB1_487;
$L__BB1_448:
	setp.lt.u64 	%p390, %rd90, 15;
	mul.lo.s64 	%rd275, %rd1455, %rd20;
	mov.b64 	%rd1475, 0;
	@%p390 bra 	$L__BB1_451;
	mov.b64 	%rd1473, 0;
$L__BB1_450:
	.pragma "nounroll";
	add.s64 	%rd1100, %rd8, %rd1473;
	ld.local.u8 	%rs545, [%rd1100];
	cvt.rn.f64.u16 	%fd1241, %rs545;
	add.s64 	%rd1101, %rd1473, %rd275;
	shl.b64 	%rd1102, %rd1101, 3;
	add.s64 	%rd1103, %rd13, %rd1102;
	st.local.f64 	[%rd1103], %fd1241;
	ld.local.u8 	%rs546, [%rd1100+1];
	cvt.rn.f64.u16 	%fd1242, %rs546;
	st.local.f64 	[%rd1103+8], %fd1242;
	ld.local.u8 	%rs547, [%rd1100+2];
	cvt.rn.f64.u16 	%fd1243, %rs547;
	st.local.f64 	[%rd1103+16], %fd1243;
	ld.local.u8 	%rs548, [%rd1100+3];
	cvt.rn.f64.u16 	%fd1244, %rs548;
	st.local.f64 	[%rd1103+24], %fd1244;
	ld.local.u8 	%rs549, [%rd1100+4];
	cvt.rn.f64.u16 	%fd1245, %rs549;
	st.local.f64 	[%rd1103+32], %fd1245;
	ld.local.u8 	%rs550, [%rd1100+5];
	cvt.rn.f64.u16 	%fd1246, %rs550;
	st.local.f64 	[%rd1103+40], %fd1246;
	ld.local.u8 	%rs551, [%rd1100+6];
	cvt.rn.f64.u16 	%fd1247, %rs551;
	st.local.f64 	[%rd1103+48], %fd1247;
	ld.local.u8 	%rs552, [%rd1100+7];
	cvt.rn.f64.u16 	%fd1248, %rs552;
	st.local.f64 	[%rd1103+56], %fd1248;
	ld.local.u8 	%rs553, [%rd1100+8];
	cvt.rn.f64.u16 	%fd1249, %rs553;
	st.local.f64 	[%rd1103+64], %fd1249;
	ld.local.u8 	%rs554, [%rd1100+9];
	cvt.rn.f64.u16 	%fd1250, %rs554;
	st.local.f64 	[%rd1103+72], %fd1250;
	ld.local.u8 	%rs555, [%rd1100+10];
	cvt.rn.f64.u16 	%fd1251, %rs555;
	st.local.f64 	[%rd1103+80], %fd1251;
	ld.local.u8 	%rs556, [%rd1100+11];
	cvt.rn.f64.u16 	%fd1252, %rs556;
	st.local.f64 	[%rd1103+88], %fd1252;
	ld.local.u8 	%rs557, [%rd1100+12];
	cvt.rn.f64.u16 	%fd1253, %rs557;
	st.local.f64 	[%rd1103+96], %fd1253;
	ld.local.u8 	%rs558, [%rd1100+13];
	cvt.rn.f64.u16 	%fd1254, %rs558;
	st.local.f64 	[%rd1103+104], %fd1254;
	ld.local.u8 	%rs559, [%rd1100+14];
	cvt.rn.f64.u16 	%fd1255, %rs559;
	st.local.f64 	[%rd1103+112], %fd1255;
	ld.local.u8 	%rs560, [%rd1100+15];
	cvt.rn.f64.u16 	%fd1256, %rs560;
	st.local.f64 	[%rd1103+120], %fd1256;
	add.s64 	%rd1473, %rd1473, 16;
	setp.ne.s64 	%p391, %rd1473, %rd165;
	mov.u64 	%rd1475, %rd165;
	@%p391 bra 	$L__BB1_450;
$L__BB1_451:
	setp.eq.s32 	%p392, %r5, 0;
	@%p392 bra 	$L__BB1_461;
	setp.lt.u64 	%p393, %rd163, 7;
	@%p393 bra 	$L__BB1_454;
	add.s64 	%rd1104, %rd8, %rd1475;
	ld.local.u8 	%rs561, [%rd1104];
	cvt.rn.f64.u16 	%fd1257, %rs561;
	add.s64 	%rd1105, %rd1475, %rd275;
	shl.b64 	%rd1106, %rd1105, 3;
	add.s64 	%rd1107, %rd13, %rd1106;
	st.local.f64 	[%rd1107], %fd1257;
	ld.local.u8 	%rs562, [%rd1104+1];
	cvt.rn.f64.u16 	%fd1258, %rs562;
	st.local.f64 	[%rd1107+8], %fd1258;
	ld.local.u8 	%rs563, [%rd1104+2];
	cvt.rn.f64.u16 	%fd1259, %rs563;
	st.local.f64 	[%rd1107+16], %fd1259;
	ld.local.u8 	%rs564, [%rd1104+3];
	cvt.rn.f64.u16 	%fd1260, %rs564;
	st.local.f64 	[%rd1107+24], %fd1260;
	ld.local.u8 	%rs565, [%rd1104+4];
	cvt.rn.f64.u16 	%fd1261, %rs565;
	st.local.f64 	[%rd1107+32], %fd1261;
	ld.local.u8 	%rs566, [%rd1104+5];
	cvt.rn.f64.u16 	%fd1262, %rs566;
	st.local.f64 	[%rd1107+40], %fd1262;
	ld.local.u8 	%rs567, [%rd1104+6];
	cvt.rn.f64.u16 	%fd1263, %rs567;
	st.local.f64 	[%rd1107+48], %fd1263;
	ld.local.u8 	%rs568, [%rd1104+7];
	cvt.rn.f64.u16 	%fd1264, %rs568;
	st.local.f64 	[%rd1107+56], %fd1264;
	add.s64 	%rd1475, %rd1475, 8;
$L__BB1_454:
	setp.eq.s64 	%p394, %rd166, 0;
	@%p394 bra 	$L__BB1_461;
	setp.lt.u64 	%p395, %rd164, 3;
	@%p395 bra 	$L__BB1_457;
	add.s64 	%rd1108, %rd8, %rd1475;
	ld.local.u8 	%rs569, [%rd1108];
	cvt.rn.f64.u16 	%fd1265, %rs569;
	add.s64 	%rd1109, %rd1475, %rd275;
	shl.b64 	%rd1110, %rd1109, 3;
	add.s64 	%rd1111, %rd13, %rd1110;
	st.local.f64 	[%rd1111], %fd1265;
	ld.local.u8 	%rs570, [%rd1108+1];
	cvt.rn.f64.u16 	%fd1266, %rs570;
	st.local.f64 	[%rd1111+8], %fd1266;
	ld.local.u8 	%rs571, [%rd1108+2];
	cvt.rn.f64.u16 	%fd1267, %rs571;
	st.local.f64 	[%rd1111+16], %fd1267;
	ld.local.u8 	%rs572, [%rd1108+3];
	cvt.rn.f64.u16 	%fd1268, %rs572;
	st.local.f64 	[%rd1111+24], %fd1268;
	add.s64 	%rd1475, %rd1475, 4;
$L__BB1_457:
	setp.eq.s64 	%p396, %rd167, 0;
	@%p396 bra 	$L__BB1_461;
	setp.eq.s64 	%p397, %rd167, 1;
	add.s64 	%rd285, %rd8, %rd1475;
	ld.local.u8 	%rs573, [%rd285];
	cvt.rn.f64.u16 	%fd1269, %rs573;
	add.s64 	%rd1112, %rd1475, %rd275;
	shl.b64 	%rd1113, %rd1112, 3;
	add.s64 	%rd286, %rd13, %rd1113;
	st.local.f64 	[%rd286], %fd1269;
	@%p397 bra 	$L__BB1_461;
	setp.eq.s64 	%p398, %rd167, 2;
	ld.local.u8 	%rs574, [%rd285+1];
	cvt.rn.f64.u16 	%fd1270, %rs574;
	st.local.f64 	[%rd286+8], %fd1270;
	@%p398 bra 	$L__BB1_461;
	ld.local.u8 	%rs575, [%rd285+2];
	cvt.rn.f64.u16 	%fd1271, %rs575;
	st.local.f64 	[%rd286+16], %fd1271;
$L__BB1_461:
	shl.b64 	%rd1115, %rd1455, 5;
	add.s64 	%rd287, %rd1520, %rd1115;
	st.local.f64 	[%rd287], %fd2067;
	st.local.f64 	[%rd287+8], %fd2067;
	st.local.f64 	[%rd287+16], %fd2079;
	setp.eq.s64 	%p399, %rd1455, 0;
	mov.f64 	%fd2074, 0d0000000000000000;
	mov.b64 	%rd1478, 1;
	@%p399 bra 	$L__BB1_471;
	add.s64 	%rd1117, %rd1455, 1;
	and.b64  	%rd288, %rd1117, -2;
	mov.f64 	%fd2074, 0d0000000000000000;
	mov.b64 	%rd1477, 0;
$L__BB1_463:
	shl.b64 	%rd1118, %rd1477, 5;
	add.s64 	%rd290, %rd1520, %rd1118;
	ld.local.f64 	%fd280, [%rd290+8];
	neg.f64 	%fd1275, %fd280;
	fma.rn.f64 	%fd1276, %fd280, 0dBFF71547652B82FE, 0d4338000000000000;
	{
	.reg .b32 %temp; 
	mov.b64 	{%r192, %temp}, %fd1276;
	}
	mov.f64 	%fd1277, 0dC338000000000000;
	add.rn.f64 	%fd1278, %fd1276, %fd1277;
	fma.rn.f64 	%fd1279, %fd1278, 0dBFE62E42FEFA39EF, %fd1275;
	fma.rn.f64 	%fd1280, %fd1278, 0dBC7ABC9E3B39803F, %fd1279;
	fma.rn.f64 	%fd1281, %fd1280, 0d3E5ADE1569CE2BDF, 0d3E928AF3FCA213EA;
	fma.rn.f64 	%fd1282, %fd1281, %fd1280, 0d3EC71DEE62401315;
	fma.rn.f64 	%fd1283, %fd1282, %fd1280, 0d3EFA01997C89EB71;
	fma.rn.f64 	%fd1284, %fd1283, %fd1280, 0d3F2A01A014761F65;
	fma.rn.f64 	%fd1285, %fd1284, %fd1280, 0d3F56C16C1852B7AF;
	fma.rn.f64 	%fd1286, %fd1285, %fd1280, 0d3F81111111122322;
	fma.rn.f64 	%fd1287, %fd1286, %fd1280, 0d3FA55555555502A1;
	fma.rn.f64 	%fd1288, %fd1287, %fd1280, 0d3FC5555555555511;
	fma.rn.f64 	%fd1289, %fd1288, %fd1280, 0d3FE000000000000B;
	fma.rn.f64 	%fd1290, %fd1289, %fd1280, 0d3FF0000000000000;
	fma.rn.f64 	%fd1291, %fd1290, %fd1280, 0d3FF0000000000000;
	{
	.reg .b32 %temp; 
	mov.b64 	{%r193, %temp}, %fd1291;
	}
	{
	.reg .b32 %temp; 
	mov.b64 	{%temp, %r194}, %fd1291;
	}
	shl.b32 	%r866, %r192, 20;
	add.s32 	%r867, %r866, %r194;
	mov.b64 	%fd2069, {%r193, %r867};
	{
	.reg .b32 %temp; 
	mov.b64 	{%temp, %r868}, %fd1275;
	}
	mov.b32 	%f43, %r868;
	abs.f32 	%f16, %f43;
	setp.lt.f32 	%p400, %f16, 0f4086232B;
	@%p400 bra 	$L__BB1_466;
	setp.gt.f64 	%p401, %fd280, 0d0000000000000000;
	mov.f64 	%fd1292, 0d7FF0000000000000;
	sub.f64 	%fd1293, %fd1292, %fd280;
	selp.f64 	%fd2069, 0d0000000000000000, %fd1293, %p401;
	setp.geu.f32 	%p402, %f16, 0f40874800;
	@%p402 bra 	$L__BB1_466;
	shr.u32 	%r869, %r192, 31;
	add.s32 	%r870, %r192, %r869;
	shr.s32 	%r871, %r870, 1;
	shl.b32 	%r872, %r871, 20;
	add.s32 	%r873, %r194, %r872;
	mov.b64 	%fd1294, {%r193, %r873};
	sub.s32 	%r874, %r192, %r871;
	shl.b32 	%r875, %r874, 20;
	add.s32 	%r876, %r875, 1072693248;
	mov.b32 	%r877, 0;
	mov.b64 	%fd1295, {%r877, %r876};
	mul.f64 	%fd2069, %fd1295, %fd1294;
$L__BB1_466:
	add.f64 	%fd285, %fd2074, %fd2069;
	ld.local.f64 	%fd286, [%rd290+40];
	neg.f64 	%fd1296, %fd286;
	fma.rn.f64 	%fd1297, %fd286, 0dBFF71547652B82FE, 0d4338000000000000;
	{
	.reg .b32 %temp; 
	mov.b64 	{%r195, %temp}, %fd1297;
	}
	mov.f64 	%fd1298, 0dC338000000000000;
	add.rn.f64 	%fd1299, %fd1297, %fd1298;
	fma.rn.f64 	%fd1300, %fd1299, 0dBFE62E42FEFA39EF, %fd1296;
	fma.rn.f64 	%fd1301, %fd1299, 0dBC7ABC9E3B39803F, %fd1300;
	fma.rn.f64 	%fd1302, %fd1301, 0d3E5ADE1569CE2BDF, 0d3E928AF3FCA213EA;
	fma.rn.f64 	%fd1303, %fd1302, %fd1301, 0d3EC71DEE62401315;
	fma.rn.f64 	%fd1304, %fd1303, %fd1301, 0d3EFA01997C89EB71;
	fma.rn.f64 	%fd1305, %fd1304, %fd1301, 0d3F2A01A014761F65;
	fma.rn.f64 	%fd1306, %fd1305, %fd1301, 0d3F56C16C1852B7AF;
	fma.rn.f64 	%fd1307, %fd1306, %fd1301, 0d3F81111111122322;
	fma.rn.f64 	%fd1308, %fd1307, %fd1301, 0d3FA55555555502A1;
	fma.rn.f64 	%fd1309, %fd1308, %fd1301, 0d3FC5555555555511;
	fma.rn.f64 	%fd1310, %fd1309, %fd1301, 0d3FE000000000000B;
	fma.rn.f64 	%fd1311, %fd1310, %fd1301, 0d3FF0000000000000;
	fma.rn.f64 	%fd1312, %fd1311, %fd1301, 0d3FF0000000000000;
	{
	.reg .b32 %temp; 
	mov.b64 	{%r196, %temp}, %fd1312;
	}
	{
	.reg .b32 %temp; 
	mov.b64 	{%temp, %r197}, %fd1312;
	}
	shl.b32 	%r878, %r195, 20;
	add.s32 	%r879, %r878, %r197;
	mov.b64 	%fd2070, {%r196, %r879};
	{
	.reg .b32 %temp; 
	mov.b64 	{%temp, %r880}, %fd1296;
	}
	mov.b32 	%f44, %r880;
	abs.f32 	%f17, %f44;
	setp.lt.f32 	%p403, %f17, 0f4086232B;
	@%p403 bra 	$L__BB1_469;
	setp.gt.f64 	%p404, %fd286, 0d0000000000000000;
	mov.f64 	%fd1313, 0d7FF0000000000000;
	sub.f64 	%fd1314, %fd1313, %fd286;
	selp.f64 	%fd2070, 0d0000000000000000, %fd1314, %p404;
	setp.geu.f32 	%p405, %f17, 0f40874800;
	@%p405 bra 	$L__BB1_469;
	shr.u32 	%r881, %r195, 31;
	add.s32 	%r882, %r195, %r881;
	shr.s32 	%r883, %r882, 1;
	shl.b32 	%r884, %r883, 20;
	add.s32 	%r885, %r197, %r884;
	mov.b64 	%fd1315, {%r196, %r885};
	sub.s32 	%r886, %r195, %r883;
	shl.b32 	%r887, %r886, 20;
	add.s32 	%r888, %r887, 1072693248;
	mov.b32 	%r889, 0;
	mov.b64 	%fd1316, {%r889, %r888};
	mul.f64 	%fd2070, %fd1316, %fd1315;
$L__BB1_469:
	add.f64 	%fd2074, %fd285, %fd2070;
	add.s64 	%rd1477, %rd1477, 2;
	setp.ne.s64 	%p406, %rd1477, %rd288;
	@%p406 bra 	$L__BB1_463;
	shl.b64 	%rd1119, %rd288, 2;
	or.b64  	%rd1478, %rd1119, 1;
$L__BB1_471:
	and.b64  	%rd1120, %rd1455, 1;
	setp.eq.b64 	%p407, %rd1120, 1;
	@%p407 bra 	$L__BB1_476;
	shl.b64 	%rd1121, %rd1478, 3;
	add.s64 	%rd1122, %rd1520, %rd1121;
	ld.local.f64 	%fd294, [%rd1122];
	neg.f64 	%fd1317, %fd294;
	fma.rn.f64 	%fd1318, %fd294, 0dBFF71547652B82FE, 0d4338000000000000;
	{
	.reg .b32 %temp; 
	mov.b64 	{%r198, %temp}, %fd1318;
	}
	mov.f64 	%fd1319, 0dC338000000000000;
	add.rn.f64 	%fd1320, %fd1318, %fd1319;
	fma.rn.f64 	%fd1321, %fd1320, 0dBFE62E42FEFA39EF, %fd1317;
	fma.rn.f64 	%fd1322, %fd1320, 0dBC7ABC9E3B39803F, %fd1321;
	fma.rn.f64 	%fd1323, %fd1322, 0d3E5ADE1569CE2BDF, 0d3E928AF3FCA213EA;
	fma.rn.f64 	%fd1324, %fd1323, %fd1322, 0d3EC71DEE62401315;
	fma.rn.f64 	%fd1325, %fd1324, %fd1322, 0d3EFA01997C89EB71;
	fma.rn.f64 	%fd1326, %fd1325, %fd1322, 0d3F2A01A014761F65;
	fma.rn.f64 	%fd1327, %fd1326, %fd1322, 0d3F56C16C1852B7AF;
	fma.rn.f64 	%fd1328, %fd1327, %fd1322, 0d3F81111111122322;
	fma.rn.f64 	%fd1329, %fd1328, %fd1322, 0d3FA55555555502A1;
	fma.rn.f64 	%fd1330, %fd1329, %fd1322, 0d3FC5555555555511;
	fma.rn.f64 	%fd1331, %fd1330, %fd1322, 0d3FE000000000000B;
	fma.rn.f64 	%fd1332, %fd1331, %fd1322, 0d3FF0000000000000;
	fma.rn.f64 	%fd1333, %fd1332, %fd1322, 0d3FF0000000000000;
	{
	.reg .b32 %temp; 
	mov.b64 	{%r199, %temp}, %fd1333;
	}
	{
	.reg .b32 %temp; 
	mov.b64 	{%temp, %r200}, %fd1333;
	}
	shl.b32 	%r890, %r198, 20;
	add.s32 	%r891, %r890, %r200;
	mov.b64 	%fd2073, {%r199, %r891};
	{
	.reg .b32 %temp; 
	mov.b64 	{%temp, %r892}, %fd1317;
	}
	mov.b32 	%f45, %r892;
	abs.f32 	%f18, %f45;
	setp.lt.f32 	%p408, %f18, 0f4086232B;
	@%p408 bra 	$L__BB1_475;
	setp.gt.f64 	%p409, %fd294, 0d0000000000000000;
	mov.f64 	%fd1334, 0d7FF0000000000000;
	sub.f64 	%fd1335, %fd1334, %fd294;
	selp.f64 	%fd2073, 0d0000000000000000, %fd1335, %p409;
	setp.geu.f32 	%p410, %f18, 0f40874800;
	@%p410 bra 	$L__BB1_475;
	shr.u32 	%r893, %r198, 31;
	add.s32 	%r894, %r198, %r893;
	shr.s32 	%r895, %r894, 1;
	shl.b32 	%r896, %r895, 20;
	add.s32 	%r897, %r200, %r896;
	mov.b64 	%fd1336, {%r199, %r897};
	sub.s32 	%r898, %r198, %r895;
	shl.b32 	%r899, %r898, 20;
	add.s32 	%r900, %r899, 1072693248;
	mov.b32 	%r901, 0;
	mov.b64 	%fd1337, {%r901, %r900};
	mul.f64 	%fd2073, %fd1337, %fd1336;
$L__BB1_475:
	add.f64 	%fd2074, %fd2074, %fd2073;
$L__BB1_476:
	setp.eq.s64 	%p411, %rd161, 0;
	setp.ne.s32 	%p412, %r420, 1;
	{ // callseq 5, 0
	.param .b64 param0;
	st.param.f64 	[param0], 0d4000000000000000;
	.param .b64 param1;
	st.param.f64 	[param1], %fd995;
	.param .b64 retval0;
	call.uni (retval0), 
	__internal_accurate_pow, 
	(
	param0, 
	param1
	);
	ld.param.f64 	%fd1338, [retval0];
	} // callseq 5
	neg.f64 	%fd1340, %fd1338;
	selp.f64 	%fd1341, %fd1340, %fd1338, %p1;
	selp.f64 	%fd1342, 0dFFF8000000000000, %fd1341, %p2;
	selp.f64 	%fd1343, 0d3FF0000000000000, %fd1342, %p411;
	mul.f64 	%fd2080, %fd2057, %fd1343;
	add.f64 	%fd1344, %fd2074, %fd2080;
	setp.gt.f64 	%p413, %fd1344, 0d3E112E0BE826D695;
	div.rn.f64 	%fd1345, %fd2074, %fd1344;
	selp.f64 	%fd302, %fd1345, 0d3FF0000000000000, %p413;
	st.local.f64 	[%rd287+24], %fd302;
	add.s64 	%rd1501, %rd1455, 1;
	@%p412 bra 	$L__BB1_481;
	neg.f64 	%fd1346, %fd2067;
	fma.rn.f64 	%fd1347, %fd2067, 0dBFF71547652B82FE, 0d4338000000000000;
	{
	.reg .b32 %temp; 
	mov.b64 	{%r201, %temp}, %fd1347;
	}
	mov.f64 	%fd1348, 0dC338000000000000;
	add.rn.f64 	%fd1349, %fd1347, %fd1348;
	fma.rn.f64 	%fd1350, %fd1349, 0dBFE62E42FEFA39EF, %fd1346;
	fma.rn.f64 	%fd1351, %fd1349, 0dBC7ABC9E3B39803F, %fd1350;
	fma.rn.f64 	%fd1352, %fd1351, 0d3E5ADE1569CE2BDF, 0d3E928AF3FCA213EA;
	fma.rn.f64 	%fd1353, %fd1352, %fd1351, 0d3EC71DEE62401315;
	fma.rn.f64 	%fd1354, %fd1353, %fd1351, 0d3EFA01997C89EB71;
	fma.rn.f64 	%fd1355, %fd1354, %fd1351, 0d3F2A01A014761F65;
	fma.rn.f64 	%fd1356, %fd1355, %fd1351, 0d3F56C16C1852B7AF;
	fma.rn.f64 	%fd1357, %fd1356, %fd1351, 0d3F81111111122322;
	fma.rn.f64 	%fd1358, %fd1357, %fd1351, 0d3FA55555555502A1;
	fma.rn.f64 	%fd1359, %fd1358, %fd1351, 0d3FC5555555555511;
	fma.rn.f64 	%fd1360, %fd1359, %fd1351, 0d3FE000000000000B;
	fma.rn.f64 	%fd1361, %fd1360, %fd1351, 0d3FF0000000000000;
	fma.rn.f64 	%fd1362, %fd1361, %fd1351, 0d3FF0000000000000;
	{
	.reg .b32 %temp; 
	mov.b64 	{%r202, %temp}, %fd1362;
	}
	{
	.reg .b32 %temp; 
	mov.b64 	{%temp, %r203}, %fd1362;
	}
	shl.b32 	%r902, %r201, 20;
	add.s32 	%r903, %r902, %r203;
	mov.b64 	%fd2075, {%r202, %r903};
	{
	.reg .b32 %temp; 
	mov.b64 	{%temp, %r904}, %fd1346;
	}
	mov.b32 	%f46, %r904;
	abs.f32 	%f19, %f46;
	setp.lt.f32 	%p414, %f19, 0f4086232B;
	@%p414 bra 	$L__BB1_480;
	setp.gt.f64 	%p415, %fd2067, 0d0000000000000000;
	mov.f64 	%fd1363, 0d7FF0000000000000;
	sub.f64 	%fd1364, %fd1363, %fd2067;
	selp.f64 	%fd2075, 0d0000000000000000, %fd1364, %p415;
	setp.geu.f32 	%p416, %f19, 0f40874800;
	@%p416 bra 	$L__BB1_480;
	shr.u32 	%r905, %r201, 31;
	add.s32 	%r906, %r201, %r905;
	shr.s32 	%r907, %r906, 1;
	shl.b32 	%r908, %r907, 20;
	add.s32 	%r909, %r203, %r908;
	mov.b64 	%fd1365, {%r202, %r909};
	sub.s32 	%r910, %r201, %r907;
	shl.b32 	%r911, %r910, 20;
	add.s32 	%r912, %r911, 1072693248;
	mov.b32 	%r913, 0;
	mov.b64 	%fd1366, {%r913, %r912};
	mul.f64 	%fd2075, %fd1366, %fd1365;
$L__BB1_480:
	sub.f64 	%fd2057, %fd2057, %fd2075;
$L__BB1_481:
	ld.param.f64 	%fd1967, [_Z19sogrand_rows_kernelPdS_S_PhiiimdiPi_param_8];
	setp.leu.f64 	%p417, %fd302, %fd1967;
	setp.ne.s64 	%p418, %rd1501, %rd19;
	and.pred  	%p419, %p417, %p418;
	@%p419 bra 	$L__BB1_500;
	setp.eq.s64 	%p465, %rd1455, 0;
	@%p465 bra 	$L__BB1_485;
	and.b64  	%rd295, %rd1501, -2;
	mov.b64 	%rd1479, 0;
$L__BB1_484:
	add.s64 	%rd1479, %rd1479, 2;
	setp.ne.s64 	%p466, %rd1479, %rd295;
	@%p466 bra 	$L__BB1_484;
$L__BB1_485:
	cvt.rn.f64.u64 	%fd2085, %rd1501;
	bra.uni 	$L__BB1_558;
$L__BB1_486:
	fma.rn.f64 	%fd1156, %fd2060, 0d7FF0000000000000, 0d7FF0000000000000;
	{
	.reg .b32 %temp; 
	mov.b64 	{%temp, %r831}, %fd2060;
	}
	and.b32  	%r832, %r831, 2147483647;
	setp.eq.s32 	%p377, %r832, 0;
	selp.f64 	%fd2062, 0dFFF0000000000000, %fd1156, %p377;
$L__BB1_487:
	neg.f64 	%fd262, %fd248;
	setp.lt.f64 	%p380, %fd248, 0dC03E000000000000;
	or.pred  	%p381, %p380, %p370;
	selp.f64 	%fd2066, %fd262, 0d0000000000000000, %p380;
	@%p381 bra 	$L__BB1_498;
	fma.rn.f64 	%fd1188, %fd262, 0d3FF71547652B82FE, 0d4338000000000000;
	{
	.reg .b32 %temp; 
	mov.b64 	{%r179, %temp}, %fd1188;
	}
	mov.f64 	%fd1189, 0dC338000000000000;
	add.rn.f64 	%fd1190, %fd1188, %fd1189;
	fma.rn.f64 	%fd1191, %fd1190, 0dBFE62E42FEFA39EF, %fd262;
	fma.rn.f64 	%fd1192, %fd1190, 0dBC7ABC9E3B39803F, %fd1191;
	fma.rn.f64 	%fd1193, %fd1192, 0d3E5ADE1569CE2BDF, 0d3E928AF3FCA213EA;
	fma.rn.f64 	%fd1194, %fd1193, %fd1192, 0d3EC71DEE62401315;
	fma.rn.f64 	%fd1195, %fd1194, %fd1192, 0d3EFA01997C89EB71;
	fma.rn.f64 	%fd1196, %fd1195, %fd1192, 0d3F2A01A014761F65;
	fma.rn.f64 	%fd1197, %fd1196, %fd1192, 0d3F56C16C1852B7AF;
	fma.rn.f64 	%fd1198, %fd1197, %fd1192, 0d3F81111111122322;
	fma.rn.f64 	%fd1199, %fd1198, %fd1192, 0d3FA55555555502A1;
	fma.rn.f64 	%fd1200, %fd1199, %fd1192, 0d3FC5555555555511;
	fma.rn.f64 	%fd1201, %fd1200, %fd1192, 0d3FE000000000000B;
	fma.rn.f64 	%fd1202, %fd1201, %fd1192, 0d3FF0000000000000;
	fma.rn.f64 	%fd1203, %fd1202, %fd1192, 0d3FF0000000000000;
	{
	.reg .b32 %temp; 
	mov.b64 	{%r180, %temp}, %fd1203;
	}
	{
	.reg .b32 %temp; 
	mov.b64 	{%temp, %r181}, %fd1203;
	}
	shl.b32 	%r841, %r179, 20;
	add.s32 	%r842, %r841, %r181;
	mov.b64 	%fd2063, {%r180, %r842};
	{
	.reg .b32 %temp; 
	mov.b64 	{%temp, %r843}, %fd262;
	}
	mov.b32 	%f42, %r843;
	abs.f32 	%f15, %f42;
	setp.lt.f32 	%p382, %f15, 0f4086232B;
	@%p382 bra 	$L__BB1_491;
	setp.gt.f64 	%p383, %fd248, 0d0000000000000000;
	mov.f64 	%fd1204, 0d7FF0000000000000;
	sub.f64 	%fd1205, %fd1204, %fd248;
	selp.f64 	%fd2063, 0d0000000000000000, %fd1205, %p383;
	setp.geu.f32 	%p384, %f15, 0f40874800;
	@%p384 bra 	$L__BB1_491;
	shr.u32 	%r844, %r179, 31;
	add.s32 	%r845, %r179, %r844;
	shr.s32 	%r846, %r845, 1;
	shl.b32 	%r847, %r846, 20;
	add.s32 	%r848, %r181, %r847;
	mov.b64 	%fd1206, {%r180, %r848};
	sub.s32 	%r849, %r179, %r846;
	shl.b32 	%r850, %r849, 20;
	add.s32 	%r851, %r850, 1072693248;
	mov.b32 	%r852, 0;
	mov.b64 	%fd1207, {%r852, %r851};
	mul.f64 	%fd2063, %fd1207, %fd1206;
$L__BB1_491:
	add.f64 	%fd2064, %fd2063, 0d3FF0000000000000;
	{
	.reg .b32 %temp; 
	mov.b64 	{%temp, %r1160}, %fd2064;
	}
	{
	.reg .b32 %temp; 
	mov.b64 	{%r1161, %temp}, %fd2064;
	}
	setp.gt.s32 	%p385, %r1160, 1048575;
	mov.b32 	%r1162, -1023;
	@%p385 bra 	$L__BB1_493;
	mul.f64 	%fd2064, %fd2064, 0d4350000000000000;
	{
	.reg .b32 %temp; 
	mov.b64 	{%temp, %r1160}, %fd2064;
	}
	{
	.reg .b32 %temp; 
	mov.b64 	{%r1161, %temp}, %fd2064;
	}
	mov.b32 	%r1162, -1077;
$L__BB1_493:
	add.s32 	%r855, %r1160, -1;
	setp.gt.u32 	%p386, %r855, 2146435070;
	@%p386 bra 	$L__BB1_497;
	shr.u32 	%r858, %r1160, 20;
	add.s32 	%r1163, %r1162, %r858;
	and.b32  	%r859, %r1160, 1048575;
	or.b32  	%r860, %r859, 1072693248;
	mov.b64 	%fd2065, {%r1161, %r860};
	setp.lt.u32 	%p388, %r860, 1073127583;
	@%p388 bra 	$L__BB1_496;
	{
	.reg .b32 %temp; 
	mov.b64 	{%r861, %temp}, %fd2065;
	}
	{
	.reg .b32 %temp; 
	mov.b64 	{%temp, %r862}, %fd2065;
	}
	add.s32 	%r863, %r862, -1048576;
	mov.b64 	%fd2065, {%r861, %r863};
	add.s32 	%r1163, %r1163, 1;
$L__BB1_496:
	add.f64 	%fd1209, %fd2065, 0dBFF0000000000000;
	add.f64 	%fd1210, %fd2065, 0d3FF0000000000000;
	rcp.approx.ftz.f64 	%fd1211, %fd1210;
	neg.f64 	%fd1212, %fd1210;
	fma.rn.f64 	%fd1213, %fd1212, %fd1211, 0d3FF0000000000000;
	fma.rn.f64 	%fd1214, %fd1213, %fd1213, %fd1213;
	fma.rn.f64 	%fd1215, %fd1214, %fd1211, %fd1211;
	mul.f64 	%fd1216, %fd1209, %fd1215;
	fma.rn.f64 	%fd1217, %fd1209, %fd1215, %fd1216;
	mul.f64 	%fd1218, %fd1217, %fd1217;
	fma.rn.f64 	%fd1219, %fd1218, 0d3EB1380B3AE80F1E, 0d3ED0EE258B7A8B04;
	fma.rn.f64 	%fd1220, %fd1219, %fd1218, 0d3EF3B2669F02676F;
	fma.rn.f64 	%fd1221, %fd1220, %fd1218, 0d3F1745CBA9AB0956;
	fma.rn.f64 	%fd1222, %fd1221, %fd1218, 0d3F3C71C72D1B5154;
	fma.rn.f64 	%fd1223, %fd1222, %fd1218, 0d3F624924923BE72D;
	fma.rn.f64 	%fd1224, %fd1223, %fd1218, 0d3F8999999999A3C4;
	fma.rn.f64 	%fd1225, %fd1224, %fd1218, 0d3FB5555555555554;
	sub.f64 	%fd1226, %fd1209, %fd1217;
	add.f64 	%fd1227, %fd1226, %fd1226;
	neg.f64 	%fd1228, %fd1217;
	fma.rn.f64 	%fd1229, %fd1228, %fd1209, %fd1227;
	mul.f64 	%fd1230, %fd1215, %fd1229;
	mul.f64 	%fd1231, %fd1218, %fd1225;
	fma.rn.f64 	%fd1232, %fd1231, %fd1217, %fd1230;
	xor.b32  	%r864, %r1163, -2147483648;
	mov.b32 	%r865, 1127219200;
	mov.b64 	%fd1233, {%r864, %r865};
	sub.f64 	%fd1234, %fd1233, %fd25;
	fma.rn.f64 	%fd1235, %fd1234, 0d3FE62E42FEFA39EF, %fd1217;
	fma.rn.f64 	%fd1236, %fd1234, 0dBFE62E42FEFA39EF, %fd1235;
	sub.f64 	%fd1237, %fd1236, %fd1217;
	sub.f64 	%fd1238, %fd1232, %fd1237;
	fma.rn.f64 	%fd1239, %fd1234, 0d3C7ABC9E3B39803F, %fd1238;
	add.f64 	%fd2066, %fd1235, %fd1239;
	bra.uni 	$L__BB1_498;
$L__BB1_497:
	fma.rn.f64 	%fd1208, %fd2064, 0d7FF0000000000000, 0d7FF0000000000000;
	{
	.reg .b32 %temp; 
	mov.b64 	{%temp, %r856}, %fd2064;
	}
	and.b32  	%r857, %r856, 2147483647;
	setp.eq.s32 	%p387, %r857, 0;
	selp.f64 	%fd2066, 0dFFF0000000000000, %fd1208, %p387;
$L__BB1_498:
	sub.f64 	%fd1240, %fd2062, %fd2066;
	add.f64 	%fd2067, %fd2067, %fd1240;
$L__BB1_499:
	add.s64 	%rd1472, %rd1472, 1;
	setp.eq.s64 	%p389, %rd1472, %rd20;
	@%p389 bra 	$L__BB1_448;
	bra.uni 	$L__BB1_436;
$L__BB1_500:
	setp.eq.s32 	%p420, %r133, 0;
	@%p420 bra 	$L__BB1_508;
	setp.lt.u32 	%p421, %r133, 4;
	mov.b64 	%rd1482, 0;
	@%p421 bra 	$L__BB1_504;
	ld.local.u32 	%r1164, [%rd10];
	mov.b64 	%rd1481, 0;
$L__BB1_503:
	shl.b64 	%rd1126, %rd1481, 2;
	add.s64 	%rd1127, %rd10, %rd1126;
	ld.local.u32 	%r914, [%rd1127+4];
	sub.s32 	%r915, %r914, %r1164;
	add.s64 	%rd1128, %rd11, %rd1126;
	st.local.u32 	[%rd1128], %r915;
	ld.local.u32 	%r916, [%rd1127+8];
	sub.s32 	%r917, %r916, %r914;
	st.local.u32 	[%rd1128+4], %r917;
	ld.local.u32 	%r918, [%rd1127+12];
	sub.s32 	%r919, %r918, %r916;
	st.local.u32 	[%rd1128+8], %r919;
	add.s64 	%rd1481, %rd1481, 4;
	ld.local.u32 	%r1164, [%rd1127+16];
	sub.s32 	%r920, %r1164, %r918;
	st.local.u32 	[%rd1128+12], %r920;
	setp.ne.s64 	%p422, %rd1481, %rd237;
	mov.u64 	%rd1482, %rd237;
	@%p422 bra 	$L__BB1_503;
$L__BB1_504:
	setp.eq.s64 	%p423, %rd236, 0;
	@%p423 bra 	$L__BB1_508;
	setp.eq.s64 	%p424, %rd236, 1;
	shl.b64 	%rd1129, %rd1482, 2;
	add.s64 	%rd302, %rd10, %rd1129;
	ld.local.u32 	%r207, [%rd302+4];
	ld.local.u32 	%r921, [%rd302];
	sub.s32 	%r922, %r207, %r921;
	add.s64 	%rd303, %rd11, %rd1129;
	st.local.u32 	[%rd303], %r922;
	@%p424 bra 	$L__BB1_508;
	setp.eq.s64 	%p425, %rd236, 2;
	ld.local.u32 	%r208, [%rd302+8];
	sub.s32 	%r923, %r208, %r207;
	st.local.u32 	[%rd303+4], %r923;
	@%p425 bra 	$L__BB1_508;
	ld.local.u32 	%r924, [%rd302+12];
	sub.s32 	%r925, %r924, %r208;
	st.local.u32 	[%rd303+8], %r925;
$L__BB1_508:
	setp.lt.s32 	%p426, %r1146, 2;
	mul.wide.u32 	%rd1130, %r133, 4;
	add.s64 	%rd1131, %rd11, %rd1130;
	mov.b32 	%r926, 0;
	st.local.u32 	[%rd1131], %r926;
	add.s64 	%rd1132, %rd12, %rd1130;
	st.local.u32 	[%rd1132], %r926;
	@%p426 bra 	$L__BB1_515;
	and.b32  	%r209, %r133, 3;
	setp.eq.s32 	%p427, %r209, 0;
	mov.u32 	%r1165, %r134;
	@%p427 bra 	$L__BB1_513;
	add.s32 	%r1165, %r1146, -3;
	setp.eq.s32 	%p428, %r209, 1;
	mul.wide.u32 	%rd1133, %r134, 4;
	add.s64 	%rd1134, %rd11, %rd1133;
	ld.local.u32 	%r211, [%rd1134];
	add.s64 	%rd1135, %rd12, %rd1133;
	st.local.u32 	[%rd1135], %r211;
	@%p428 bra 	$L__BB1_513;
	add.s32 	%r212, %r1146, -4;
	setp.eq.s32 	%p429, %r209, 2;
	mul.wide.u32 	%rd1136, %r1165, 4;
	add.s64 	%rd1137, %rd11, %rd1136;
	ld.local.u32 	%r927, [%rd1137];
	add.s32 	%r213, %r927, %r211;
	add.s64 	%rd1138, %rd12, %rd1136;
	st.local.u32 	[%rd1138], %r213;
	mov.u32 	%r1165, %r212;
	@%p429 bra 	$L__BB1_513;
	add.s32 	%r1165, %r1146, -5;
	mul.wide.u32 	%rd1139, %r212, 4;
	add.s64 	%rd1140, %rd11, %rd1139;
	ld.local.u32 	%r928, [%rd1140];
	add.s32 	%r929, %r928, %r213;
	add.s64 	%rd1141, %rd12, %rd1139;
	st.local.u32 	[%rd1141], %r929;
$L__BB1_513:
	setp.lt.u32 	%p430, %r134, 3;
	@%p430 bra 	$L__BB1_515;
$L__BB1_514:
	mul.wide.u32 	%rd1142, %r1165, 4;
	add.s64 	%rd1143, %rd12, %rd1142;
	ld.local.u32 	%r930, [%rd1143+4];
	add.s64 	%rd1144, %rd11, %rd1142;
	ld.local.u32 	%r931, [%rd1144];
	add.s32 	%r932, %r931, %r930;
	st.local.u32 	[%rd1143], %r932;
	add.s32 	%r933, %r1165, -1;
	mul.wide.u32 	%rd1145, %r933, 4;
	add.s64 	%rd1146, %rd11, %rd1145;
	ld.local.u32 	%r934, [%rd1146];
	add.s32 	%r935, %r934, %r932;
	add.s64 	%rd1147, %rd12, %rd1145;
	st.local.u32 	[%rd1147], %r935;
	add.s32 	%r936, %r1165, -2;
	mul.wide.u32 	%rd1148, %r936, 4;
	add.s64 	%rd1149, %rd11, %rd1148;
	ld.local.u32 	%r937, [%rd1149];
	add.s32 	%r938, %r937, %r935;
	add.s64 	%rd1150, %rd12, %rd1148;
	st.local.u32 	[%rd1150], %r938;
	add.s32 	%r939, %r1165, -3;
	mul.wide.u32 	%rd1151, %r939, 4;
	add.s64 	%rd1152, %rd11, %rd1151;
	ld.local.u32 	%r940, [%rd1152];
	add.s32 	%r941, %r940, %r938;
	add.s64 	%rd1153, %rd12, %rd1151;
	st.local.u32 	[%rd1153], %r941;
	add.s32 	%r217, %r1165, -4;
	setp.gt.s32 	%p431, %r1165, 3;
	mov.u32 	%r1165, %r217;
	@%p431 bra 	$L__BB1_514;
$L__BB1_515:
	ld.local.u32 	%r942, [%rd12];
	setp.lt.s32 	%p432, %r942, 2;
	@%p432 bra 	$L__BB1_555;
	mov.u32 	%r1167, %r1146;
$L__BB1_517:
	setp.lt.s32 	%p433, %r1167, 2;
	mov.b32 	%r1168, 0;
	@%p433 bra 	$L__BB1_519;
	add.s32 	%r1167, %r1167, -1;
	mul.wide.u32 	%rd1154, %r1167, 4;
	add.s64 	%rd1155, %rd12, %rd1154;
	ld.local.u32 	%r944, [%rd1155];
	setp.lt.s32 	%p434, %r944, 2;
	mov.u32 	%r1168, %r1167;
	@%p434 bra 	$L__BB1_517;
$L__BB1_519:
	add.s64 	%rd304, %rd170, -1;
	mul.wide.u32 	%rd1156, %r1168, 4;
	add.s64 	%rd305, %rd10, %rd1156;
	ld.local.u32 	%r945, [%rd305];
	add.s32 	%r1169, %r945, 1;
	st.local.u32 	[%rd305], %r1169;
	add.s32 	%r222, %r1168, 1;
	setp.ge.u32 	%p435, %r222, %r1146;
	@%p435 bra 	$L__BB1_525;
	cvt.u64.u32 	%rd306, %r222;
	sub.s64 	%rd1157, %rd170, %rd306;
	and.b64  	%rd307, %rd1157, 3;
	setp.eq.s64 	%p436, %rd307, 0;
	mov.u64 	%rd1483, %rd306;
	@%p436 bra 	$L__BB1_524;
	st.local.u32 	[%rd305+4], %r1169;
	add.s64 	%rd1483, %rd306, 1;
	setp.eq.s64 	%p437, %rd307, 1;
	@%p437 bra 	$L__BB1_524;
	st.local.u32 	[%rd305+8], %r1169;
	add.s64 	%rd1483, %rd306, 2;
	setp.eq.s64 	%p438, %rd307, 2;
	@%p438 bra 	$L__BB1_524;
	st.local.u32 	[%rd305+12], %r1169;
	add.s64 	%rd1483, %rd306, 3;
$L__BB1_524:
	sub.s64 	%rd1158, %rd304, %rd306;
	setp.lt.u64 	%p439, %rd1158, 3;
	@%p439 bra 	$L__BB1_525;
	bra.uni 	$L__BB1_700;
$L__BB1_525:
	setp.lt.u64 	%p441, %rd304, 15;
	mov.b64 	%rd1491, 0;
	mov.u64 	%rd1496, %rd194;
	@%p441 bra 	$L__BB1_528;
	mov.b64 	%rd1485, 0;
	mov.u64 	%rd1496, %rd194;
$L__BB1_527:
	.pragma "nounroll";
	shl.b64 	%rd1164, %rd1485, 2;
	add.s64 	%rd1165, %rd10, %rd1164;
	ld.local.s32 	%rd1166, [%rd1165];
	ld.local.s32 	%rd1167, [%rd1165+4];
	add.s64 	%rd1168, %rd1166, %rd1167;
	ld.local.s32 	%rd1169, [%rd1165+8];
	add.s64 	%rd1170, %rd1168, %rd1169;
	ld.local.s32 	%rd1171, [%rd1165+12];
	add.s64 	%rd1172, %rd1170, %rd1171;
	ld.local.s32 	%rd1173, [%rd1165+16];
	add.s64 	%rd1174, %rd1172, %rd1173;
	ld.local.s32 	%rd1175, [%rd1165+20];
	add.s64 	%rd1176, %rd1174, %rd1175;
	ld.local.s32 	%rd1177, [%rd1165+24];
	add.s64 	%rd1178, %rd1176, %rd1177;
	ld.local.s32 	%rd1179, [%rd1165+28];
	add.s64 	%rd1180, %rd1178, %rd1179;
	ld.local.s32 	%rd1181, [%rd1165+32];
	add.s64 	%rd1182, %rd1180, %rd1181;
	ld.local.s32 	%rd1183, [%rd1165+36];
	add.s64 	%rd1184, %rd1182, %rd1183;
	ld.local.s32 	%rd1185, [%rd1165+40];
	add.s64 	%rd1186, %rd1184, %rd1185;
	ld.local.s32 	%rd1187, [%rd1165+44];
	add.s64 	%rd1188, %rd1186, %rd1187;
	ld.local.s32 	%rd1189, [%rd1165+48];
	add.s64 	%rd1190, %rd1188, %rd1189;
	ld.local.s32 	%rd1191, [%rd1165+52];
	add.s64 	%rd1192, %rd1190, %rd1191;
	ld.local.s32 	%rd1193, [%rd1165+56];
	add.s64 	%rd1194, %rd1192, %rd1193;
	ld.local.s32 	%rd1195, [%rd1165+60];
	add.s64 	%rd1196, %rd1194, %rd1195;
	sub.s64 	%rd1496, %rd1496, %rd1196;
	add.s64 	%rd1485, %rd1485, 16;
	and.b64  	%rd1491, %rd170, 2147483632;
	setp.ne.s64 	%p442, %rd1485, %rd1491;
	@%p442 bra 	$L__BB1_527;
$L__BB1_528:
	@%p270 bra 	$L__BB1_538;
	add.s32 	%r947, %r129, -1;
	setp.lt.u32 	%p444, %r947, 7;
	@%p444 bra 	$L__BB1_531;
	shl.b64 	%rd1198, %rd1491, 2;
	add.s64 	%rd1199, %rd10, %rd1198;
	ld.local.s32 	%rd1200, [%rd1199];
	ld.local.s32 	%rd1201, [%rd1199+4];
	add.s64 	%rd1202, %rd1200, %rd1201;
	ld.local.s32 	%rd1203, [%rd1199+8];
	add.s64 	%rd1204, %rd1202, %rd1203;
	ld.local.s32 	%rd1205, [%rd1199+12];
	add.s64 	%rd1206, %rd1204, %rd1205;
	ld.local.s32 	%rd1207, [%rd1199+16];
	add.s64 	%rd1208, %rd1206, %rd1207;
	ld.local.s32 	%rd1209, [%rd1199+20];
	add.s64 	%rd1210, %rd1208, %rd1209;
	ld.local.s32 	%rd1211, [%rd1199+24];
	add.s64 	%rd1212, %rd1210, %rd1211;
	ld.local.s32 	%rd1213, [%rd1199+28];
	add.s64 	%rd1214, %rd1212, %rd1213;
	sub.s64 	%rd1496, %rd1496, %rd1214;
	add.s64 	%rd1491, %rd1491, 8;
$L__BB1_531:
	and.b32  	%r226, %r1146, 7;
	setp.eq.s32 	%p445, %r226, 0;
	@%p445 bra 	$L__BB1_538;
	add.s32 	%r948, %r226, -1;
	setp.lt.u32 	%p446, %r948, 3;
	@%p446 bra 	$L__BB1_534;
	shl.b64 	%rd1216, %rd1491, 2;
	add.s64 	%rd1217, %rd10, %rd1216;
	ld.local.s32 	%rd1218, [%rd1217];
	ld.local.s32 	%rd1219, [%rd1217+4];
	add.s64 	%rd1220, %rd1218, %rd1219;
	ld.local.s32 	%rd1221, [%rd1217+8];
	add.s64 	%rd1222, %rd1220, %rd1221;
	ld.local.s32 	%rd1223, [%rd1217+12];
	add.s64 	%rd1224, %rd1222, %rd1223;
	sub.s64 	%rd1496, %rd1496, %rd1224;
	add.s64 	%rd1491, %rd1491, 4;
$L__BB1_534:
	setp.eq.s32 	%p447, %r135, 0;
	@%p447 bra 	$L__BB1_538;
	setp.eq.s32 	%p448, %r135, 1;
	shl.b64 	%rd1225, %rd1491, 2;
	add.s64 	%rd332, %rd10, %rd1225;
	ld.local.s32 	%rd1226, [%rd332];
	sub.s64 	%rd1496, %rd1496, %rd1226;
	@%p448 bra 	$L__BB1_538;
	setp.eq.s32 	%p449, %r135, 2;
	ld.local.s32 	%rd1227, [%rd332+4];
	sub.s64 	%rd1496, %rd1496, %rd1227;
	@%p449 bra 	$L__BB1_538;
	ld.local.s32 	%rd1228, [%rd332+8];
	sub.s64 	%rd1496, %rd1496, %rd1228;
$L__BB1_538:
	cvt.rn.f64.u64 	%fd1367, %rd1496;
	sub.s32 	%r949, %r128, %r1169;
	cvt.rn.f64.s32 	%fd1368, %r949;
	div.rn.f64 	%fd1369, %fd1367, %fd1368;
	cvt.rmi.f64.f64 	%fd1370, %fd1369;
	cvt.rzi.u64.f64 	%rd337, %fd1370;
	cvt.u64.u32 	%rd1229, %r949;
	mul.lo.s64 	%rd1230, %rd337, %rd1229;
	sub.s64 	%rd338, %rd1496, %rd1230;
	sub.s64 	%rd1498, %rd170, %rd337;
	add.s64 	%rd1231, %rd337, -1;
	setp.ge.u64 	%p450, %rd1231, %rd170;
	@%p450 bra 	$L__BB1_552;
	sub.s64 	%rd340, %rd337, %rd170;
	sub.s64 	%rd1232, %rd170, %rd337;
	add.s64 	%rd1233, %rd1232, 1;
	max.u64 	%rd1234, %rd1233, %rd170;
	add.s64 	%rd341, %rd340, %rd1234;
	and.b64  	%rd342, %rd341, 15;
	add.s64 	%rd1235, %rd337, %rd1234;
	sub.s64 	%rd1236, %rd170, %rd1235;
	setp.gt.u64 	%p451, %rd1236, -16;
	@%p451 bra 	$L__BB1_542;
	and.b64  	%rd343, %rd341, -16;
$L__BB1_541:
	.pragma "nounroll";
	shl.b64 	%rd1237, %rd1498, 2;
	add.s64 	%rd1238, %rd10, %rd1237;
	st.local.u32 	[%rd1238], %r128;
	st.local.u32 	[%rd1238+4], %r128;
	st.local.u32 	[%rd1238+8], %r128;
	st.local.u32 	[%rd1238+12], %r128;
	st.local.u32 	[%rd1238+16], %r128;
	st.local.u32 	[%rd1238+20], %r128;
	st.local.u32 	[%rd1238+24], %r128;
	st.local.u32 	[%rd1238+28], %r128;
	st.local.u32 	[%rd1238+32], %r128;
	st.local.u32 	[%rd1238+36], %r128;
	st.local.u32 	[%rd1238+40], %r128;
	st.local.u32 	[%rd1238+44], %r128;
	st.local.u32 	[%rd1238+48], %r128;
	st.local.u32 	[%rd1238+52], %r128;
	st.local.u32 	[%rd1238+56], %r128;
	st.local.u32 	[%rd1238+60], %r128;
	add.s64 	%rd1498, %rd1498, 16;
	add.s64 	%rd1239, %rd1498, %rd340;
	setp.ne.s64 	%p452, %rd1239, %rd343;
	@%p452 bra 	$L__BB1_541;
$L__BB1_542:
	setp.eq.s64 	%p453, %rd342, 0;
	@%p453 bra 	$L__BB1_552;
	and.b64  	%rd347, %rd341, 7;
	setp.lt.u64 	%p454, %rd342, 8;
	@%p454 bra 	$L__BB1_545;
	shl.b64 	%rd1240, %rd1498, 2;
	add.s64 	%rd1241, %rd10, %rd1240;
	st.local.u32 	[%rd1241], %r128;
	st.local.u32 	[%rd1241+4], %r128;
	st.local.u32 	[%rd1241+8], %r128;
	st.local.u32 	[%rd1241+12], %r128;
	st.local.u32 	[%rd1241+16], %r128;
	st.local.u32 	[%rd1241+20], %r128;
	st.local.u32 	[%rd1241+24], %r128;
	st.local.u32 	[%rd1241+28], %r128;
	add.s64 	%rd1498, %rd1498, 8;
$L__BB1_545:
	setp.eq.s64 	%p455, %rd347, 0;
	@%p455 bra 	$L__BB1_552;
	and.b64  	%rd350, %rd341, 3;
	setp.lt.u64 	%p456, %rd347, 4;
	@%p456 bra 	$L__BB1_548;
	shl.b64 	%rd1242, %rd1498, 2;
	add.s64 	%rd1243, %rd10, %rd1242;
	st.local.u32 	[%rd1243], %r128;
	st.local.u32 	[%rd1243+4], %r128;
	st.local.u32 	[%rd1243+8], %r128;
	st.local.u32 	[%rd1243+12], %r128;
	add.s64 	%rd1498, %rd1498, 4;
$L__BB1_548:
	setp.eq.s64 	%p457, %rd350, 0;
	@%p457 bra 	$L__BB1_552;
	shl.b64 	%rd1244, %rd1498, 2;
	add.s64 	%rd353, %rd10, %rd1244;
	st.local.u32 	[%rd353], %r128;
	setp.eq.s64 	%p458, %rd350, 1;
	@%p458 bra 	$L__BB1_552;
	st.local.u32 	[%rd353+4], %r128;
	setp.eq.s64 	%p459, %rd350, 2;
	@%p459 bra 	$L__BB1_552;
	st.local.u32 	[%rd353+8], %r128;
$L__BB1_552:
	setp.ge.u64 	%p460, %rd337, %rd170;
	@%p460 bra 	$L__BB1_554;
	not.b64 	%rd1245, %rd337;
	add.s64 	%rd1246, %rd1245, %rd170;
	shl.b64 	%rd1247, %rd1246, 2;
	add.s64 	%rd1248, %rd10, %rd1247;
	ld.local.u32 	%r950, [%rd1248];
	cvt.u32.u64 	%r951, %rd338;
	add.s32 	%r952, %r950, %r951;
	st.local.u32 	[%rd1248], %r952;
$L__BB1_554:
	add.s32 	%r1147, %r1147, 1;
	setp.ne.s32 	%p461, %r1147, 100000;
	mov.u64 	%rd1455, %rd1501;
	@%p461 bra 	$L__BB1_353;
$L__BB1_555:
	setp.eq.s32 	%p462, %r420, 1;
	add.s32 	%r953, %r1146, 1;
	and.b32  	%r954, %r953, 1;
	setp.ne.s32 	%p463, %r954, %r34;
	add.s32 	%r956, %r1146, 2;
	selp.b32 	%r957, %r956, %r953, %p463;
	selp.b32 	%r1146, %r957, %r953, %p462;
	setp.le.s32 	%p464, %r1146, %r417;
	@%p464 bra 	$L__BB1_247;
$L__BB1_556:
	setp.lt.u64 	%p467, %rd1501, %rd19;
	setp.lt.f64 	%p468, %fd2079, %fd197;
	and.pred  	%p469, %p467, %p468;
	@%p469 bra 	$L__BB1_245;
$L__BB1_557:
	cvt.rn.f64.u64 	%fd2085, %rd1501;
$L__BB1_558:
	cvt.rzi.s32.f64 	%r229, %fd2085;
	setp.eq.s32 	%p470, %r229, 0;
	@%p470 bra 	$L__BB1_597;
	setp.lt.s32 	%p471, %r229, 1;
	@%p471 bra 	$L__BB1_566;
	and.b32  	%r230, %r229, 3;
	setp.lt.u32 	%p472, %r229, 4;
	mov.b32 	%r1178, 0;
	@%p472 bra 	$L__BB1_563;
	and.b32  	%r1178, %r229, 2147483644;
	mov.b32 	%r1177, 0;
$L__BB1_562:
	shl.b32 	%r960, %r1177, 2;
	mul.wide.u32 	%rd1250, %r960, 8;
	add.s64 	%rd1251, %rd1520, %rd1250;
	ld.local.f64 	%fd1371, [%rd1251+8];
	mul.wide.u32 	%rd1252, %r1177, 8;
	add.s64 	%rd1253, %rd1519, %rd1252;
	st.local.f64 	[%rd1253], %fd1371;
	ld.local.f64 	%fd1372, [%rd1251+40];
	st.local.f64 	[%rd1253+8], %fd1372;
	ld.local.f64 	%fd1373, [%rd1251+72];
	st.local.f64 	[%rd1253+16], %fd1373;
	ld.local.f64 	%fd1374, [%rd1251+104];
	st.local.f64 	[%rd1253+24], %fd1374;
	add.s32 	%r1177, %r1177, 4;
	setp.ne.s32 	%p473, %r1177, %r1178;
	@%p473 bra 	$L__BB1_562;
$L__BB1_563:
	setp.eq.s32 	%p474, %r230, 0;
	@%p474 bra 	$L__BB1_566;
	mov.b32 	%r1180, 0;
$L__BB1_565:
	.pragma "nounroll";
	shl.b32 	%r962, %r1178, 2;
	mul.wide.u32 	%rd1254, %r962, 8;
	add.s64 	%rd1255, %rd1520, %rd1254;
	ld.local.f64 	%fd1375, [%rd1255+8];
	mul.wide.u32 	%rd1256, %r1178, 8;
	add.s64 	%rd1257, %rd1519, %rd1256;
	st.local.f64 	[%rd1257], %fd1375;
	add.s32 	%r1178, %r1178, 1;
	add.s32 	%r1180, %r1180, 1;
	setp.ne.s32 	%p475, %r1180, %r230;
	@%p475 bra 	$L__BB1_565;
$L__BB1_566:
	max.f64 	%fd321, %fd2080, 0d3E112E0BE826D695;
	setp.lt.s32 	%p476, %r417, 1;
	@%p476 bra 	$L__BB1_582;
	setp.eq.s32 	%p477, %r4, 0;
	mov.b64 	%rd1508, 0;
	@%p477 bra 	$L__BB1_577;
	and.b32  	%r257, %r417, 2147483646;
	mov.b32 	%r1181, 0;
$L__BB1_569:
	mul.wide.u32 	%rd1259, %r1181, 8;
	add.s64 	%rd373, %rd18, %rd1259;
	ld.local.f64 	%fd327, [%rd373];
	fma.rn.f64 	%fd1376, %fd327, 0d3FF71547652B82FE, 0d4338000000000000;
	{
	.reg .b32 %temp; 
	mov.b64 	{%r264, %temp}, %fd1376;
	}
	mov.f64 	%fd1377, 0dC338000000000000;
	add.rn.f64 	%fd1378, %fd1376, %fd1377;
	fma.rn.f64 	%fd1379, %fd1378, 0dBFE62E42FEFA39EF, %fd327;
	fma.rn.f64 	%fd1380, %fd1378, 0dBC7ABC9E3B39803F, %fd1379;
	fma.rn.f64 	%fd1381, %fd1380, 0d3E5ADE1569CE2BDF, 0d3E928AF3FCA213EA;
	fma.rn.f64 	%fd1382, %fd1381, %fd1380, 0d3EC71DEE62401315;
	fma.rn.f64 	%fd1383, %fd1382, %fd1380, 0d3EFA01997C89EB71;
	fma.rn.f64 	%fd1384, %fd1383, %fd1380, 0d3F2A01A014761F65;
	fma.rn.f64 	%fd1385, %fd1384, %fd1380, 0d3F56C16C1852B7AF;
	fma.rn.f64 	%fd1386, %fd1385, %fd1380, 0d3F81111111122322;
	fma.rn.f64 	%fd1387, %fd1386, %fd1380, 0d3FA55555555502A1;
	fma.rn.f64 	%fd1388, %fd1387, %fd1380, 0d3FC5555555555511;
	fma.rn.f64 	%fd1389, %fd1388, %fd1380, 0d3FE000000000000B;
	fma.rn.f64 	%fd1390, %fd1389, %fd1380, 0d3FF0000000000000;
	fma.rn.f64 	%fd1391, %fd1390, %fd1380, 0d3FF0000000000000;
	{
	.reg .b32 %temp; 
	mov.b64 	{%r265, %temp}, %fd1391;
	}
	{
	.reg .b32 %temp; 
	mov.b64 	{%temp, %r266}, %fd1391;
	}
	shl.b32 	%r964, %r264, 20;
	add.s32 	%r965, %r964, %r266;
	mov.b64 	%fd2088, {%r265, %r965};
	{
	.reg .b32 %temp; 
	mov.b64 	{%temp, %r966}, %fd327;
	}
	mov.b32 	%f47, %r966;
	abs.f32 	%f21, %f47;
	setp.lt.f32 	%p478, %f21, 0f4086232B;
	@%p478 bra 	$L__BB1_572;
	setp.lt.f64 	%p479, %fd327, 0d0000000000000000;
	add.f64 	%fd1392, %fd327, 0d7FF0000000000000;
	selp.f64 	%fd2088, 0d0000000000000000, %fd1392, %p479;
	setp.geu.f32 	%p480, %f21, 0f40874800;
	@%p480 bra 	$L__BB1_572;
	shr.u32 	%r967, %r264, 31;
	add.s32 	%r968, %r264, %r967;
	shr.s32 	%r969, %r968, 1;
	shl.b32 	%r970, %r969, 20;
	add.s32 	%r971, %r266, %r970;
	mov.b64 	%fd1393, {%r265, %r971};
	sub.s32 	%r972, %r264, %r969;
	shl.b32 	%r973, %r972, 20;
	add.s32 	%r974, %r973, 1072693248;
	mov.b32 	%r975, 0;
	mov.b64 	%fd1394, {%r975, %r974};
	mul.f64 	%fd2088, %fd1394, %fd1393;
$L__BB1_572:
	add.f64 	%fd1395, %fd2088, 0d3FF0000000000000;
	rcp.rn.f64 	%fd1396, %fd1395;
	add.s64 	%rd374, %rd15, %rd1259;
	mov.f64 	%fd1397, 0d3FF0000000000000;
	sub.f64 	%fd1398, %fd1397, %fd1396;
	add.s64 	%rd375, %rd16, %rd1259;
	max.f64 	%fd1399, %fd1396, 0d3E112E0BE826D695;
	min.f64 	%fd1400, %fd1399, 0d3FEFFFFFFF768FA1;
	st.local.f64 	[%rd374], %fd1400;
	max.f64 	%fd1401, %fd1398, 0d3E112E0BE826D695;
	min.f64 	%fd1402, %fd1401, 0d3FEFFFFFFF768FA1;
	st.local.f64 	[%rd375], %fd1402;
	ld.local.f64 	%fd332, [%rd373+8];
	fma.rn.f64 	%fd1403, %fd332, 0d3FF71547652B82FE, 0d4338000000000000;
	{
	.reg .b32 %temp; 
	mov.b64 	{%r267, %temp}, %fd1403;
	}
	mov.f64 	%fd1404, 0dC338000000000000;
	add.rn.f64 	%fd1405, %fd1403, %fd1404;
	fma.rn.f64 	%fd1406, %fd1405, 0dBFE62E42FEFA39EF, %fd332;
	fma.rn.f64 	%fd1407, %fd1405, 0dBC7ABC9E3B39803F, %fd1406;
	fma.rn.f64 	%fd1408, %fd1407, 0d3E5ADE1569CE2BDF, 0d3E928AF3FCA213EA;
	fma.rn.f64 	%fd1409, %fd1408, %fd1407, 0d3EC71DEE62401315;
	fma.rn.f64 	%fd1410, %fd1409, %fd1407, 0d3EFA01997C89EB71;
	fma.rn.f64 	%fd1411, %fd1410, %fd1407, 0d3F2A01A014761F65;
	fma.rn.f64 	%fd1412, %fd1411, %fd1407, 0d3F56C16C1852B7AF;
	fma.rn.f64 	%fd1413, %fd1412, %fd1407, 0d3F81111111122322;
	fma.rn.f64 	%fd1414, %fd1413, %fd1407, 0d3FA55555555502A1;
	fma.rn.f64 	%fd1415, %fd1414, %fd1407, 0d3FC5555555555511;
	fma.rn.f64 	%fd1416, %fd1415, %fd1407, 0d3FE000000000000B;
	fma.rn.f64 	%fd1417, %fd1416, %fd1407, 0d3FF0000000000000;
	fma.rn.f64 	%fd1418, %fd1417, %fd1407, 0d3FF0000000000000;
	{
	.reg .b32 %temp; 
	mov.b64 	{%r268, %temp}, %fd1418;
	}
	{
	.reg .b32 %temp; 
	mov.b64 	{%temp, %r269}, %fd1418;
	}
	shl.b32 	%r976, %r267, 20;
	add.s32 	%r977, %r976, %r269;
	mov.b64 	%fd2089, {%r268, %r977};
	{
	.reg .b32 %temp; 
	mov.b64 	{%temp, %r978}, %fd332;
	}
	mov.b32 	%f48, %r978;
	abs.f32 	%f22, %f48;
	setp.lt.f32 	%p481, %f22, 0f4086232B;
	@%p481 bra 	$L__BB1_575;
	setp.lt.f64 	%p482, %fd332, 0d0000000000000000;
	add.f64 	%fd1419, %fd332, 0d7FF0000000000000;
	selp.f64 	%fd2089, 0d0000000000000000, %fd1419, %p482;
	setp.geu.f32 	%p483, %f22, 0f40874800;
	@%p483 bra 	$L__BB1_575;
	shr.u32 	%r979, %r267, 31;
	add.s32 	%r980, %r267, %r979;
	shr.s32 	%r981, %r980, 1;
	shl.b32 	%r982, %r981, 20;
	add.s32 	%r983, %r269, %r982;
	mov.b64 	%fd1420, {%r268, %r983};
	sub.s32 	%r984, %r267, %r981;
	shl.b32 	%r985, %r984, 20;
	add.s32 	%r986, %r985, 1072693248;
	mov.b32 	%r987, 0;
	mov.b64 	%fd1421, {%r987, %r986};
	mul.f64 	%fd2089, %fd1421, %fd1420;
$L__BB1_575:
	add.f64 	%fd1422, %fd2089, 0d3FF0000000000000;
	rcp.rn.f64 	%fd1423, %fd1422;
	mov.f64 	%fd1424, 0d3FF0000000000000;
	sub.f64 	%fd1425, %fd1424, %fd1423;
	max.f64 	%fd1426, %fd1423, 0d3E112E0BE826D695;
	min.f64 	%fd1427, %fd1426, 0d3FEFFFFFFF768FA1;
	st.local.f64 	[%rd374+8], %fd1427;
	max.f64 	%fd1428, %fd1425, 0d3E112E0BE826D695;
	min.f64 	%fd1429, %fd1428, 0d3FEFFFFFFF768FA1;
	st.local.f64 	[%rd375+8], %fd1429;
	add.s32 	%r1181, %r1181, 2;
	setp.eq.s32 	%p484, %r1181, %r257;
	@%p484 bra 	$L__BB1_576;
	bra.uni 	$L__BB1_569;
$L__BB1_576:
	cvt.u64.u32 	%rd1508, %r257;
$L__BB1_577:
	and.b32  	%r988, %r417, 1;
	setp.eq.b32 	%p485, %r988, 1;
	not.pred 	%p486, %p485;
	@%p486 bra 	$L__BB1_582;
	shl.b64 	%rd1261, %rd1508, 3;
	add.s64 	%rd1262, %rd18, %rd1261;
	ld.local.f64 	%fd322, [%rd1262];
	fma.rn.f64 	%fd1430, %fd322, 0d3FF71547652B82FE, 0d4338000000000000;
	{
	.reg .b32 %temp; 
	mov.b64 	{%r258, %temp}, %fd1430;
	}
	mov.f64 	%fd1431, 0dC338000000000000;
	add.rn.f64 	%fd1432, %fd1430, %fd1431;
	fma.rn.f64 	%fd1433, %fd1432, 0dBFE62E42FEFA39EF, %fd322;
	fma.rn.f64 	%fd1434, %fd1432, 0dBC7ABC9E3B39803F, %fd1433;
	fma.rn.f64 	%fd1435, %fd1434, 0d3E5ADE1569CE2BDF, 0d3E928AF3FCA213EA;
	fma.rn.f64 	%fd1436, %fd1435, %fd1434, 0d3EC71DEE62401315;
	fma.rn.f64 	%fd1437, %fd1436, %fd1434, 0d3EFA01997C89EB71;
	fma.rn.f64 	%fd1438, %fd1437, %fd1434, 0d3F2A01A014761F65;
	fma.rn.f64 	%fd1439, %fd1438, %fd1434, 0d3F56C16C1852B7AF;
	fma.rn.f64 	%fd1440, %fd1439, %fd1434, 0d3F81111111122322;
	fma.rn.f64 	%fd1441, %fd1440, %fd1434, 0d3FA55555555502A1;
	fma.rn.f64 	%fd1442, %fd1441, %fd1434, 0d3FC5555555555511;
	fma.rn.f64 	%fd1443, %fd1442, %fd1434, 0d3FE000000000000B;
	fma.rn.f64 	%fd1444, %fd1443, %fd1434, 0d3FF0000000000000;
	fma.rn.f64 	%fd1445, %fd1444, %fd1434, 0d3FF0000000000000;
	{
	.reg .b32 %temp; 
	mov.b64 	{%r259, %temp}, %fd1445;
	}
	{
	.reg .b32 %temp; 
	mov.b64 	{%temp, %r260}, %fd1445;
	}
	shl.b32 	%r989, %r258, 20;
	add.s32 	%r990, %r989, %r260;
	mov.b64 	%fd2087, {%r259, %r990};
	{
	.reg .b32 %temp; 
	mov.b64 	{%temp, %r991}, %fd322;
	}
	mov.b32 	%f49, %r991;
	abs.f32 	%f20, %f49;
	setp.lt.f32 	%p487, %f20, 0f4086232B;
	@%p487 bra 	$L__BB1_581;
	setp.lt.f64 	%p488, %fd322, 0d0000000000000000;
	add.f64 	%fd1446, %fd322, 0d7FF0000000000000;
	selp.f64 	%fd2087, 0d0000000000000000, %fd1446, %p488;
	setp.geu.f32 	%p489, %f20, 0f40874800;
	@%p489 bra 	$L__BB1_581;
	shr.u32 	%r992, %r258, 31;
	add.s32 	%r993, %r258, %r992;
	shr.s32 	%r994, %r993, 1;
	shl.b32 	%r995, %r994, 20;
	add.s32 	%r996, %r260, %r995;
	mov.b64 	%fd1447, {%r259, %r996};
	sub.s32 	%r997, %r258, %r994;
	shl.b32 	%r998, %r997, 20;
	add.s32 	%r999, %r998, 1072693248;
	mov.b32 	%r1000, 0;
	mov.b64 	%fd1448, {%r1000, %r999};
	mul.f64 	%fd2087, %fd1448, %fd1447;
$L__BB1_581:
	add.f64 	%fd1449, %fd2087, 0d3FF0000000000000;
	rcp.rn.f64 	%fd1450, %fd1449;
	add.s64 	%rd1264, %rd15, %rd1261;
	mov.f64 	%fd1451, 0d3FF0000000000000;
	sub.f64 	%fd1452, %fd1451, %fd1450;
	add.s64 	%rd1265, %rd16, %rd1261;
	max.f64 	%fd1453, %fd1450, 0d3E112E0BE826D695;
	min.f64 	%fd1454, %fd1453, 0d3FEFFFFFFF768FA1;
	st.local.f64 	[%rd1264], %fd1454;
	max.f64 	%fd1455, %fd1452, 0d3E112E0BE826D695;
	min.f64 	%fd1456, %fd1455, 0d3FEFFFFFFF768FA1;
	st.local.f64 	[%rd1265], %fd1456;
$L__BB1_582:
	setp.lt.s32 	%p490, %r229, 1;
	@%p490 bra 	$L__BB1_629;
	and.b32  	%r261, %r229, 3;
	setp.lt.u32 	%p491, %r229, 4;
	mov.b32 	%r1182, 0;
	@%p491 bra 	$L__BB1_623;
	and.b32  	%r1182, %r229, 2147483644;
	mov.b32 	%r1185, 0;
$L__BB1_585:
	mul.wide.u32 	%rd1266, %r1185, 8;
	add.s64 	%rd376, %rd1519, %rd1266;
	ld.local.f64 	%fd342, [%rd376];
	neg.f64 	%fd1457, %fd342;
	fma.rn.f64 	%fd1458, %fd342, 0dBFF71547652B82FE, 0d4338000000000000;
	{
	.reg .b32 %temp; 
	mov.b64 	{%r281, %temp}, %fd1458;
	}
	mov.f64 	%fd1459, 0dC338000000000000;
	add.rn.f64 	%fd1460, %fd1458, %fd1459;
	fma.rn.f64 	%fd1461, %fd1460, 0dBFE62E42FEFA39EF, %fd1457;
	fma.rn.f64 	%fd1462, %fd1460, 0dBC7ABC9E3B39803F, %fd1461;
	fma.rn.f64 	%fd1463, %fd1462, 0d3E5ADE1569CE2BDF, 0d3E928AF3FCA213EA;
	fma.rn.f64 	%fd1464, %fd1463, %fd1462, 0d3EC71DEE62401315;
	fma.rn.f64 	%fd1465, %fd1464, %fd1462, 0d3EFA01997C89EB71;
	fma.rn.f64 	%fd1466, %fd1465, %fd1462, 0d3F2A01A014761F65;
	fma.rn.f64 	%fd1467, %fd1466, %fd1462, 0d3F56C16C1852B7AF;
	fma.rn.f64 	%fd1468, %fd1467, %fd1462, 0d3F81111111122322;
	fma.rn.f64 	%fd1469, %fd1468, %fd1462, 0d3FA55555555502A1;
	fma.rn.f64 	%fd1470, %fd1469, %fd1462, 0d3FC5555555555511;
	fma.rn.f64 	%fd1471, %fd1470, %fd1462, 0d3FE000000000000B;
	fma.rn.f64 	%fd1472, %fd1471, %fd1462, 0d3FF0000000000000;
	fma.rn.f64 	%fd1473, %fd1472, %fd1462, 0d3FF0000000000000;
	{
	.reg .b32 %temp; 
	mov.b64 	{%r282, %temp}, %fd1473;
	}
	{
	.reg .b32 %temp; 
	mov.b64 	{%temp, %r283}, %fd1473;
	}
	shl.b32 	%r1003, %r281, 20;
	add.s32 	%r1004, %r1003, %r283;
	mov.b64 	%fd2091, {%r282, %r1004};
	{
	.reg .b32 %temp; 
	mov.b64 	{%temp, %r1005}, %fd1457;
	}
	mov.b32 	%f50, %r1005;
	abs.f32 	%f24, %f50;
	setp.lt.f32 	%p492, %f24, 0f4086232B;
	@%p492 bra 	$L__BB1_588;
	setp.gt.f64 	%p493, %fd342, 0d0000000000000000;
	mov.f64 	%fd1474, 0d7FF0000000000000;
	sub.f64 	%fd1475, %fd1474, %fd342;
	selp.f64 	%fd2091, 0d0000000000000000, %fd1475, %p493;
	setp.geu.f32 	%p494, %f24, 0f40874800;
	@%p494 bra 	$L__BB1_588;
	shr.u32 	%r1006, %r281, 31;
	add.s32 	%r1007, %r281, %r1006;
	shr.s32 	%r1008, %r1007, 1;
	shl.b32 	%r1009, %r1008, 20;
	add.s32 	%r1010, %r283, %r1009;
	mov.b64 	%fd1476, {%r282, %r1010};
	sub.s32 	%r1011, %r281, %r1008;
	shl.b32 	%r1012, %r1011, 20;
	add.s32 	%r1013, %r1012, 1072693248;
	mov.b32 	%r1014, 0;
	mov.b64 	%fd1477, {%r1014, %r1013};
	mul.f64 	%fd2091, %fd1477, %fd1476;
$L__BB1_588:
	add.s64 	%rd377, %rd17, %rd1266;
	st.local.f64 	[%rd377], %fd2091;
	ld.local.f64 	%fd347, [%rd376+8];
	neg.f64 	%fd1478, %fd347;
	fma.rn.f64 	%fd1479, %fd347, 0dBFF71547652B82FE, 0d4338000000000000;
	{
	.reg .b32 %temp; 
	mov.b64 	{%r284, %temp}, %fd1479;
	}
	mov.f64 	%fd1480, 0dC338000000000000;
	add.rn.f64 	%fd1481, %fd1479, %fd1480;
	fma.rn.f64 	%fd1482, %fd1481, 0dBFE62E42FEFA39EF, %fd1478;
	fma.rn.f64 	%fd1483, %fd1481, 0dBC7ABC9E3B39803F, %fd1482;
	fma.rn.f64 	%fd1484, %fd1483, 0d3E5ADE1569CE2BDF, 0d3E928AF3FCA213EA;
	fma.rn.f64 	%fd1485, %fd1484, %fd1483, 0d3EC71DEE62401315;
	fma.rn.f64 	%fd1486, %fd1485, %fd1483, 0d3EFA01997C89EB71;
	fma.rn.f64 	%fd1487, %fd1486, %fd1483, 0d3F2A01A014761F65;
	fma.rn.f64 	%fd1488, %fd1487, %fd1483, 0d3F56C16C1852B7AF;
	fma.rn.f64 	%fd1489, %fd1488, %fd1483, 0d3F81111111122322;
	fma.rn.f64 	%fd1490, %fd1489, %fd1483, 0d3FA55555555502A1;
	fma.rn.f64 	%fd1491, %fd1490, %fd1483, 0d3FC5555555555511;
	fma.rn.f64 	%fd1492, %fd1491, %fd1483, 0d3FE000000000000B;
	fma.rn.f64 	%fd1493, %fd1492, %fd1483, 0d3FF0000000000000;
	fma.rn.f64 	%fd1494, %fd1493, %fd1483, 0d3FF0000000000000;
	{
	.reg .b32 %temp; 
	mov.b64 	{%r285, %temp}, %fd1494;
	}
	{
	.reg .b32 %temp; 
	mov.b64 	{%temp, %r286}, %fd1494;
	}
	shl.b32 	%r1015, %r284, 20;
	add.s32 	%r1016, %r1015, %r286;
	mov.b64 	%fd2092, {%r285, %r1016};
	{
	.reg .b32 %temp; 
	mov.b64 	{%temp, %r1017}, %fd1478;
	}
	mov.b32 	%f51, %r1017;
	abs.f32 	%f25, %f51;
	setp.lt.f32 	%p495, %f25, 0f4086232B;
	@%p495 bra 	$L__BB1_591;
	setp.gt.f64 	%p496, %fd347, 0d0000000000000000;
	mov.f64 	%fd1495, 0d7FF0000000000000;
	sub.f64 	%fd1496, %fd1495, %fd347;
	selp.f64 	%fd2092, 0d0000000000000000, %fd1496, %p496;
	setp.geu.f32 	%p497, %f25, 0f40874800;
	@%p497 bra 	$L__BB1_591;
	shr.u32 	%r1018, %r284, 31;
	add.s32 	%r1019, %r284, %r1018;
	shr.s32 	%r1020, %r1019, 1;
	shl.b32 	%r1021, %r1020, 20;
	add.s32 	%r1022, %r286, %r1021;
	mov.b64 	%fd1497, {%r285, %r1022};
	sub.s32 	%r1023, %r284, %r1020;
	shl.b32 	%r1024, %r1023, 20;
	add.s32 	%r1025, %r1024, 1072693248;
	mov.b32 	%r1026, 0;
	mov.b64 	%fd1498, {%r1026, %r1025};
	mul.f64 	%fd2092, %fd1498, %fd1497;
$L__BB1_591:
	st.local.f64 	[%rd377+8], %fd2092;
	ld.local.f64 	%fd352, [%rd376+16];
	neg.f64 	%fd1499, %fd352;
	fma.rn.f64 	%fd1500, %fd352, 0dBFF71547652B82FE, 0d4338000000000000;
	{
	.reg .b32 %temp; 
	mov.b64 	{%r287, %temp}, %fd1500;
	}
	mov.f64 	%fd1501, 0dC338000000000000;
	add.rn.f64 	%fd1502, %fd1500, %fd1501;
	fma.rn.f64 	%fd1503, %fd1502, 0dBFE62E42FEFA39EF, %fd1499;
	fma.rn.f64 	%fd1504, %fd1502, 0dBC7ABC9E3B39803F, %fd1503;
	fma.rn.f64 	%fd1505, %fd1504, 0d3E5ADE1569CE2BDF, 0d3E928AF3FCA213EA;
	fma.rn.f64 	%fd1506, %fd1505, %fd1504, 0d3EC71DEE62401315;
	fma.rn.f64 	%fd1507, %fd1506, %fd1504, 0d3EFA01997C89EB71;
	fma.rn.f64 	%fd1508, %fd1507, %fd1504, 0d3F2A01A014761F65;
	fma.rn.f64 	%fd1509, %fd1508, %fd1504, 0d3F56C16C1852B7AF;
	fma.rn.f64 	%fd1510, %fd1509, %fd1504, 0d3F81111111122322;
	fma.rn.f64 	%fd1511, %fd1510, %fd1504, 0d3FA55555555502A1;
	fma.rn.f64 	%fd1512, %fd1511, %fd1504, 0d3FC5555555555511;
	fma.rn.f64 	%fd1513, %fd1512, %fd1504, 0d3FE000000000000B;
	fma.rn.f64 	%fd1514, %fd1513, %fd1504, 0d3FF0000000000000;
	fma.rn.f64 	%fd1515, %fd1514, %fd1504, 0d3FF0000000000000;
	{
	.reg .b32 %temp; 
	mov.b64 	{%r288, %temp}, %fd1515;
	}
	{
	.reg .b32 %temp; 
	mov.b64 	{%temp, %r289}, %fd1515;
	}
	shl.b32 	%r1027, %r287, 20;
	add.s32 	%r1028, %r1027, %r289;
	mov.b64 	%fd2093, {%r288, %r1028};
	{
	.reg .b32 %temp; 
	mov.b64 	{%temp, %r1029}, %fd1499;
	}
	mov.b32 	%f52, %r1029;
	abs.f32 	%f26, %f52;
	setp.lt.f32 	%p498, %f26, 0f4086232B;
	@%p498 bra 	$L__BB1_594;
	setp.gt.f64 	%p499, %fd352, 0d0000000000000000;
	mov.f64 	%fd1516, 0d7FF0000000000000;
	sub.f64 	%fd1517, %fd1516, %fd352;
	selp.f64 	%fd2093, 0d0000000000000000, %fd1517, %p499;
	setp.geu.f32 	%p500, %f26, 0f40874800;
	@%p500 bra 	$L__BB1_594;
	shr.u32 	%r1030, %r287, 31;
	add.s32 	%r1031, %r287, %r1030;
	shr.s32 	%r1032, %r1031, 1;
	shl.b32 	%r1033, %r1032, 20;
	add.s32 	%r1034, %r289, %r1033;
	mov.b64 	%fd1518, {%r288, %r1034};
	sub.s32 	%r1035, %r287, %r1032;
	shl.b32 	%r1036, %r1035, 20;
	add.s32 	%r1037, %r1036, 1072693248;
	mov.b32 	%r1038, 0;
	mov.b64 	%fd1519, {%r1038, %r1037};
	mul.f64 	%fd2093, %fd1519, %fd1518;
$L__BB1_594:
	st.local.f64 	[%rd377+16], %fd2093;
	ld.local.f64 	%fd357, [%rd376+24];
	neg.f64 	%fd1520, %fd357;
	fma.rn.f64 	%fd1521, %fd357, 0dBFF71547652B82FE, 0d4338000000000000;
	{
	.reg .b32 %temp; 
	mov.b64 	{%r290, %temp}, %fd1521;
	}
	mov.f64 	%fd1522, 0dC338000000000000;
	add.rn.f64 	%fd1523, %fd1521, %fd1522;
	fma.rn.f64 	%fd1524, %fd1523, 0dBFE62E42FEFA39EF, %fd1520;
	fma.rn.f64 	%fd1525, %fd1523, 0dBC7ABC9E3B39803F, %fd1524;
	fma.rn.f64 	%fd1526, %fd1525, 0d3E5ADE1569CE2BDF, 0d3E928AF3FCA213EA;
	fma.rn.f64 	%fd1527, %fd1526, %fd1525, 0d3EC71DEE62401315;
	fma.rn.f64 	%fd1528, %fd1527, %fd1525, 0d3EFA01997C89EB71;
	fma.rn.f64 	%fd1529, %fd1528, %fd1525, 0d3F2A01A014761F65;
	fma.rn.f64 	%fd1530, %fd1529, %fd1525, 0d3F56C16C1852B7AF;
	fma.rn.f64 	%fd1531, %fd1530, %fd1525, 0d3F81111111122322;
	fma.rn.f64 	%fd1532, %fd1531, %fd1525, 0d3FA55555555502A1;
	fma.rn.f64 	%fd1533, %fd1532, %fd1525, 0d3FC5555555555511;
	fma.rn.f64 	%fd1534, %fd1533, %fd1525, 0d3FE000000000000B;
	fma.rn.f64 	%fd1535, %fd1534, %fd1525, 0d3FF0000000000000;
	fma.rn.f64 	%fd1536, %fd1535, %fd1525, 0d3FF0000000000000;
	{
	.reg .b32 %temp; 
	mov.b64 	{%r291, %temp}, %fd1536;
	}
	{
	.reg .b32 %temp; 
	mov.b64 	{%temp, %r292}, %fd1536;
	}
	shl.b32 	%r1039, %r290, 20;
	add.s32 	%r1040, %r1039, %r292;
	mov.b64 	%fd2094, {%r291, %r1040};
	{
	.reg .b32 %temp; 
	mov.b64 	{%temp, %r1041}, %fd1520;
	}
	mov.b32 	%f53, %r1041;
	abs.f32 	%f27, %f53;
	setp.lt.f32 	%p501, %f27, 0f4086232B;
	@%p501 bra 	$L__BB1_622;
	setp.gt.f64 	%p502, %fd357, 0d0000000000000000;
	mov.f64 	%fd1537, 0d7FF0000000000000;
	sub.f64 	%fd1538, %fd1537, %fd357;
	selp.f64 	%fd2094, 0d0000000000000000, %fd1538, %p502;
	setp.geu.f32 	%p503, %f27, 0f40874800;
	@%p503 bra 	$L__BB1_622;
	shr.u32 	%r1042, %r290, 31;
	add.s32 	%r1043, %r290, %r1042;
	shr.s32 	%r1044, %r1043, 1;
	shl.b32 	%r1045, %r1044, 20;
	add.s32 	%r1046, %r292, %r1045;
	mov.b64 	%fd1539, {%r291, %r1046};
	sub.s32 	%r1047, %r290, %r1044;
	shl.b32 	%r1048, %r1047, 20;
	add.s32 	%r1049, %r1048, 1072693248;
	mov.b32 	%r1050, 0;
	mov.b64 	%fd1540, {%r1050, %r1049};
	mul.f64 	%fd2094, %fd1540, %fd1539;
	bra.uni 	$L__BB1_622;
$L__BB1_597:
	setp.lt.s32 	%p545, %r417, 1;
	@%p545 bra 	$L__BB1_685;
	setp.lt.u32 	%p546, %r4, 15;
	mov.b32 	%r1171, 0;
	@%p546 bra 	$L__BB1_601;
	and.b32  	%r1171, %r417, 2147483632;
	neg.s32 	%r1175, %r1171;
	add.s64 	%rd1506, %rd18, 64;
	add.s64 	%rd1505, %rd13, 64;
$L__BB1_600:
	.pragma "nounroll";
	ld.local.f64 	%fd1879, [%rd1506+-64];
	st.local.f64 	[%rd1505+-64], %fd1879;
	ld.local.f64 	%fd1880, [%rd1506+-56];
	st.local.f64 	[%rd1505+-56], %fd1880;
	ld.local.f64 	%fd1881, [%rd1506+-48];
	st.local.f64 	[%rd1505+-48], %fd1881;
	ld.local.f64 	%fd1882, [%rd1506+-40];
	st.local.f64 	[%rd1505+-40], %fd1882;
	ld.local.f64 	%fd1883, [%rd1506+-32];
	st.local.f64 	[%rd1505+-32], %fd1883;
	ld.local.f64 	%fd1884, [%rd1506+-24];
	st.local.f64 	[%rd1505+-24], %fd1884;
	ld.local.f64 	%fd1885, [%rd1506+-16];
	st.local.f64 	[%rd1505+-16], %fd1885;
	ld.local.f64 	%fd1886, [%rd1506+-8];
	st.local.f64 	[%rd1505+-8], %fd1886;
	ld.local.f64 	%fd1887, [%rd1506];
	st.local.f64 	[%rd1505], %fd1887;
	ld.local.f64 	%fd1888, [%rd1506+8];
	st.local.f64 	[%rd1505+8], %fd1888;
	ld.local.f64 	%fd1889, [%rd1506+16];
	st.local.f64 	[%rd1505+16], %fd1889;
	ld.local.f64 	%fd1890, [%rd1506+24];
	st.local.f64 	[%rd1505+24], %fd1890;
	ld.local.f64 	%fd1891, [%rd1506+32];
	st.local.f64 	[%rd1505+32], %fd1891;
	ld.local.f64 	%fd1892, [%rd1506+40];
	st.local.f64 	[%rd1505+40], %fd1892;
	ld.local.f64 	%fd1893, [%rd1506+48];
	st.local.f64 	[%rd1505+48], %fd1893;
	ld.local.f64 	%fd1894, [%rd1506+56];
	st.local.f64 	[%rd1505+56], %fd1894;
	add.s32 	%r1175, %r1175, 16;
	add.s64 	%rd1506, %rd1506, 128;
	add.s64 	%rd1505, %rd1505, 128;
	setp.eq.s32 	%p547, %r1175, 0;
	@%p547 bra 	$L__BB1_601;
	bra.uni 	$L__BB1_600;
$L__BB1_601:
	setp.eq.s32 	%p548, %r5, 0;
	@%p548 bra 	$L__BB1_610;
	and.b32  	%r235, %r417, 7;
	setp.lt.u32 	%p549, %r5, 8;
	@%p549 bra 	$L__BB1_604;
	mul.wide.u32 	%rd1335, %r1171, 8;
	add.s64 	%rd1336, %rd18, %rd1335;
	ld.local.f64 	%fd1895, [%rd1336];
	add.s64 	%rd1337, %rd13, %rd1335;
	st.local.f64 	[%rd1337], %fd1895;
	ld.local.f64 	%fd1896, [%rd1336+8];
	st.local.f64 	[%rd1337+8], %fd1896;
	ld.local.f64 	%fd1897, [%rd1336+16];
	st.local.f64 	[%rd1337+16], %fd1897;
	ld.local.f64 	%fd1898, [%rd1336+24];
	st.local.f64 	[%rd1337+24], %fd1898;
	ld.local.f64 	%fd1899, [%rd1336+32];
	st.local.f64 	[%rd1337+32], %fd1899;
	ld.local.f64 	%fd1900, [%rd1336+40];
	st.local.f64 	[%rd1337+40], %fd1900;
	ld.local.f64 	%fd1901, [%rd1336+48];
	st.local.f64 	[%rd1337+48], %fd1901;
	ld.local.f64 	%fd1902, [%rd1336+56];
	st.local.f64 	[%rd1337+56], %fd1902;
	add.s32 	%r1171, %r1171, 8;
$L__BB1_604:
	setp.eq.s32 	%p550, %r235, 0;
	@%p550 bra 	$L__BB1_610;
	and.b32  	%r238, %r417, 3;
	setp.lt.u32 	%p551, %r235, 4;
	@%p551 bra 	$L__BB1_607;
	mul.wide.u32 	%rd1338, %r1171, 8;
	add.s64 	%rd1339, %rd18, %rd1338;
	ld.local.f64 	%fd1903, [%rd1339];
	add.s64 	%rd1340, %rd13, %rd1338;
	st.local.f64 	[%rd1340], %fd1903;
	ld.local.f64 	%fd1904, [%rd1339+8];
	st.local.f64 	[%rd1340+8], %fd1904;
	ld.local.f64 	%fd1905, [%rd1339+16];
	st.local.f64 	[%rd1340+16], %fd1905;
	ld.local.f64 	%fd1906, [%rd1339+24];
	st.local.f64 	[%rd1340+24], %fd1906;
	add.s32 	%r1171, %r1171, 4;
$L__BB1_607:
	setp.eq.s32 	%p552, %r238, 0;
	@%p552 bra 	$L__BB1_610;
	mul.wide.u32 	%rd1341, %r1171, 8;
	add.s64 	%rd1504, %rd13, %rd1341;
	add.s64 	%rd1503, %rd18, %rd1341;
	neg.s32 	%r1174, %r238;
$L__BB1_609:
	.pragma "nounroll";
	ld.local.f64 	%fd1907, [%rd1503];
	st.local.f64 	[%rd1504], %fd1907;
	add.s64 	%rd1504, %rd1504, 8;
	add.s64 	%rd1503, %rd1503, 8;
	add.s32 	%r1174, %r1174, 1;
	setp.ne.s32 	%p553, %r1174, 0;
	@%p553 bra 	$L__BB1_609;
$L__BB1_610:
	setp.lt.u32 	%p554, %r4, 15;
	mov.b32 	%r1218, 0;
	@%p554 bra 	$L__BB1_613;
	and.b32  	%r1218, %r417, 2147483632;
	neg.s32 	%r1176, %r1218;
	add.s64 	%rd1507, %rd16, 64;
$L__BB1_612:
	.pragma "nounroll";
	mov.b64 	%rd1342, 0;
	st.local.u64 	[%rd1507+-64], %rd1342;
	st.local.u64 	[%rd1507+-56], %rd1342;
	st.local.u64 	[%rd1507+-48], %rd1342;
	st.local.u64 	[%rd1507+-40], %rd1342;
	st.local.u64 	[%rd1507+-32], %rd1342;
	st.local.u64 	[%rd1507+-24], %rd1342;
	st.local.u64 	[%rd1507+-16], %rd1342;
	st.local.u64 	[%rd1507+-8], %rd1342;
	st.local.u64 	[%rd1507], %rd1342;
	st.local.u64 	[%rd1507+8], %rd1342;
	st.local.u64 	[%rd1507+16], %rd1342;
	st.local.u64 	[%rd1507+24], %rd1342;
	st.local.u64 	[%rd1507+32], %rd1342;
	st.local.u64 	[%rd1507+40], %rd1342;
	st.local.u64 	[%rd1507+48], %rd1342;
	st.local.u64 	[%rd1507+56], %rd1342;
	add.s32 	%r1176, %r1176, 16;
	add.s64 	%rd1507, %rd1507, 128;
	setp.eq.s32 	%p555, %r1176, 0;
	@%p555 bra 	$L__BB1_613;
	bra.uni 	$L__BB1_612;
$L__BB1_613:
	setp.eq.s32 	%p556, %r5, 0;
	@%p556 bra 	$L__BB1_685;
	and.b32  	%r388, %r417, 7;
	setp.lt.u32 	%p557, %r5, 8;
	@%p557 bra 	$L__BB1_616;
	mul.wide.u32 	%rd1343, %r1218, 8;
	add.s64 	%rd1344, %rd16, %rd1343;
	mov.b64 	%rd1345, 0;
	st.local.u64 	[%rd1344], %rd1345;
	st.local.u64 	[%rd1344+8], %rd1345;
	st.local.u64 	[%rd1344+16], %rd1345;
	st.local.u64 	[%rd1344+24], %rd1345;
	st.local.u64 	[%rd1344+32], %rd1345;
	st.local.u64 	[%rd1344+40], %rd1345;
	st.local.u64 	[%rd1344+48], %rd1345;
	st.local.u64 	[%rd1344+56], %rd1345;
	add.s32 	%r1218, %r1218, 8;
$L__BB1_616:
	setp.eq.s32 	%p558, %r388, 0;
	@%p558 bra 	$L__BB1_685;
	and.b32  	%r391, %r417, 3;
	setp.lt.u32 	%p559, %r388, 4;
	@%p559 bra 	$L__BB1_619;
	mul.wide.u32 	%rd1346, %r1218, 8;
	add.s64 	%rd1347, %rd16, %rd1346;
	mov.b64 	%rd1348, 0;
	st.local.u64 	[%rd1347], %rd1348;
	st.local.u64 	[%rd1347+8], %rd1348;
	st.local.u64 	[%rd1347+16], %rd1348;
	st.local.u64 	[%rd1347+24], %rd1348;
	add.s32 	%r1218, %r1218, 4;
$L__BB1_619:
	setp.eq.s32 	%p560, %r391, 0;
	@%p560 bra 	$L__BB1_685;
	mul.wide.u32 	%rd1349, %r1218, 8;
	add.s64 	%rd1524, %rd16, %rd1349;
	neg.s32 	%r1221, %r391;
$L__BB1_621:
	.pragma "nounroll";
	mov.b64 	%rd1350, 0;
	st.local.u64 	[%rd1524], %rd1350;
	add.s64 	%rd1524, %rd1524, 8;
	add.s32 	%r1221, %r1221, 1;
	setp.ne.s32 	%p561, %r1221, 0;
	@%p561 bra 	$L__BB1_621;
	bra.uni 	$L__BB1_685;
$L__BB1_622:
	st.local.f64 	[%rd377+24], %fd2094;
	add.s32 	%r1185, %r1185, 4;
	setp.eq.s32 	%p504, %r1185, %r1182;
	@%p504 bra 	$L__BB1_623;
	bra.uni 	$L__BB1_585;
$L__BB1_623:
	setp.eq.s32 	%p505, %r261, 0;
	@%p505 bra 	$L__BB1_629;
	mov.b32 	%r1184, 0;
$L__BB1_625:
	.pragma "nounroll";
	mul.wide.u32 	%rd1268, %r1182, 8;
	add.s64 	%rd1269, %rd1519, %rd1268;
	ld.local.f64 	%fd337, [%rd1269];
	neg.f64 	%fd1541, %fd337;
	fma.rn.f64 	%fd1542, %fd337, 0dBFF71547652B82FE, 0d4338000000000000;
	{
	.reg .b32 %temp; 
	mov.b64 	{%r274, %temp}, %fd1542;
	}
	mov.f64 	%fd1543, 0dC338000000000000;
	add.rn.f64 	%fd1544, %fd1542, %fd1543;
	fma.rn.f64 	%fd1545, %fd1544, 0dBFE62E42FEFA39EF, %fd1541;
	fma.rn.f64 	%fd1546, %fd1544, 0dBC7ABC9E3B39803F, %fd1545;
	fma.rn.f64 	%fd1547, %fd1546, 0d3E5ADE1569CE2BDF, 0d3E928AF3FCA213EA;
	fma.rn.f64 	%fd1548, %fd1547, %fd1546, 0d3EC71DEE62401315;
	fma.rn.f64 	%fd1549, %fd1548, %fd1546, 0d3EFA01997C89EB71;
	fma.rn.f64 	%fd1550, %fd1549, %fd1546, 0d3F2A01A014761F65;
	fma.rn.f64 	%fd1551, %fd1550, %fd1546, 0d3F56C16C1852B7AF;
	fma.rn.f64 	%fd1552, %fd1551, %fd1546, 0d3F81111111122322;
	fma.rn.f64 	%fd1553, %fd1552, %fd1546, 0d3FA55555555502A1;
	fma.rn.f64 	%fd1554, %fd1553, %fd1546, 0d3FC5555555555511;
	fma.rn.f64 	%fd1555, %fd1554, %fd1546, 0d3FE000000000000B;
	fma.rn.f64 	%fd1556, %fd1555, %fd1546, 0d3FF0000000000000;
	fma.rn.f64 	%fd1557, %fd1556, %fd1546, 0d3FF0000000000000;
	{
	.reg .b32 %temp; 
	mov.b64 	{%r275, %temp}, %fd1557;
	}
	{
	.reg .b32 %temp; 
	mov.b64 	{%temp, %r276}, %fd1557;
	}
	shl.b32 	%r1052, %r274, 20;
	add.s32 	%r1053, %r1052, %r276;
	mov.b64 	%fd2090, {%r275, %r1053};
	{
	.reg .b32 %temp; 
	mov.b64 	{%temp, %r1054}, %fd1541;
	}
	mov.b32 	%f54, %r1054;
	abs.f32 	%f23, %f54;
	setp.lt.f32 	%p506, %f23, 0f4086232B;
	@%p506 bra 	$L__BB1_628;
	setp.gt.f64 	%p507, %fd337, 0d0000000000000000;
	mov.f64 	%fd1558, 0d7FF0000000000000;
	sub.f64 	%fd1559, %fd1558, %fd337;
	selp.f64 	%fd2090, 0d0000000000000000, %fd1559, %p507;
	setp.geu.f32 	%p508, %f23, 0f40874800;
	@%p508 bra 	$L__BB1_628;
	shr.u32 	%r1055, %r274, 31;
	add.s32 	%r1056, %r274, %r1055;
	shr.s32 	%r1057, %r1056, 1;
	shl.b32 	%r1058, %r1057, 20;
	add.s32 	%r1059, %r276, %r1058;
	mov.b64 	%fd1560, {%r275, %r1059};
	sub.s32 	%r1060, %r274, %r1057;
	shl.b32 	%r1061, %r1060, 20;
	add.s32 	%r1062, %r1061, 1072693248;
	mov.b32 	%r1063, 0;
	mov.b64 	%fd1561, {%r1063, %r1062};
	mul.f64 	%fd2090, %fd1561, %fd1560;
$L__BB1_628:
	add.s64 	%rd1271, %rd17, %rd1268;
	st.local.f64 	[%rd1271], %fd2090;
	add.s32 	%r1182, %r1182, 1;
	add.s32 	%r1184, %r1184, 1;
	setp.ne.s32 	%p509, %r1184, %r261;
	@%p509 bra 	$L__BB1_625;
$L__BB1_629:
	setp.lt.s32 	%p510, %r417, 1;
	@%p510 bra 	$L__BB1_685;
	setp.lt.u32 	%p511, %r4, 15;
	mov.b32 	%r1186, 0;
	@%p511 bra 	$L__BB1_633;
	and.b32  	%r1186, %r417, 2147483632;
	mov.b32 	%r1191, 0;
$L__BB1_632:
	.pragma "nounroll";
	mul.wide.u32 	%rd1272, %r1191, 8;
	add.s64 	%rd1273, %rd1520, %rd1272;
	mov.b64 	%rd1274, 0;
	st.local.u64 	[%rd1273], %rd1274;
	add.s64 	%rd1275, %rd1519, %rd1272;
	st.local.u64 	[%rd1275], %rd1274;
	st.local.u64 	[%rd1273+8], %rd1274;
	st.local.u64 	[%rd1275+8], %rd1274;
	st.local.u64 	[%rd1273+16], %rd1274;
	st.local.u64 	[%rd1275+16], %rd1274;
	st.local.u64 	[%rd1273+24], %rd1274;
	st.local.u64 	[%rd1275+24], %rd1274;
	st.local.u64 	[%rd1273+32], %rd1274;
	st.local.u64 	[%rd1275+32], %rd1274;
	st.local.u64 	[%rd1273+40], %rd1274;
	st.local.u64 	[%rd1275+40], %rd1274;
	st.local.u64 	[%rd1273+48], %rd1274;
	st.local.u64 	[%rd1275+48], %rd1274;
	st.local.u64 	[%rd1273+56], %rd1274;
	st.local.u64 	[%rd1275+56], %rd1274;
	st.local.u64 	[%rd1273+64], %rd1274;
	st.local.u64 	[%rd1275+64], %rd1274;
	st.local.u64 	[%rd1273+72], %rd1274;
	st.local.u64 	[%rd1275+72], %rd1274;
	st.local.u64 	[%rd1273+80], %rd1274;
	st.local.u64 	[%rd1275+80], %rd1274;
	st.local.u64 	[%rd1273+88], %rd1274;
	st.local.u64 	[%rd1275+88], %rd1274;
	st.local.u64 	[%rd1273+96], %rd1274;
	st.local.u64 	[%rd1275+96], %rd1274;
	st.local.u64 	[%rd1273+104], %rd1274;
	st.local.u64 	[%rd1275+104], %rd1274;
	st.local.u64 	[%rd1273+112], %rd1274;
	st.local.u64 	[%rd1275+112], %rd1274;
	st.local.u64 	[%rd1273+120], %rd1274;
	st.local.u64 	[%rd1275+120], %rd1274;
	add.s32 	%r1191, %r1191, 16;
	setp.eq.s32 	%p512, %r1191, %r1186;
	@%p512 bra 	$L__BB1_633;
	bra.uni 	$L__BB1_632;
$L__BB1_633:
	setp.eq.s32 	%p513, %r5, 0;
	@%p513 bra 	$L__BB1_642;
	and.b32  	%r295, %r417, 7;
	setp.lt.u32 	%p514, %r5, 8;
	@%p514 bra 	$L__BB1_636;
	mul.wide.u32 	%rd1276, %r1186, 8;
	add.s64 	%rd1277, %rd1520, %rd1276;
	mov.b64 	%rd1278, 0;
	st.local.u64 	[%rd1277], %rd1278;
	add.s64 	%rd1279, %rd1519, %rd1276;
	st.local.u64 	[%rd1279], %rd1278;
	st.local.u64 	[%rd1277+8], %rd1278;
	st.local.u64 	[%rd1279+8], %rd1278;
	st.local.u64 	[%rd1277+16], %rd1278;
	st.local.u64 	[%rd1279+16], %rd1278;
	st.local.u64 	[%rd1277+24], %rd1278;
	st.local.u64 	[%rd1279+24], %rd1278;
	st.local.u64 	[%rd1277+32], %rd1278;
	st.local.u64 	[%rd1279+32], %rd1278;
	st.local.u64 	[%rd1277+40], %rd1278;
	st.local.u64 	[%rd1279+40], %rd1278;
	st.local.u64 	[%rd1277+48], %rd1278;
	st.local.u64 	[%rd1279+48], %rd1278;
	st.local.u64 	[%rd1277+56], %rd1278;
	st.local.u64 	[%rd1279+56], %rd1278;
	add.s32 	%r1186, %r1186, 8;
$L__BB1_636:
	setp.eq.s32 	%p515, %r295, 0;
	@%p515 bra 	$L__BB1_642;
	and.b32  	%r298, %r417, 3;
	setp.lt.u32 	%p516, %r295, 4;
	@%p516 bra 	$L__BB1_639;
	mul.wide.u32 	%rd1280, %r1186, 8;
	add.s64 	%rd1281, %rd1520, %rd1280;
	mov.b64 	%rd1282, 0;
	st.local.u64 	[%rd1281], %rd1282;
	add.s64 	%rd1283, %rd1519, %rd1280;
	st.local.u64 	[%rd1283], %rd1282;
	st.local.u64 	[%rd1281+8], %rd1282;
	st.local.u64 	[%rd1283+8], %rd1282;
	st.local.u64 	[%rd1281+16], %rd1282;
	st.local.u64 	[%rd1283+16], %rd1282;
	st.local.u64 	[%rd1281+24], %rd1282;
	st.local.u64 	[%rd1283+24], %rd1282;
	add.s32 	%r1186, %r1186, 4;
$L__BB1_639:
	setp.eq.s32 	%p517, %r298, 0;
	@%p517 bra 	$L__BB1_642;
	mov.b32 	%r1190, 0;
$L__BB1_641:
	.pragma "nounroll";
	mul.wide.u32 	%rd1284, %r1186, 8;
	add.s64 	%rd1285, %rd1520, %rd1284;
	mov.b64 	%rd1286, 0;
	st.local.u64 	[%rd1285], %rd1286;
	add.s64 	%rd1287, %rd1519, %rd1284;
	st.local.u64 	[%rd1287], %rd1286;
	add.s32 	%r1186, %r1186, 1;
	add.s32 	%r1190, %r1190, 1;
	setp.ne.s32 	%p518, %r1190, %r298;
	@%p518 bra 	$L__BB1_641;
$L__BB1_642:
	and.b32  	%r305, %r229, 7;
	add.s32 	%r306, %r305, -1;
	and.b32  	%r307, %r229, 3;
	and.b32  	%r308, %r229, 2147483640;
	and.b32  	%r309, %r229, 1;
	neg.s32 	%r310, %r308;
	shl.b32 	%r311, %r417, 3;
	mul.wide.u32 	%rd378, %r311, 8;
	mul.lo.s32 	%r312, %r417, 7;
	mul.lo.s32 	%r313, %r417, 6;
	mul.lo.s32 	%r314, %r417, 5;
	shl.b32 	%r315, %r417, 2;
	mul.lo.s32 	%r316, %r417, 3;
	shl.b32 	%r317, %r417, 1;
	add.s64 	%rd379, %rd17, 32;
	mov.b32 	%r1192, 0;
$L__BB1_643:
	setp.lt.s32 	%p519, %r229, 1;
	@%p519 bra 	$L__BB1_656;
	setp.lt.u32 	%p520, %r229, 8;
	mul.wide.u32 	%rd1288, %r1192, 8;
	add.s64 	%rd380, %rd1520, %rd1288;
	add.s64 	%rd381, %rd1519, %rd1288;
	ld.local.f64 	%fd2109, [%rd380];
	ld.local.f64 	%fd2110, [%rd381];
	mov.b32 	%r1202, 0;
	@%p520 bra 	$L__BB1_647;
	add.s64 	%rd1510, %rd13, %rd1288;
	add.s32 	%r1199, %r312, %r1192;
	add.s32 	%r1198, %r313, %r1192;
	add.s32 	%r1197, %r314, %r1192;
	add.s32 	%r1196, %r315, %r1192;
	add.s32 	%r1195, %r316, %r1192;
	add.s32 	%r1194, %r317, %r1192;
	add.s32 	%r1193, %r417, %r1192;
	mov.u64 	%rd1509, %rd379;
	mov.u32 	%r1200, %r310;
$L__BB1_646:
	.pragma "nounroll";
	ld.local.f64 	%fd1563, [%rd1510];
	ld.local.f64 	%fd1564, [%rd1509+-32];
	fma.rn.f64 	%fd1565, %fd1563, %fd1564, %fd2109;
	mov.f64 	%fd1566, 0d3FF0000000000000;
	sub.f64 	%fd1567, %fd1566, %fd1563;
	fma.rn.f64 	%fd1568, %fd1567, %fd1564, %fd2110;
	mul.wide.u32 	%rd1290, %r1193, 8;
	add.s64 	%rd1291, %rd13, %rd1290;
	ld.local.f64 	%fd1569, [%rd1291];
	ld.local.f64 	%fd1570, [%rd1509+-24];
	fma.rn.f64 	%fd1571, %fd1569, %fd1570, %fd1565;
	sub.f64 	%fd1572, %fd1566, %fd1569;
	fma.rn.f64 	%fd1573, %fd1572, %fd1570, %fd1568;
	mul.wide.u32 	%rd1292, %r1194, 8;
	add.s64 	%rd1293, %rd13, %rd1292;
	ld.local.f64 	%fd1574, [%rd1293];
	ld.local.f64 	%fd1575, [%rd1509+-16];
	fma.rn.f64 	%fd1576, %fd1574, %fd1575, %fd1571;
	sub.f64 	%fd1577, %fd1566, %fd1574;
	fma.rn.f64 	%fd1578, %fd1577, %fd1575, %fd1573;
	mul.wide.u32 	%rd1294, %r1195, 8;
	add.s64 	%rd1295, %rd13, %rd1294;
	ld.local.f64 	%fd1579, [%rd1295];
	ld.local.f64 	%fd1580, [%rd1509+-8];
	fma.rn.f64 	%fd1581, %fd1579, %fd1580, %fd1576;
	sub.f64 	%fd1582, %fd1566, %fd1579;
	fma.rn.f64 	%fd1583, %fd1582, %fd1580, %fd1578;
	mul.wide.u32 	%rd1296, %r1196, 8;
	add.s64 	%rd1297, %rd13, %rd1296;
	ld.local.f64 	%fd1584, [%rd1297];
	ld.local.f64 	%fd1585, [%rd1509];
	fma.rn.f64 	%fd1586, %fd1584, %fd1585, %fd1581;
	sub.f64 	%fd1587, %fd1566, %fd1584;
	fma.rn.f64 	%fd1588, %fd1587, %fd1585, %fd1583;
	mul.wide.u32 	%rd1298, %r1197, 8;
	add.s64 	%rd1299, %rd13, %rd1298;
	ld.local.f64 	%fd1589, [%rd1299];
	ld.local.f64 	%fd1590, [%rd1509+8];
	fma.rn.f64 	%fd1591, %fd1589, %fd1590, %fd1586;
	sub.f64 	%fd1592, %fd1566, %fd1589;
	fma.rn.f64 	%fd1593, %fd1592, %fd1590, %fd1588;
	mul.wide.u32 	%rd1300, %r1198, 8;
	add.s64 	%rd1301, %rd13, %rd1300;
	ld.local.f64 	%fd1594, [%rd1301];
	ld.local.f64 	%fd1595, [%rd1509+16];
	fma.rn.f64 	%fd1596, %fd1594, %fd1595, %fd1591;
	sub.f64 	%fd1597, %fd1566, %fd1594;
	fma.rn.f64 	%fd1598, %fd1597, %fd1595, %fd1593;
	mul.wide.u32 	%rd1302, %r1199, 8;
	add.s64 	%rd1303, %rd13, %rd1302;
	ld.local.f64 	%fd1599, [%rd1303];
	ld.local.f64 	%fd1600, [%rd1509+24];
	fma.rn.f64 	%fd2109, %fd1599, %fd1600, %fd1596;
	sub.f64 	%fd1601, %fd1566, %fd1599;
	fma.rn.f64 	%fd2110, %fd1601, %fd1600, %fd1598;
	add.s32 	%r1200, %r1200, 8;
	add.s64 	%rd1510, %rd1510, %rd378;
	add.s32 	%r1199, %r1199, %r311;
	add.s32 	%r1198, %r1198, %r311;
	add.s32 	%r1197, %r1197, %r311;
	add.s32 	%r1196, %r1196, %r311;
	add.s32 	%r1195, %r1195, %r311;
	add.s32 	%r1194, %r1194, %r311;
	add.s64 	%rd1509, %rd1509, 64;
	add.s32 	%r1193, %r1193, %r311;
	setp.ne.s32 	%p521, %r1200, 0;
	mov.u32 	%r1202, %r308;
	@%p521 bra 	$L__BB1_646;
$L__BB1_647:
	setp.eq.s32 	%p522, %r305, 0;
	@%p522 bra 	$L__BB1_655;
	setp.lt.u32 	%p523, %r306, 3;
	@%p523 bra 	$L__BB1_650;
	mad.lo.s32 	%r1069, %r1202, %r417, %r1192;
	mul.wide.u32 	%rd1304, %r1069, 8;
	add.s64 	%rd1305, %rd13, %rd1304;
	ld.local.f64 	%fd1603, [%rd1305];
	mul.wide.u32 	%rd1306, %r1202, 8;
	add.s64 	%rd1307, %rd17, %rd1306;
	ld.local.f64 	%fd1604, [%rd1307];
	fma.rn.f64 	%fd1605, %fd1603, %fd1604, %fd2109;
	mov.f64 	%fd1606, 0d3FF0000000000000;
	sub.f64 	%fd1607, %fd1606, %fd1603;
	fma.rn.f64 	%fd1608, %fd1607, %fd1604, %fd2110;
	add.s32 	%r1070, %r1069, %r417;
	mul.wide.u32 	%rd1308, %r1070, 8;
	add.s64 	%rd1309, %rd13, %rd1308;
	ld.local.f64 	%fd1609, [%rd1309];
	ld.local.f64 	%fd1610, [%rd1307+8];
	fma.rn.f64 	%fd1611, %fd1609, %fd1610, %fd1605;
	sub.f64 	%fd1612, %fd1606, %fd1609;
	fma.rn.f64 	%fd1613, %fd1612, %fd1610, %fd1608;
	add.s32 	%r1071, %r1070, %r417;
	mul.wide.u32 	%rd1310, %r1071, 8;
	add.s64 	%rd1311, %rd13, %rd1310;
	ld.local.f64 	%fd1614, [%rd1311];
	ld.local.f64 	%fd1615, [%rd1307+16];
	fma.rn.f64 	%fd1616, %fd1614, %fd1615, %fd1611;
	sub.f64 	%fd1617, %fd1606, %fd1614;
	fma.rn.f64 	%fd1618, %fd1617, %fd1615, %fd1613;
	add.s32 	%r1072, %r1071, %r417;
	mul.wide.u32 	%rd1312, %r1072, 8;
	add.s64 	%rd1313, %rd13, %rd1312;
	ld.local.f64 	%fd1619, [%rd1313];
	ld.local.f64 	%fd1620, [%rd1307+24];
	fma.rn.f64 	%fd2109, %fd1619, %fd1620, %fd1616;
	sub.f64 	%fd1621, %fd1606, %fd1619;
	fma.rn.f64 	%fd2110, %fd1621, %fd1620, %fd1618;
	add.s32 	%r1202, %r1202, 4;
$L__BB1_650:
	setp.eq.s32 	%p524, %r307, 0;
	@%p524 bra 	$L__BB1_655;
	setp.eq.s32 	%p525, %r307, 1;
	@%p525 bra 	$L__BB1_653;
	mad.lo.s32 	%r1073, %r1202, %r417, %r1192;
	mul.wide.u32 	%rd1314, %r1073, 8;
	add.s64 	%rd1315, %rd13, %rd1314;
	ld.local.f64 	%fd1623, [%rd1315];
	mul.wide.u32 	%rd1316, %r1202, 8;
	add.s64 	%rd1317, %rd17, %rd1316;
	ld.local.f64 	%fd1624, [%rd1317];
	fma.rn.f64 	%fd1625, %fd1623, %fd1624, %fd2109;
	mov.f64 	%fd1626, 0d3FF0000000000000;
	sub.f64 	%fd1627, %fd1626, %fd1623;
	fma.rn.f64 	%fd1628, %fd1627, %fd1624, %fd2110;
	add.s32 	%r1074, %r1073, %r417;
	mul.wide.u32 	%rd1318, %r1074, 8;
	add.s64 	%rd1319, %rd13, %rd1318;
	ld.local.f64 	%fd1629, [%rd1319];
	ld.local.f64 	%fd1630, [%rd1317+8];
	fma.rn.f64 	%fd2109, %fd1629, %fd1630, %fd1625;
	sub.f64 	%fd1631, %fd1626, %fd1629;
	fma.rn.f64 	%fd2110, %fd1631, %fd1630, %fd1628;
	add.s32 	%r1202, %r1202, 2;
$L__BB1_653:
	setp.eq.s32 	%p526, %r309, 0;
	@%p526 bra 	$L__BB1_655;
	mad.lo.s32 	%r1075, %r1202, %r417, %r1192;
	mul.wide.u32 	%rd1320, %r1075, 8;
	add.s64 	%rd1321, %rd13, %rd1320;
	ld.local.f64 	%fd1632, [%rd1321];
	mul.wide.u32 	%rd1322, %r1202, 8;
	add.s64 	%rd1323, %rd17, %rd1322;
	ld.local.f64 	%fd1633, [%rd1323];
	fma.rn.f64 	%fd2109, %fd1632, %fd1633, %fd2109;
	mov.f64 	%fd1634, 0d3FF0000000000000;
	sub.f64 	%fd1635, %fd1634, %fd1632;
	fma.rn.f64 	%fd2110, %fd1635, %fd1633, %fd2110;
$L__BB1_655:
	st.local.f64 	[%rd380], %fd2109;
	st.local.f64 	[%rd381], %fd2110;
$L__BB1_656:
	add.s32 	%r1192, %r1192, 1;
	setp.eq.s32 	%p527, %r1192, %r417;
	@%p527 bra 	$L__BB1_657;
	bra.uni 	$L__BB1_643;
$L__BB1_657:
	setp.lt.u32 	%p528, %r4, 15;
	mov.b32 	%r1204, 0;
	@%p528 bra 	$L__BB1_660;
	and.b32  	%r1204, %r417, 2147483632;
	neg.s32 	%r1208, %r1204;
	add.s64 	%rd1518, %rd16, 64;
	add.s64 	%rd1517, %rd1519, 64;
	add.s64 	%rd1516, %rd15, 64;
	add.s64 	%rd1515, %rd1520, 64;
$L__BB1_659:
	.pragma "nounroll";
	ld.local.f64 	%fd1636, [%rd1518+-64];
	ld.local.f64 	%fd1637, [%rd1517+-64];
	fma.rn.f64 	%fd1638, %fd321, %fd1636, %fd1637;
	st.local.f64 	[%rd1517+-64], %fd1638;
	ld.local.f64 	%fd1639, [%rd1516+-64];
	ld.local.f64 	%fd1640, [%rd1515+-64];
	fma.rn.f64 	%fd1641, %fd321, %fd1639, %fd1640;
	st.local.f64 	[%rd1515+-64], %fd1641;
	ld.local.f64 	%fd1642, [%rd1518+-56];
	ld.local.f64 	%fd1643, [%rd1517+-56];
	fma.rn.f64 	%fd1644, %fd321, %fd1642, %fd1643;
	st.local.f64 	[%rd1517+-56], %fd1644;
	ld.local.f64 	%fd1645, [%rd1516+-56];
	ld.local.f64 	%fd1646, [%rd1515+-56];
	fma.rn.f64 	%fd1647, %fd321, %fd1645, %fd1646;
	st.local.f64 	[%rd1515+-56], %fd1647;
	ld.local.f64 	%fd1648, [%rd1518+-48];
	ld.local.f64 	%fd1649, [%rd1517+-48];
	fma.rn.f64 	%fd1650, %fd321, %fd1648, %fd1649;
	st.local.f64 	[%rd1517+-48], %fd1650;
	ld.local.f64 	%fd1651, [%rd1516+-48];
	ld.local.f64 	%fd1652, [%rd1515+-48];
	fma.rn.f64 	%fd1653, %fd321, %fd1651, %fd1652;
	st.local.f64 	[%rd1515+-48], %fd1653;
	ld.local.f64 	%fd1654, [%rd1518+-40];
	ld.local.f64 	%fd1655, [%rd1517+-40];
	fma.rn.f64 	%fd1656, %fd321, %fd1654, %fd1655;
	st.local.f64 	[%rd1517+-40], %fd1656;
	ld.local.f64 	%fd1657, [%rd1516+-40];
	ld.local.f64 	%fd1658, [%rd1515+-40];
	fma.rn.f64 	%fd1659, %fd321, %fd1657, %fd1658;
	st.local.f64 	[%rd1515+-40], %fd1659;
	ld.local.f64 	%fd1660, [%rd1518+-32];
	ld.local.f64 	%fd1661, [%rd1517+-32];
	fma.rn.f64 	%fd1662, %fd321, %fd1660, %fd1661;
	st.local.f64 	[%rd1517+-32], %fd1662;
	ld.local.f64 	%fd1663, [%rd1516+-32];
	ld.local.f64 	%fd1664, [%rd1515+-32];
	fma.rn.f64 	%fd1665, %fd321, %fd1663, %fd1664;
	st.local.f64 	[%rd1515+-32], %fd1665;
	ld.local.f64 	%fd1666, [%rd1518+-24];
	ld.local.f64 	%fd1667, [%rd1517+-24];
	fma.rn.f64 	%fd1668, %fd321, %fd1666, %fd1667;
	st.local.f64 	[%rd1517+-24], %fd1668;
	ld.local.f64 	%fd1669, [%rd1516+-24];
	ld.local.f64 	%fd1670, [%rd1515+-24];
	fma.rn.f64 	%fd1671, %fd321, %fd1669, %fd1670;
	st.local.f64 	[%rd1515+-24], %fd1671;
	ld.local.f64 	%fd1672, [%rd1518+-16];
	ld.local.f64 	%fd1673, [%rd1517+-16];
	fma.rn.f64 	%fd1674, %fd321, %fd1672, %fd1673;
	st.local.f64 	[%rd1517+-16], %fd1674;
	ld.local.f64 	%fd1675, [%rd1516+-16];
	ld.local.f64 	%fd1676, [%rd1515+-16];
	fma.rn.f64 	%fd1677, %fd321, %fd1675, %fd1676;
	st.local.f64 	[%rd1515+-16], %fd1677;
	ld.local.f64 	%fd1678, [%rd1518+-8];
	ld.local.f64 	%fd1679, [%rd1517+-8];
	fma.rn.f64 	%fd1680, %fd321, %fd1678, %fd1679;
	st.local.f64 	[%rd1517+-8], %fd1680;
	ld.local.f64 	%fd1681, [%rd1516+-8];
	ld.local.f64 	%fd1682, [%rd1515+-8];
	fma.rn.f64 	%fd1683, %fd321, %fd1681, %fd1682;
	st.local.f64 	[%rd1515+-8], %fd1683;
	ld.local.f64 	%fd1684, [%rd1518];
	ld.local.f64 	%fd1685, [%rd1517];
	fma.rn.f64 	%fd1686, %fd321, %fd1684, %fd1685;
	st.local.f64 	[%rd1517], %fd1686;
	ld.local.f64 	%fd1687, [%rd1516];
	ld.local.f64 	%fd1688, [%rd1515];
	fma.rn.f64 	%fd1689, %fd321, %fd1687, %fd1688;
	st.local.f64 	[%rd1515], %fd1689;
	ld.local.f64 	%fd1690, [%rd1518+8];
	ld.local.f64 	%fd1691, [%rd1517+8];
	fma.rn.f64 	%fd1692, %fd321, %fd1690, %fd1691;
	st.local.f64 	[%rd1517+8], %fd1692;
	ld.local.f64 	%fd1693, [%rd1516+8];
	ld.local.f64 	%fd1694, [%rd1515+8];
	fma.rn.f64 	%fd1695, %fd321, %fd1693, %fd1694;
	st.local.f64 	[%rd1515+8], %fd1695;
	ld.local.f64 	%fd1696, [%rd1518+16];
	ld.local.f64 	%fd1697, [%rd1517+16];
	fma.rn.f64 	%fd1698, %fd321, %fd1696, %fd1697;
	st.local.f64 	[%rd1517+16], %fd1698;
	ld.local.f64 	%fd1699, [%rd1516+16];
	ld.local.f64 	%fd1700, [%rd1515+16];
	fma.rn.f64 	%fd1701, %fd321, %fd1699, %fd1700;
	st.local.f64 	[%rd1515+16], %fd1701;
	ld.local.f64 	%fd1702, [%rd1518+24];
	ld.local.f64 	%fd1703, [%rd1517+24];
	fma.rn.f64 	%fd1704, %fd321, %fd1702, %fd1703;
	st.local.f64 	[%rd1517+24], %fd1704;
	ld.local.f64 	%fd1705, [%rd1516+24];
	ld.local.f64 	%fd1706, [%rd1515+24];
	fma.rn.f64 	%fd1707, %fd321, %fd1705, %fd1706;
	st.local.f64 	[%rd1515+24], %fd1707;
	ld.local.f64 	%fd1708, [%rd1518+32];
	ld.local.f64 	%fd1709, [%rd1517+32];
	fma.rn.f64 	%fd1710, %fd321, %fd1708, %fd1709;
	st.local.f64 	[%rd1517+32], %fd1710;
	ld.local.f64 	%fd1711, [%rd1516+32];
	ld.local.f64 	%fd1712, [%rd1515+32];
	fma.rn.f64 	%fd1713, %fd321, %fd1711, %fd1712;
	st.local.f64 	[%rd1515+32], %fd1713;
	ld.local.f64 	%fd1714, [%rd1518+40];
	ld.local.f64 	%fd1715, [%rd1517+40];
	fma.rn.f64 	%fd1716, %fd321, %fd1714, %fd1715;
	st.local.f64 	[%rd1517+40], %fd1716;
	ld.local.f64 	%fd1717, [%rd1516+40];
	ld.local.f64 	%fd1718, [%rd1515+40];
	fma.rn.f64 	%fd1719, %fd321, %fd1717, %fd1718;
	st.local.f64 	[%rd1515+40], %fd1719;
	ld.local.f64 	%fd1720, [%rd1518+48];
	ld.local.f64 	%fd1721, [%rd1517+48];
	fma.rn.f64 	%fd1722, %fd321, %fd1720, %fd1721;
	st.local.f64 	[%rd1517+48], %fd1722;
	ld.local.f64 	%fd1723, [%rd1516+48];
	ld.local.f64 	%fd1724, [%rd1515+48];
	fma.rn.f64 	%fd1725, %fd321, %fd1723, %fd1724;
	st.local.f64 	[%rd1515+48], %fd1725;
	ld.local.f64 	%fd1726, [%rd1518+56];
	ld.local.f64 	%fd1727, [%rd1517+56];
	fma.rn.f64 	%fd1728, %fd321, %fd1726, %fd1727;
	st.local.f64 	[%rd1517+56], %fd1728;
	ld.local.f64 	%fd1729, [%rd1516+56];
	ld.local.f64 	%fd1730, [%rd1515+56];
	fma.rn.f64 	%fd1731, %fd321, %fd1729, %fd1730;
	st.local.f64 	[%rd1515+56], %fd1731;
	add.s32 	%r1208, %r1208, 16;
	add.s64 	%rd1518, %rd1518, 128;
	add.s64 	%rd1517, %rd1517, 128;
	add.s64 	%rd1516, %rd1516, 128;
	add.s64 	%rd1515, %rd1515, 128;
	setp.eq.s32 	%p529, %r1208, 0;
	@%p529 bra 	$L__BB1_660;
	bra.uni 	$L__BB1_659;
$L__BB1_660:
	setp.eq.s32 	%p530, %r5, 0;
	@%p530 bra 	$L__BB1_669;
	and.b32  	%r353, %r417, 7;
	setp.lt.u32 	%p531, %r5, 8;
	@%p531 bra 	$L__BB1_663;
	mul.wide.u32 	%rd1324, %r1204, 8;
	add.s64 	%rd1325, %rd16, %rd1324;
	ld.local.f64 	%fd1732, [%rd1325];
	add.s64 	%rd1326, %rd1519, %rd1324;
	ld.local.f64 	%fd1733, [%rd1326];
	fma.rn.f64 	%fd1734, %fd321, %fd1732, %fd1733;
	st.local.f64 	[%rd1326], %fd1734;
	add.s64 	%rd1327, %rd15, %rd1324;
	ld.local.f64 	%fd1735, [%rd1327];
	add.s64 	%rd1328, %rd1520, %rd1324;
	ld.local.f64 	%fd1736, [%rd1328];
	fma.rn.f64 	%fd1737, %fd321, %fd1735, %fd1736;
	st.local.f64 	[%rd1328], %fd1737;
	ld.local.f64 	%fd1738, [%rd1325+8];
	ld.local.f64 	%fd1739, [%rd1326+8];
	fma.rn.f64 	%fd1740, %fd321, %fd1738, %fd1739;
	st.local.f64 	[%rd1326+8], %fd1740;
	ld.local.f64 	%fd1741, [%rd1327+8];
	ld.local.f64 	%fd1742, [%rd1328+8];
	fma.rn.f64 	%fd1743, %fd321, %fd1741, %fd1742;
	st.local.f64 	[%rd1328+8], %fd1743;
	ld.local.f64 	%fd1744, [%rd1325+16];
	ld.local.f64 	%fd1745, [%rd1326+16];
	fma.rn.f64 	%fd1746, %fd321, %fd1744, %fd1745;
	st.local.f64 	[%rd1326+16], %fd1746;
	ld.local.f64 	%fd1747, [%rd1327+16];
	ld.local.f64 	%fd1748, [%rd1328+16];
	fma.rn.f64 	%fd1749, %fd321, %fd1747, %fd1748;
	st.local.f64 	[%rd1328+16], %fd1749;
	ld.local.f64 	%fd1750, [%rd1325+24];
	ld.local.f64 	%fd1751, [%rd1326+24];
	fma.rn.f64 	%fd1752, %fd321, %fd1750, %fd1751;
	st.local.f64 	[%rd1326+24], %fd1752;
	ld.local.f64 	%fd1753, [%rd1327+24];
	ld.local.f64 	%fd1754, [%rd1328+24];
	fma.rn.f64 	%fd1755, %fd321, %fd1753, %fd1754;
	st.local.f64 	[%rd1328+24], %fd1755;
	ld.local.f64 	%fd1756, [%rd1325+32];
	ld.local.f64 	%fd1757, [%rd1326+32];
	fma.rn.f64 	%fd1758, %fd321, %fd1756, %fd1757;
	st.local.f64 	[%rd1326+32], %fd1758;
	ld.local.f64 	%fd1759, [%rd1327+32];
	ld.local.f64 	%fd1760, [%rd1328+32];
	fma.rn.f64 	%fd1761, %fd321, %fd1759, %fd1760;
	st.local.f64 	[%rd1328+32], %fd1761;
	ld.local.f64 	%fd1762, [%rd1325+40];
	ld.local.f64 	%fd1763, [%rd1326+40];
	fma.rn.f64 	%fd1764, %fd321, %fd1762, %fd1763;
	st.local.f64 	[%rd1326+40], %fd1764;
	ld.local.f64 	%fd1765, [%rd1327+40];
	ld.local.f64 	%fd1766, [%rd1328+40];
	fma.rn.f64 	%fd1767, %fd321, %fd1765, %fd1766;
	st.local.f64 	[%rd1328+40], %fd1767;
	ld.local.f64 	%fd1768, [%rd1325+48];
	ld.local.f64 	%fd1769, [%rd1326+48];
	fma.rn.f64 	%fd1770, %fd321, %fd1768, %fd1769;
	st.local.f64 	[%rd1326+48], %fd1770;
	ld.local.f64 	%fd1771, [%rd1327+48];
	ld.local.f64 	%fd1772, [%rd1328+48];
	fma.rn.f64 	%fd1773, %fd321, %fd1771, %fd1772;
	st.local.f64 	[%rd1328+48], %fd1773;
	ld.local.f64 	%fd1774, [%rd1325+56];
	ld.local.f64 	%fd1775, [%rd1326+56];
	fma.rn.f64 	%fd1776, %fd321, %fd1774, %fd1775;
	st.local.f64 	[%rd1326+56], %fd1776;
	ld.local.f64 	%fd1777, [%rd1327+56];
	ld.local.f64 	%fd1778, [%rd1328+56];
	fma.rn.f64 	%fd1779, %fd321, %fd1777, %fd1778;
	st.local.f64 	[%rd1328+56], %fd1779;
	add.s32 	%r1204, %r1204, 8;
$L__BB1_663:
	setp.eq.s32 	%p532, %r353, 0;
	@%p532 bra 	$L__BB1_669;
	and.b32  	%r356, %r417, 3;
	setp.lt.u32 	%p533, %r353, 4;
	@%p533 bra 	$L__BB1_666;
	mul.wide.u32 	%rd1329, %r1204, 8;
	add.s64 	%rd1330, %rd16, %rd1329;
	ld.local.f64 	%fd1780, [%rd1330];
	add.s64 	%rd1331, %rd1519, %rd1329;
	ld.local.f64 	%fd1781, [%rd1331];
	fma.rn.f64 	%fd1782, %fd321, %fd1780, %fd1781;
	st.local.f64 	[%rd1331], %fd1782;
	add.s64 	%rd1332, %rd15, %rd1329;
	ld.local.f64 	%fd1783, [%rd1332];
	add.s64 	%rd1333, %rd1520, %rd1329;
	ld.local.f64 	%fd1784, [%rd1333];
	fma.rn.f64 	%fd1785, %fd321, %fd1783, %fd1784;
	st.local.f64 	[%rd1333], %fd1785;
	ld.local.f64 	%fd1786, [%rd1330+8];
	ld.local.f64 	%fd1787, [%rd1331+8];
	fma.rn.f64 	%fd1788, %fd321, %fd1786, %fd1787;
	st.local.f64 	[%rd1331+8], %fd1788;
	ld.local.f64 	%fd1789, [%rd1332+8];
	ld.local.f64 	%fd1790, [%rd1333+8];
	fma.rn.f64 	%fd1791, %fd321, %fd1789, %fd1790;
	st.local.f64 	[%rd1333+8], %fd1791;
	ld.local.f64 	%fd1792, [%rd1330+16];
	ld.local.f64 	%fd1793, [%rd1331+16];
	fma.rn.f64 	%fd1794, %fd321, %fd1792, %fd1793;
	st.local.f64 	[%rd1331+16], %fd1794;
	ld.local.f64 	%fd1795, [%rd1332+16];
	ld.local.f64 	%fd1796, [%rd1333+16];
	fma.rn.f64 	%fd1797, %fd321, %fd1795, %fd1796;
	st.local.f64 	[%rd1333+16], %fd1797;
	ld.local.f64 	%fd1798, [%rd1330+24];
	ld.local.f64 	%fd1799, [%rd1331+24];
	fma.rn.f64 	%fd1800, %fd321, %fd1798, %fd1799;
	st.local.f64 	[%rd1331+24], %fd1800;
	ld.local.f64 	%fd1801, [%rd1332+24];
	ld.local.f64 	%fd1802, [%rd1333+24];
	fma.rn.f64 	%fd1803, %fd321, %fd1801, %fd1802;
	st.local.f64 	[%rd1333+24], %fd1803;
	add.s32 	%r1204, %r1204, 4;
$L__BB1_666:
	setp.eq.s32 	%p534, %r356, 0;
	@%p534 bra 	$L__BB1_669;
	mul.wide.u32 	%rd1334, %r1204, 8;
	add.s64 	%rd1514, %rd1520, %rd1334;
	add.s64 	%rd1513, %rd15, %rd1334;
	add.s64 	%rd1512, %rd1519, %rd1334;
	add.s64 	%rd1511, %rd16, %rd1334;
	neg.s32 	%r1207, %r356;
$L__BB1_668:
	.pragma "nounroll";
	ld.local.f64 	%fd1804, [%rd1511];
	ld.local.f64 	%fd1805, [%rd1512];
	fma.rn.f64 	%fd1806, %fd321, %fd1804, %fd1805;
	st.local.f64 	[%rd1512], %fd1806;
	ld.local.f64 	%fd1807, [%rd1513];
	ld.local.f64 	%fd1808, [%rd1514];
	fma.rn.f64 	%fd1809, %fd321, %fd1807, %fd1808;
	st.local.f64 	[%rd1514], %fd1809;
	add.s64 	%rd1514, %rd1514, 8;
	add.s64 	%rd1513, %rd1513, 8;
	add.s64 	%rd1512, %rd1512, 8;
	add.s64 	%rd1511, %rd1511, 8;
	add.s32 	%r1207, %r1207, 1;
	setp.ne.s32 	%p535, %r1207, 0;
	@%p535 bra 	$L__BB1_668;
$L__BB1_669:
	neg.s32 	%r1209, %r417;
	mov.u64 	%rd1521, %rd13;
	mov.u64 	%rd1523, %rd16;
$L__BB1_670:
	ld.local.f64 	%fd1810, [%rd1519];
	max.f64 	%fd2111, %fd1810, 0d39B4484BFEEBC2A0;
	{
	.reg .b32 %temp; 
	mov.b64 	{%temp, %r1210}, %fd2111;
	}
	{
	.reg .b32 %temp; 
	mov.b64 	{%r1211, %temp}, %fd2111;
	}
	setp.gt.s32 	%p536, %r1210, 1048575;
	mov.b32 	%r1212, -1023;
	@%p536 bra 	$L__BB1_672;
	mul.f64 	%fd2111, %fd2111, 0d4350000000000000;
	{
	.reg .b32 %temp; 
	mov.b64 	{%temp, %r1210}, %fd2111;
	}
	{
	.reg .b32 %temp; 
	mov.b64 	{%r1211, %temp}, %fd2111;
	}
	mov.b32 	%r1212, -1077;
$L__BB1_672:
	add.s32 	%r1079, %r1210, -1;
	setp.gt.u32 	%p537, %r1079, 2146435070;
	@%p537 bra 	$L__BB1_676;
	shr.u32 	%r1082, %r1210, 20;
	add.s32 	%r1213, %r1212, %r1082;
	and.b32  	%r1083, %r1210, 1048575;
	or.b32  	%r1084, %r1083, 1072693248;
	mov.b64 	%fd2112, {%r1211, %r1084};
	setp.lt.u32 	%p539, %r1084, 1073127583;
	@%p539 bra 	$L__BB1_675;
	{
	.reg .b32 %temp; 
	mov.b64 	{%r1085, %temp}, %fd2112;
	}
	{
	.reg .b32 %temp; 
	mov.b64 	{%temp, %r1086}, %fd2112;
	}
	add.s32 	%r1087, %r1086, -1048576;
	mov.b64 	%fd2112, {%r1085, %r1087};
	add.s32 	%r1213, %r1213, 1;
$L__BB1_675:
	add.f64 	%fd1812, %fd2112, 0dBFF0000000000000;
	add.f64 	%fd1813, %fd2112, 0d3FF0000000000000;
	rcp.approx.ftz.f64 	%fd1814, %fd1813;
	neg.f64 	%fd1815, %fd1813;
	fma.rn.f64 	%fd1816, %fd1815, %fd1814, 0d3FF0000000000000;
	fma.rn.f64 	%fd1817, %fd1816, %fd1816, %fd1816;
	fma.rn.f64 	%fd1818, %fd1817, %fd1814, %fd1814;
	mul.f64 	%fd1819, %fd1812, %fd1818;
	fma.rn.f64 	%fd1820, %fd1812, %fd1818, %fd1819;
	mul.f64 	%fd1821, %fd1820, %fd1820;
	fma.rn.f64 	%fd1822, %fd1821, 0d3EB1380B3AE80F1E, 0d3ED0EE258B7A8B04;
	fma.rn.f64 	%fd1823, %fd1822, %fd1821, 0d3EF3B2669F02676F;
	fma.rn.f64 	%fd1824, %fd1823, %fd1821, 0d3F1745CBA9AB0956;
	fma.rn.f64 	%fd1825, %fd1824, %fd1821, 0d3F3C71C72D1B5154;
	fma.rn.f64 	%fd1826, %fd1825, %fd1821, 0d3F624924923BE72D;
	fma.rn.f64 	%fd1827, %fd1826, %fd1821, 0d3F8999999999A3C4;
	fma.rn.f64 	%fd1828, %fd1827, %fd1821, 0d3FB5555555555554;
	sub.f64 	%fd1829, %fd1812, %fd1820;
	add.f64 	%fd1830, %fd1829, %fd1829;
	neg.f64 	%fd1831, %fd1820;
	fma.rn.f64 	%fd1832, %fd1831, %fd1812, %fd1830;
	mul.f64 	%fd1833, %fd1818, %fd1832;
	mul.f64 	%fd1834, %fd1821, %fd1828;
	fma.rn.f64 	%fd1835, %fd1834, %fd1820, %fd1833;
	xor.b32  	%r1088, %r1213, -2147483648;
	mov.b32 	%r1089, 1127219200;
	mov.b64 	%fd1836, {%r1088, %r1089};
	sub.f64 	%fd1837, %fd1836, %fd25;
	fma.rn.f64 	%fd1838, %fd1837, 0d3FE62E42FEFA39EF, %fd1820;
	fma.rn.f64 	%fd1839, %fd1837, 0dBFE62E42FEFA39EF, %fd1838;
	sub.f64 	%fd1840, %fd1839, %fd1820;
	sub.f64 	%fd1841, %fd1835, %fd1840;
	fma.rn.f64 	%fd1842, %fd1837, 0d3C7ABC9E3B39803F, %fd1841;
	add.f64 	%fd2113, %fd1838, %fd1842;
	bra.uni 	$L__BB1_677;
$L__BB1_676:
	fma.rn.f64 	%fd1811, %fd2111, 0d7FF0000000000000, 0d7FF0000000000000;
	{
	.reg .b32 %temp; 
	mov.b64 	{%temp, %r1080}, %fd2111;
	}
	and.b32  	%r1081, %r1080, 2147483647;
	setp.eq.s32 	%p538, %r1081, 0;
	selp.f64 	%fd2113, 0dFFF0000000000000, %fd1811, %p538;
$L__BB1_677:
	ld.local.f64 	%fd1843, [%rd1520];
	max.f64 	%fd2114, %fd1843, 0d39B4484BFEEBC2A0;
	{
	.reg .b32 %temp; 
	mov.b64 	{%temp, %r1214}, %fd2114;
	}
	{
	.reg .b32 %temp; 
	mov.b64 	{%r1215, %temp}, %fd2114;
	}
	setp.gt.s32 	%p540, %r1214, 1048575;
	mov.b32 	%r1216, -1023;
	@%p540 bra 	$L__BB1_679;
	mul.f64 	%fd2114, %fd2114, 0d4350000000000000;
	{
	.reg .b32 %temp; 
	mov.b64 	{%temp, %r1214}, %fd2114;
	}
	{
	.reg .b32 %temp; 
	mov.b64 	{%r1215, %temp}, %fd2114;
	}
	mov.b32 	%r1216, -1077;
$L__BB1_679:
	add.s32 	%r1092, %r1214, -1;
	setp.gt.u32 	%p541, %r1092, 2146435070;
	@%p541 bra 	$L__BB1_683;
	shr.u32 	%r1095, %r1214, 20;
	add.s32 	%r1217, %r1216, %r1095;
	and.b32  	%r1096, %r1214, 1048575;
	or.b32  	%r1097, %r1096, 1072693248;
	mov.b64 	%fd2115, {%r1215, %r1097};
	setp.lt.u32 	%p543, %r1097, 1073127583;
	@%p543 bra 	$L__BB1_682;
	{
	.reg .b32 %temp; 
	mov.b64 	{%r1098, %temp}, %fd2115;
	}
	{
	.reg .b32 %temp; 
	mov.b64 	{%temp, %r1099}, %fd2115;
	}
	add.s32 	%r1100, %r1099, -1048576;
	mov.b64 	%fd2115, {%r1098, %r1100};
	add.s32 	%r1217, %r1217, 1;
$L__BB1_682:
	add.f64 	%fd1845, %fd2115, 0dBFF0000000000000;
	add.f64 	%fd1846, %fd2115, 0d3FF0000000000000;
	rcp.approx.ftz.f64 	%fd1847, %fd1846;
	neg.f64 	%fd1848, %fd1846;
	fma.rn.f64 	%fd1849, %fd1848, %fd1847, 0d3FF0000000000000;
	fma.rn.f64 	%fd1850, %fd1849, %fd1849, %fd1849;
	fma.rn.f64 	%fd1851, %fd1850, %fd1847, %fd1847;
	mul.f64 	%fd1852, %fd1845, %fd1851;
	fma.rn.f64 	%fd1853, %fd1845, %fd1851, %fd1852;
	mul.f64 	%fd1854, %fd1853, %fd1853;
	fma.rn.f64 	%fd1855, %fd1854, 0d3EB1380B3AE80F1E, 0d3ED0EE258B7A8B04;
	fma.rn.f64 	%fd1856, %fd1855, %fd1854, 0d3EF3B2669F02676F;
	fma.rn.f64 	%fd1857, %fd1856, %fd1854, 0d3F1745CBA9AB0956;
	fma.rn.f64 	%fd1858, %fd1857, %fd1854, 0d3F3C71C72D1B5154;
	fma.rn.f64 	%fd1859, %fd1858, %fd1854, 0d3F624924923BE72D;
	fma.rn.f64 	%fd1860, %fd1859, %fd1854, 0d3F8999999999A3C4;
	fma.rn.f64 	%fd1861, %fd1860, %fd1854, 0d3FB5555555555554;
	sub.f64 	%fd1862, %fd1845, %fd1853;
	add.f64 	%fd1863, %fd1862, %fd1862;
	neg.f64 	%fd1864, %fd1853;
	fma.rn.f64 	%fd1865, %fd1864, %fd1845, %fd1863;
	mul.f64 	%fd1866, %fd1851, %fd1865;
	mul.f64 	%fd1867, %fd1854, %fd1861;
	fma.rn.f64 	%fd1868, %fd1867, %fd1853, %fd1866;
	xor.b32  	%r1101, %r1217, -2147483648;
	mov.b32 	%r1102, 1127219200;
	mov.b64 	%fd1869, {%r1101, %r1102};
	sub.f64 	%fd1870, %fd1869, %fd25;
	fma.rn.f64 	%fd1871, %fd1870, 0d3FE62E42FEFA39EF, %fd1853;
	fma.rn.f64 	%fd1872, %fd1870, 0dBFE62E42FEFA39EF, %fd1871;
	sub.f64 	%fd1873, %fd1872, %fd1853;
	sub.f64 	%fd1874, %fd1868, %fd1873;
	fma.rn.f64 	%fd1875, %fd1870, 0d3C7ABC9E3B39803F, %fd1874;
	add.f64 	%fd2116, %fd1871, %fd1875;
	bra.uni 	$L__BB1_684;
$L__BB1_683:
	fma.rn.f64 	%fd1844, %fd2114, 0d7FF0000000000000, 0d7FF0000000000000;
	{
	.reg .b32 %temp; 
	mov.b64 	{%temp, %r1093}, %fd2114;
	}
	and.b32  	%r1094, %r1093, 2147483647;
	setp.eq.s32 	%p542, %r1094, 0;
	selp.f64 	%fd2116, 0dFFF0000000000000, %fd1844, %p542;
$L__BB1_684:
	sub.f64 	%fd1876, %fd2113, %fd2116;
	st.local.f64 	[%rd1521], %fd1876;
	ld.local.f64 	%fd1877, [%rd18];
	sub.f64 	%fd1878, %fd1876, %fd1877;
	st.local.f64 	[%rd1523], %fd1878;
	add.s32 	%r1209, %r1209, 1;
	setp.eq.s32 	%p544, %r1209, 0;
	add.s64 	%rd1523, %rd1523, 8;
	add.s64 	%rd18, %rd18, 8;
	add.s64 	%rd1521, %rd1521, 8;
	add.s64 	%rd1520, %rd1520, 8;
	add.s64 	%rd1519, %rd1519, 8;
	@%p544 bra 	$L__BB1_685;
	bra.uni 	$L__BB1_670;
$L__BB1_685:
	cvt.rzi.s32.f64 	%r397, %fd2079;
	setp.lt.s32 	%p562, %r417, 1;
	@%p562 bra 	$L__BB1_698;
	setp.lt.u32 	%p563, %r4, 15;
	mov.b32 	%r1225, 0;
	@%p563 bra 	$L__BB1_689;
	and.b32  	%r1225, %r417, 2147483632;
	neg.s32 	%r1223, %r1225;
	add.s64 	%rd424, %rd3, 64;
	add.s64 	%rd425, %rd2, 64;
	add.s64 	%rd1526, %rd13, 64;
	add.s64 	%rd1525, %rd16, 64;
	mov.u32 	%r1222, %r3;
$L__BB1_688:
	.pragma "nounroll";
	mul.wide.s32 	%rd1351, %r1222, 8;
	add.s64 	%rd1352, %rd424, %rd1351;
	add.s64 	%rd1353, %rd425, %rd1351;
	ld.local.f64 	%fd1908, [%rd1526+-64];
	st.global.f64 	[%rd1352+-64], %fd1908;
	ld.local.f64 	%fd1909, [%rd1525+-64];
	st.global.f64 	[%rd1353+-64], %fd1909;
	ld.local.f64 	%fd1910, [%rd1526+-56];
	st.global.f64 	[%rd1352+-56], %fd1910;
	ld.local.f64 	%fd1911, [%rd1525+-56];
	st.global.f64 	[%rd1353+-56], %fd1911;
	ld.local.f64 	%fd1912, [%rd1526+-48];
	st.global.f64 	[%rd1352+-48], %fd1912;
	ld.local.f64 	%fd1913, [%rd1525+-48];
	st.global.f64 	[%rd1353+-48], %fd1913;
	ld.local.f64 	%fd1914, [%rd1526+-40];
	st.global.f64 	[%rd1352+-40], %fd1914;
	ld.local.f64 	%fd1915, [%rd1525+-40];
	st.global.f64 	[%rd1353+-40], %fd1915;
	ld.local.f64 	%fd1916, [%rd1526+-32];
	st.global.f64 	[%rd1352+-32], %fd1916;
	ld.local.f64 	%fd1917, [%rd1525+-32];
	st.global.f64 	[%rd1353+-32], %fd1917;
	ld.local.f64 	%fd1918, [%rd1526+-24];
	st.global.f64 	[%rd1352+-24], %fd1918;
	ld.local.f64 	%fd1919, [%rd1525+-24];
	st.global.f64 	[%rd1353+-24], %fd1919;
	ld.local.f64 	%fd1920, [%rd1526+-16];
	st.global.f64 	[%rd1352+-16], %fd1920;
	ld.local.f64 	%fd1921, [%rd1525+-16];
	st.global.f64 	[%rd1353+-16], %fd1921;
	ld.local.f64 	%fd1922, [%rd1526+-8];
	st.global.f64 	[%rd1352+-8], %fd1922;
	ld.local.f64 	%fd1923, [%rd1525+-8];
	st.global.f64 	[%rd1353+-8], %fd1923;
	ld.local.f64 	%fd1924, [%rd1526];
	st.global.f64 	[%rd1352], %fd1924;
	ld.local.f64 	%fd1925, [%rd1525];
	st.global.f64 	[%rd1353], %fd1925;
	ld.local.f64 	%fd1926, [%rd1526+8];
	st.global.f64 	[%rd1352+8], %fd1926;
	ld.local.f64 	%fd1927, [%rd1525+8];
	st.global.f64 	[%rd1353+8], %fd1927;
	ld.local.f64 	%fd1928, [%rd1526+16];
	st.global.f64 	[%rd1352+16], %fd1928;
	ld.local.f64 	%fd1929, [%rd1525+16];
	st.global.f64 	[%rd1353+16], %fd1929;
	ld.local.f64 	%fd1930, [%rd1526+24];
	st.global.f64 	[%rd1352+24], %fd1930;
	ld.local.f64 	%fd1931, [%rd1525+24];
	st.global.f64 	[%rd1353+24], %fd1931;
	ld.local.f64 	%fd1932, [%rd1526+32];
	st.global.f64 	[%rd1352+32], %fd1932;
	ld.local.f64 	%fd1933, [%rd1525+32];
	st.global.f64 	[%rd1353+32], %fd1933;
	ld.local.f64 	%fd1934, [%rd1526+40];
	st.global.f64 	[%rd1352+40], %fd1934;
	ld.local.f64 	%fd1935, [%rd1525+40];
	st.global.f64 	[%rd1353+40], %fd1935;
	ld.local.f64 	%fd1936, [%rd1526+48];
	st.global.f64 	[%rd1352+48], %fd1936;
	ld.local.f64 	%fd1937, [%rd1525+48];
	st.global.f64 	[%rd1353+48], %fd1937;
	ld.local.f64 	%fd1938, [%rd1526+56];
	st.global.f64 	[%rd1352+56], %fd1938;
	ld.local.f64 	%fd1939, [%rd1525+56];
	st.global.f64 	[%rd1353+56], %fd1939;
	add.s32 	%r1223, %r1223, 16;
	add.s32 	%r1222, %r1222, 16;
	add.s64 	%rd1526, %rd1526, 128;
	add.s64 	%rd1525, %rd1525, 128;
	setp.ne.s32 	%p564, %r1223, 0;
	@%p564 bra 	$L__BB1_688;
$L__BB1_689:
	setp.eq.s32 	%p565, %r5, 0;
	@%p565 bra 	$L__BB1_698;
	and.b32  	%r405, %r417, 7;
	setp.lt.u32 	%p566, %r5, 8;
	@%p566 bra 	$L__BB1_692;
	add.s32 	%r1106, %r1225, %r3;
	mul.wide.u32 	%rd1354, %r1225, 8;
	add.s64 	%rd1355, %rd13, %rd1354;
	ld.local.f64 	%fd1940, [%rd1355];
	mul.wide.s32 	%rd1356, %r1106, 8;
	add.s64 	%rd1357, %rd3, %rd1356;
	st.global.f64 	[%rd1357], %fd1940;
	add.s64 	%rd1358, %rd16, %rd1354;
	ld.local.f64 	%fd1941, [%rd1358];
	add.s64 	%rd1359, %rd2, %rd1356;
	st.global.f64 	[%rd1359], %fd1941;
	ld.local.f64 	%fd1942, [%rd1355+8];
	st.global.f64 	[%rd1357+8], %fd1942;
	ld.local.f64 	%fd1943, [%rd1358+8];
	st.global.f64 	[%rd1359+8], %fd1943;
	ld.local.f64 	%fd1944, [%rd1355+16];
	st.global.f64 	[%rd1357+16], %fd1944;
	ld.local.f64 	%fd1945, [%rd1358+16];
	st.global.f64 	[%rd1359+16], %fd1945;
	ld.local.f64 	%fd1946, [%rd1355+24];
	st.global.f64 	[%rd1357+24], %fd1946;
	ld.local.f64 	%fd1947, [%rd1358+24];
	st.global.f64 	[%rd1359+24], %fd1947;
	ld.local.f64 	%fd1948, [%rd1355+32];
	st.global.f64 	[%rd1357+32], %fd1948;
	ld.local.f64 	%fd1949, [%rd1358+32];
	st.global.f64 	[%rd1359+32], %fd1949;
	ld.local.f64 	%fd1950, [%rd1355+40];
	st.global.f64 	[%rd1357+40], %fd1950;
	ld.local.f64 	%fd1951, [%rd1358+40];
	st.global.f64 	[%rd1359+40], %fd1951;
	ld.local.f64 	%fd1952, [%rd1355+48];
	st.global.f64 	[%rd1357+48], %fd1952;
	ld.local.f64 	%fd1953, [%rd1358+48];
	st.global.f64 	[%rd1359+48], %fd1953;
	ld.local.f64 	%fd1954, [%rd1355+56];
	st.global.f64 	[%rd1357+56], %fd1954;
	ld.local.f64 	%fd1955, [%rd1358+56];
	st.global.f64 	[%rd1359+56], %fd1955;
	add.s32 	%r1225, %r1225, 8;
$L__BB1_692:
	setp.eq.s32 	%p567, %r405, 0;
	@%p567 bra 	$L__BB1_698;
	and.b32  	%r408, %r417, 3;
	setp.lt.u32 	%p568, %r405, 4;
	@%p568 bra 	$L__BB1_695;
	add.s32 	%r1107, %r1225, %r3;
	mul.wide.u32 	%rd1360, %r1225, 8;
	add.s64 	%rd1361, %rd13, %rd1360;
	ld.local.f64 	%fd1956, [%rd1361];
	mul.wide.s32 	%rd1362, %r1107, 8;
	add.s64 	%rd1363, %rd3, %rd1362;
	st.global.f64 	[%rd1363], %fd1956;
	add.s64 	%rd1364, %rd16, %rd1360;
	ld.local.f64 	%fd1957, [%rd1364];
	add.s64 	%rd1365, %rd2, %rd1362;
	st.global.f64 	[%rd1365], %fd1957;
	ld.local.f64 	%fd1958, [%rd1361+8];
	st.global.f64 	[%rd1363+8], %fd1958;
	ld.local.f64 	%fd1959, [%rd1364+8];
	st.global.f64 	[%rd1365+8], %fd1959;
	ld.local.f64 	%fd1960, [%rd1361+16];
	st.global.f64 	[%rd1363+16], %fd1960;
	ld.local.f64 	%fd1961, [%rd1364+16];
	st.global.f64 	[%rd1365+16], %fd1961;
	ld.local.f64 	%fd1962, [%rd1361+24];
	st.global.f64 	[%rd1363+24], %fd1962;
	ld.local.f64 	%fd1963, [%rd1364+24];
	st.global.f64 	[%rd1365+24], %fd1963;
	add.s32 	%r1225, %r1225, 4;
$L__BB1_695:
	setp.eq.s32 	%p569, %r408, 0;
	@%p569 bra 	$L__BB1_698;
	mul.wide.u32 	%rd1366, %r1225, 8;
	add.s64 	%rd1528, %rd16, %rd1366;
	add.s64 	%rd1527, %rd13, %rd1366;
	add.s32 	%r1228, %r1225, %r3;
	neg.s32 	%r1227, %r408;
$L__BB1_697:
	.pragma "nounroll";
	mul.wide.s32 	%rd1367, %r1228, 8;
	add.s64 	%rd1368, %rd2, %rd1367;
	add.s64 	%rd1369, %rd3, %rd1367;
	ld.local.f64 	%fd1964, [%rd1527];
	st.global.f64 	[%rd1369], %fd1964;
	ld.local.f64 	%fd1965, [%rd1528];
	st.global.f64 	[%rd1368], %fd1965;
	add.s64 	%rd1528, %rd1528, 8;
	add.s64 	%rd1527, %rd1527, 8;
	add.s32 	%r1228, %r1228, 1;
	add.s32 	%r1227, %r1227, 1;
	setp.ne.s32 	%p570, %r1227, 0;
	@%p570 bra 	$L__BB1_697;
$L__BB1_698:
	ld.param.u64 	%rd1371, [_Z19sogrand_rows_kernelPdS_S_PhiiimdiPi_param_10];
	cvta.to.global.u64 	%rd1370, %rd1371;
	atom.global.add.u32 	%r1108, [%rd1370], %r397;
$L__BB1_699:
	ret;
$L__BB1_700:
	shl.b64 	%rd1159, %rd1483, 2;
	add.s64 	%rd1160, %rd10, %rd1159;
	st.local.u32 	[%rd1160], %r1169;
	ld.local.u32 	%r946, [%rd305];
	st.local.u32 	[%rd1160+4], %r946;
	st.local.u32 	[%rd1160+8], %r946;
	ld.local.u32 	%r1169, [%rd305];
	st.local.u32 	[%rd1160+12], %r1169;
	add.s64 	%rd1483, %rd1483, 4;
	setp.lt.u64 	%p440, %rd1483, %rd170;
	@%p440 bra 	$L__BB1_700;
	bra.uni 	$L__BB1_525;

}
	// .globl	_Z21sogrand_slices_kernelPdS_S_PhiiimdiPi
.visible .entry _Z21sogrand_slices_kernelPdS_S_PhiiimdiPi(
	.param .u64 .ptr .align 1 _Z21sogrand_slices_kernelPdS_S_PhiiimdiPi_param_0,
	.param .u64 .ptr .align 1 _Z21sogrand_slices_kernelPdS_S_PhiiimdiPi_param_1,
	.param .u64 .ptr .align 1 _Z21sogrand_slices_kernelPdS_S_PhiiimdiPi_param_2,
	.param .u64 .ptr .align 1 _Z21sogrand_slices_kernelPdS_S_PhiiimdiPi_param_3,
	.param .u32 _Z21sogrand_slices_kernelPdS_S_PhiiimdiPi_param_4,
	.param .u32 _Z21sogrand_slices_kernelPdS_S_PhiiimdiPi_param_5,
	.param .u32 _Z21sogrand_slices_kernelPdS_S_PhiiimdiPi_param_6,
	.param .u64 _Z21sogrand_slices_kernelPdS_S_PhiiimdiPi_param_7,
	.param .f64 _Z21sogrand_slices_kernelPdS_S_PhiiimdiPi_param_8,
	.param .u32 _Z21sogrand_slices_kernelPdS_S_PhiiimdiPi_param_9,
	.param .u64 .ptr .align 1 _Z21sogrand_slices_kernelPdS_S_PhiiimdiPi_param_10
)
{
	.local .align 8 .b8 	__local_depot2[1336];
	.reg .b64 	%SP;
	.reg .b64 	%SPL;
	.reg .pred 	%p<572>;
	.reg .b16 	%rs<594>;
	.reg .b32 	%r<1327>;
	.reg .b32 	%f<55>;
	.reg .b64 	%rd<1607>;
	.reg .b64 	%fd<2090>;

	mov.u64 	%SPL, __local_depot2;
	ld.param.u64 	%rd431, [_Z21sogrand_slices_kernelPdS_S_PhiiimdiPi_param_0];
	ld.param.u64 	%rd432, [_Z21sogrand_slices_kernelPdS_S_PhiiimdiPi_param_1];
	ld.param.u64 	%rd433, [_Z21sogrand_slices_kernelPdS_S_PhiiimdiPi_param_2];
	ld.param.u64 	%rd434, [_Z21sogrand_slices_kernelPdS_S_PhiiimdiPi_param_3];
	ld.param.u32 	%r433, [_Z21sogrand_slices_kernelPdS_S_PhiiimdiPi_param_4];
	ld.param.u32 	%r434, [_Z21sogrand_slices_kernelPdS_S_PhiiimdiPi_param_5];
	ld.param.u32 	%r435, [_Z21sogrand_slices_kernelPdS_S_PhiiimdiPi_param_6];
	ld.param.u32 	%r436, [_Z21sogrand_slices_kernelPdS_S_PhiiimdiPi_param_9];
	cvta.to.global.u64 	%rd1, %rd431;
	cvta.to.global.u64 	%rd2, %rd433;
	cvta.to.global.u64 	%rd3, %rd432;
	cvta.to.global.u64 	%rd4, %rd434;
	add.u64 	%rd5, %SPL, 0;
	add.u64 	%rd6, %SPL, 150;
	add.u64 	%rd7, %SPL, 120;
	add.u64 	%rd8, %SPL, 135;
	add.u64 	%rd1599, %SPL, 528;
	add.u64 	%rd10, %SPL, 1272;
	add.u64 	%rd11, %SPL, 1212;
	add.u64 	%rd12, %SPL, 1152;
	add.u64 	%rd13, %SPL, 168;
	add.u64 	%rd1600, %SPL, 648;
	add.u64 	%rd15, %SPL, 888;
	add.u64 	%rd16, %SPL, 768;
	add.u64 	%rd17, %SPL, 1128;
	add.u64 	%rd18, %SPL, 1008;
	mov.u32 	%r1, %ctaid.x;
	mov.u32 	%r2, %tid.x;
	max.s32 	%r437, %r1, %r2;
	setp.ge.s32 	%p3, %r437, %r433;
	@%p3 bra 	$L__BB2_698;
	add.s32 	%r3, %r433, -1;
	and.b32  	%r4, %r433, 15;
	setp.lt.u32 	%p4, %r3, 15;
	mov.b32 	%r1204, 0;
	@%p4 bra 	$L__BB2_4;
	and.b32  	%r1204, %r433, -16;
	mov.b32 	%r1202, 0;
$L__BB2_3:
	.pragma "nounroll";
	mad.lo.s32 	%r440, %r1202, %r433, %r2;
	mad.lo.s32 	%r441, %r440, %r433, %r1;
	mul.wide.s32 	%rd449, %r441, 8;
	add.s64 	%rd450, %rd1, %rd449;
	ld.global.f64 	%fd406, [%rd450];
	mul.wide.u32 	%rd451, %r1202, 8;
	add.s64 	%rd452, %rd18, %rd451;
	st.local.f64 	[%rd452], %fd406;
	add.s32 	%r442, %r440, %r433;
	mad.lo.s32 	%r443, %r442, %r433, %r1;
	mul.wide.s32 	%rd453, %r443, 8;
	add.s64 	%rd454, %rd1, %rd453;
	ld.global.f64 	%fd407, [%rd454];
	st.local.f64 	[%rd452+8], %fd407;
	add.s32 	%r444, %r442, %r433;
	mad.lo.s32 	%r445, %r444, %r433, %r1;
	mul.wide.s32 	%rd455, %r445, 8;
	add.s64 	%rd456, %rd1, %rd455;
	ld.global.f64 	%fd408, [%rd456];
	st.local.f64 	[%rd452+16], %fd408;
	add.s32 	%r446, %r444, %r433;
	mad.lo.s32 	%r447, %r446, %r433, %r1;
	mul.wide.s32 	%rd457, %r447, 8;
	add.s64 	%rd458, %rd1, %rd457;
	ld.global.f64 	%fd409, [%rd458];
	st.local.f64 	[%rd452+24], %fd409;
	add.s32 	%r448, %r446, %r433;
	mad.lo.s32 	%r449, %r448, %r433, %r1;
	mul.wide.s32 	%rd459, %r449, 8;
	add.s64 	%rd460, %rd1, %rd459;
	ld.global.f64 	%fd410, [%rd460];
	st.local.f64 	[%rd452+32], %fd410;
	add.s32 	%r450, %r448, %r433;
	mad.lo.s32 	%r451, %r450, %r433, %r1;
	mul.wide.s32 	%rd461, %r451, 8;
	add.s64 	%rd462, %rd1, %rd461;
	ld.global.f64 	%fd411, [%rd462];
	st.local.f64 	[%rd452+40], %fd411;
	add.s32 	%r452, %r450, %r433;
	mad.lo.s32 	%r453, %r452, %r433, %r1;
	mul.wide.s32 	%rd463, %r453, 8;
	add.s64 	%rd464, %rd1, %rd463;
	ld.global.f64 	%fd412, [%rd464];
	st.local.f64 	[%rd452+48], %fd412;
	add.s32 	%r454, %r452, %r433;
	mad.lo.s32 	%r455, %r454, %r433, %r1;
	mul.wide.s32 	%rd465, %r455, 8;
	add.s64 	%rd466, %rd1, %rd465;
	ld.global.f64 	%fd413, [%rd466];
	st.local.f64 	[%rd452+56], %fd413;
	add.s32 	%r456, %r454, %r433;
	mad.lo.s32 	%r457, %r456, %r433, %r1;
	mul.wide.s32 	%rd467, %r457, 8;
	add.s64 	%rd468, %rd1, %rd467;
	ld.global.f64 	%fd414, [%rd468];
	st.local.f64 	[%rd452+64], %fd414;
	add.s32 	%r458, %r456, %r433;
	mad.lo.s32 	%r459, %r458, %r433, %r1;
	mul.wide.s32 	%rd469, %r459, 8;
	add.s64 	%rd470, %rd1, %rd469;
	ld.global.f64 	%fd415, [%rd470];
	st.local.f64 	[%rd452+72], %fd415;
	add.s32 	%r460, %r458, %r433;
	mad.lo.s32 	%r461, %r460, %r433, %r1;
	mul.wide.s32 	%rd471, %r461, 8;
	add.s64 	%rd472, %rd1, %rd471;
	ld.global.f64 	%fd416, [%rd472];
	st.local.f64 	[%rd452+80], %fd416;
	add.s32 	%r462, %r460, %r433;
	mad.lo.s32 	%r463, %r462, %r433, %r1;
	mul.wide.s32 	%rd473, %r463, 8;
	add.s64 	%rd474, %rd1, %rd473;
	ld.global.f64 	%fd417, [%rd474];
	st.local.f64 	[%rd452+88], %fd417;
	add.s32 	%r464, %r462, %r433;
	mad.lo.s32 	%r465, %r464, %r433, %r1;
	mul.wide.s32 	%rd475, %r465, 8;
	add.s64 	%rd476, %rd1, %rd475;
	ld.global.f64 	%fd418, [%rd476];
	st.local.f64 	[%rd452+96], %fd418;
	add.s32 	%r466, %r464, %r433;
	mad.lo.s32 	%r467, %r466, %r433, %r1;
	mul.wide.s32 	%rd477, %r467, 8;
	add.s64 	%rd478, %rd1, %rd477;
	ld.global.f64 	%fd419, [%rd478];
	st.local.f64 	[%rd452+104], %fd419;
	add.s32 	%r468, %r466, %r433;
	mad.lo.s32 	%r469, %r468, %r433, %r1;
	mul.wide.s32 	%rd479, %r469, 8;
	add.s64 	%rd480, %rd1, %rd479;
	ld.global.f64 	%fd420, [%rd480];
	st.local.f64 	[%rd452+112], %fd420;
	add.s32 	%r470, %r468, %r433;
	mad.lo.s32 	%r471, %r470, %r433, %r1;
	mul.wide.s32 	%rd481, %r471, 8;
	add.s64 	%rd482, %rd1, %rd481;
	ld.global.f64 	%fd421, [%rd482];
	st.local.f64 	[%rd452+120], %fd421;
	add.s32 	%r1202, %r1202, 16;
	setp.ne.s32 	%p5, %r1202, %r1204;
	@%p5 bra 	$L__BB2_3;
$L__BB2_4:
	setp.eq.s32 	%p6, %r4, 0;
	@%p6 bra 	$L__BB2_13;
	and.b32  	%r9, %r433, 7;
	setp.lt.u32 	%p7, %r4, 8;
	@%p7 bra 	$L__BB2_7;
	mad.lo.s32 	%r472, %r1204, %r433, %r2;
	mad.lo.s32 	%r473, %r472, %r433, %r1;
	mul.wide.s32 	%rd483, %r473, 8;
	add.s64 	%rd484, %rd1, %rd483;
	ld.global.f64 	%fd422, [%rd484];
	mul.wide.u32 	%rd485, %r1204, 8;
	add.s64 	%rd486, %rd18, %rd485;
	st.local.f64 	[%rd486], %fd422;
	add.s32 	%r474, %r472, %r433;
	mad.lo.s32 	%r475, %r474, %r433, %r1;
	mul.wide.s32 	%rd487, %r475, 8;
	add.s64 	%rd488, %rd1, %rd487;
	ld.global.f64 	%fd423, [%rd488];
	st.local.f64 	[%rd486+8], %fd423;
	add.s32 	%r476, %r474, %r433;
	mad.lo.s32 	%r477, %r476, %r433, %r1;
	mul.wide.s32 	%rd489, %r477, 8;
	add.s64 	%rd490, %rd1, %rd489;
	ld.global.f64 	%fd424, [%rd490];
	st.local.f64 	[%rd486+16], %fd424;
	add.s32 	%r478, %r476, %r433;
	mad.lo.s32 	%r479, %r478, %r433, %r1;
	mul.wide.s32 	%rd491, %r479, 8;
	add.s64 	%rd492, %rd1, %rd491;
	ld.global.f64 	%fd425, [%rd492];
	st.local.f64 	[%rd486+24], %fd425;
	add.s32 	%r480, %r478, %r433;
	mad.lo.s32 	%r481, %r480, %r433, %r1;
	mul.wide.s32 	%rd493, %r481, 8;
	add.s64 	%rd494, %rd1, %rd493;
	ld.global.f64 	%fd426, [%rd494];
	st.local.f64 	[%rd486+32], %fd426;
	add.s32 	%r482, %r480, %r433;
	mad.lo.s32 	%r483, %r482, %r433, %r1;
	mul.wide.s32 	%rd495, %r483, 8;
	add.s64 	%rd496, %rd1, %rd495;
	ld.global.f64 	%fd427, [%rd496];
	st.local.f64 	[%rd486+40], %fd427;
	add.s32 	%r484, %r482, %r433;
	mad.lo.s32 	%r485, %r484, %r433, %r1;
	mul.wide.s32 	%rd497, %r485, 8;
	add.s64 	%rd498, %rd1, %rd497;
	ld.global.f64 	%fd428, [%rd498];
	st.local.f64 	[%rd486+48], %fd428;
	add.s32 	%r486, %r484, %r433;
	mad.lo.s32 	%r487, %r486, %r433, %r1;
	mul.wide.s32 	%rd499, %r487, 8;
	add.s64 	%rd500, %rd1, %rd499;
	ld.global.f64 	%fd429, [%rd500];
	st.local.f64 	[%rd486+56], %fd429;
	add.s32 	%r1204, %r1204, 8;
$L__BB2_7:
	setp.eq.s32 	%p8, %r9, 0;
	@%p8 bra 	$L__BB2_13;
	and.b32  	%r12, %r433, 3;
	setp.lt.u32 	%p9, %r9, 4;
	@%p9 bra 	$L__BB2_10;
	mad.lo.s32 	%r488, %r1204, %r433, %r2;
	mad.lo.s32 	%r489, %r488, %r433, %r1;
	mul.wide.s32 	%rd501, %r489, 8;
	add.s64 	%rd502, %rd1, %rd501;
	ld.global.f64 	%fd430, [%rd502];
	mul.wide.u32 	%rd503, %r1204, 8;
	add.s64 	%rd504, %rd18, %rd503;
	st.local.f64 	[%rd504], %fd430;
	add.s32 	%r490, %r488, %r433;
	mad.lo.s32 	%r491, %r490, %r433, %r1;
	mul.wide.s32 	%rd505, %r491, 8;
	add.s64 	%rd506, %rd1, %rd505;
	ld.global.f64 	%fd431, [%rd506];
	st.local.f64 	[%rd504+8], %fd431;
	add.s32 	%r492, %r490, %r433;
	mad.lo.s32 	%r493, %r492, %r433, %r1;
	mul.wide.s32 	%rd507, %r493, 8;
	add.s64 	%rd508, %rd1, %rd507;
	ld.global.f64 	%fd432, [%rd508];
	st.local.f64 	[%rd504+16], %fd432;
	add.s32 	%r494, %r492, %r433;
	mad.lo.s32 	%r495, %r494, %r433, %r1;
	mul.wide.s32 	%rd509, %r495, 8;
	add.s64 	%rd510, %rd1, %rd509;
	ld.global.f64 	%fd433, [%rd510];
	st.local.f64 	[%rd504+24], %fd433;
	add.s32 	%r1204, %r1204, 4;
$L__BB2_10:
	setp.eq.s32 	%p10, %r12, 0;
	@%p10 bra 	$L__BB2_13;
	mov.b32 	%r1207, 0;
$L__BB2_12:
	.pragma "nounroll";
	mad.lo.s32 	%r497, %r1204, %r433, %r2;
	mad.lo.s32 	%r498, %r497, %r433, %r1;
	mul.wide.s32 	%rd511, %r498, 8;
	add.s64 	%rd512, %rd1, %rd511;
	ld.global.f64 	%fd434, [%rd512];
	mul.wide.u32 	%rd513, %r1204, 8;
	add.s64 	%rd514, %rd18, %rd513;
	st.local.f64 	[%rd514], %fd434;
	add.s32 	%r1204, %r1204, 1;
	add.s32 	%r1207, %r1207, 1;
	setp.ne.s32 	%p11, %r1207, %r12;
	@%p11 bra 	$L__BB2_12;
$L__BB2_13:
	setp.lt.u32 	%p12, %r3, 15;
	sub.s32 	%r19, %r433, %r434;
	cvt.s64.s32 	%rd19, %r435;
	cvt.u64.u32 	%rd20, %r433;
	and.b64  	%rd21, %rd20, 15;
	mov.b64 	%rd1452, 0;
	@%p12 bra 	$L__BB2_16;
	and.b64  	%rd1452, %rd20, 2147483632;
	mov.b64 	%rd1457, 0;
$L__BB2_15:
	.pragma "nounroll";
	shl.b64 	%rd517, %rd1457, 3;
	add.s64 	%rd518, %rd5, %rd517;
	st.local.u64 	[%rd518], %rd1457;
	add.s64 	%rd519, %rd1457, 1;
	st.local.u64 	[%rd518+8], %rd519;
	add.s64 	%rd520, %rd1457, 2;
	st.local.u64 	[%rd518+16], %rd520;
	add.s64 	%rd521, %rd1457, 3;
	st.local.u64 	[%rd518+24], %rd521;
	add.s64 	%rd522, %rd1457, 4;
	st.local.u64 	[%rd518+32], %rd522;
	add.s64 	%rd523, %rd1457, 5;
	st.local.u64 	[%rd518+40], %rd523;
	add.s64 	%rd524, %rd1457, 6;
	st.local.u64 	[%rd518+48], %rd524;
	add.s64 	%rd525, %rd1457, 7;
	st.local.u64 	[%rd518+56], %rd525;
	add.s64 	%rd526, %rd1457, 8;
	st.local.u64 	[%rd518+64], %rd526;
	add.s64 	%rd527, %rd1457, 9;
	st.local.u64 	[%rd518+72], %rd527;
	add.s64 	%rd528, %rd1457, 10;
	st.local.u64 	[%rd518+80], %rd528;
	add.s64 	%rd529, %rd1457, 11;
	st.local.u64 	[%rd518+88], %rd529;
	add.s64 	%rd530, %rd1457, 12;
	st.local.u64 	[%rd518+96], %rd530;
	add.s64 	%rd531, %rd1457, 13;
	st.local.u64 	[%rd518+104], %rd531;
	add.s64 	%rd532, %rd1457, 14;
	st.local.u64 	[%rd518+112], %rd532;
	add.s64 	%rd533, %rd1457, 15;
	st.local.u64 	[%rd518+120], %rd533;
	add.s64 	%rd1457, %rd1457, 16;
	setp.eq.s64 	%p13, %rd1457, %rd1452;
	@%p13 bra 	$L__BB2_16;
	bra.uni 	$L__BB2_15;
$L__BB2_16:
	setp.eq.s32 	%p14, %r4, 0;
	@%p14 bra 	$L__BB2_25;
	add.s64 	%rd534, %rd21, -1;
	setp.lt.u64 	%p15, %rd534, 7;
	@%p15 bra 	$L__BB2_19;
	shl.b64 	%rd535, %rd1452, 3;
	add.s64 	%rd536, %rd5, %rd535;
	st.local.u64 	[%rd536], %rd1452;
	add.s64 	%rd537, %rd1452, 1;
	st.local.u64 	[%rd536+8], %rd537;
	add.s64 	%rd538, %rd1452, 2;
	st.local.u64 	[%rd536+16], %rd538;
	add.s64 	%rd539, %rd1452, 3;
	st.local.u64 	[%rd536+24], %rd539;
	add.s64 	%rd540, %rd1452, 4;
	st.local.u64 	[%rd536+32], %rd540;
	add.s64 	%rd541, %rd1452, 5;
	st.local.u64 	[%rd536+40], %rd541;
	add.s64 	%rd542, %rd1452, 6;
	st.local.u64 	[%rd536+48], %rd542;
	add.s64 	%rd543, %rd1452, 7;
	st.local.u64 	[%rd536+56], %rd543;
	add.s64 	%rd1452, %rd1452, 8;
$L__BB2_19:
	and.b32  	%r499, %r433, 7;
	setp.eq.s32 	%p16, %r499, 0;
	@%p16 bra 	$L__BB2_25;
	and.b64  	%rd544, %rd20, 7;
	add.s64 	%rd545, %rd544, -1;
	setp.lt.u64 	%p17, %rd545, 3;
	@%p17 bra 	$L__BB2_22;
	shl.b64 	%rd546, %rd1452, 3;
	add.s64 	%rd547, %rd5, %rd546;
	st.local.u64 	[%rd547], %rd1452;
	add.s64 	%rd548, %rd1452, 1;
	st.local.u64 	[%rd547+8], %rd548;
	add.s64 	%rd549, %rd1452, 2;
	st.local.u64 	[%rd547+16], %rd549;
	add.s64 	%rd550, %rd1452, 3;
	st.local.u64 	[%rd547+24], %rd550;
	add.s64 	%rd1452, %rd1452, 4;
$L__BB2_22:
	and.b32  	%r500, %r433, 3;
	setp.eq.s32 	%p18, %r500, 0;
	@%p18 bra 	$L__BB2_25;
	and.b64  	%rd28, %rd20, 3;
	mov.b64 	%rd1456, 0;
$L__BB2_24:
	.pragma "nounroll";
	shl.b64 	%rd552, %rd1452, 3;
	add.s64 	%rd553, %rd5, %rd552;
	st.local.u64 	[%rd553], %rd1452;
	add.s64 	%rd1452, %rd1452, 1;
	add.s64 	%rd1456, %rd1456, 1;
	setp.ne.s64 	%p19, %rd1456, %rd28;
	@%p19 bra 	$L__BB2_24;
$L__BB2_25:
	setp.eq.s32 	%p20, %r435, 0;
	@%p20 bra 	$L__BB2_37;
	shl.b64 	%rd555, %rd19, 2;
	max.u64 	%rd33, %rd555, 1;
	and.b64  	%rd34, %rd33, 13;
	setp.lt.u64 	%p21, %rd555, 16;
	mov.b64 	%rd1458, 0;
	@%p21 bra 	$L__BB2_29;
	and.b64  	%rd1458, %rd33, -16;
	mov.b64 	%rd1461, 0;
$L__BB2_28:
	.pragma "nounroll";
	shl.b64 	%rd557, %rd1461, 3;
	add.s64 	%rd558, %rd1600, %rd557;
	mov.b64 	%rd559, 0;
	st.local.u64 	[%rd558], %rd559;
	st.local.u64 	[%rd558+8], %rd559;
	st.local.u64 	[%rd558+16], %rd559;
	st.local.u64 	[%rd558+24], %rd559;
	st.local.u64 	[%rd558+32], %rd559;
	st.local.u64 	[%rd558+40], %rd559;
	st.local.u64 	[%rd558+48], %rd559;
	st.local.u64 	[%rd558+56], %rd559;
	st.local.u64 	[%rd558+64], %rd559;
	st.local.u64 	[%rd558+72], %rd559;
	st.local.u64 	[%rd558+80], %rd559;
	st.local.u64 	[%rd558+88], %rd559;
	st.local.u64 	[%rd558+96], %rd559;
	st.local.u64 	[%rd558+104], %rd559;
	st.local.u64 	[%rd558+112], %rd559;
	st.local.u64 	[%rd558+120], %rd559;
	add.s64 	%rd1461, %rd1461, 16;
	setp.eq.s64 	%p22, %rd1461, %rd1458;
	@%p22 bra 	$L__BB2_29;
	bra.uni 	$L__BB2_28;
$L__BB2_29:
	setp.eq.s64 	%p23, %rd34, 0;
	@%p23 bra 	$L__BB2_37;
	and.b64  	%rd39, %rd33, 5;
	setp.lt.u64 	%p24, %rd34, 8;
	@%p24 bra 	$L__BB2_32;
	shl.b64 	%rd560, %rd1458, 3;
	add.s64 	%rd561, %rd1600, %rd560;
	mov.b64 	%rd562, 0;
	st.local.u64 	[%rd561], %rd562;
	st.local.u64 	[%rd561+8], %rd562;
	st.local.u64 	[%rd561+16], %rd562;
	st.local.u64 	[%rd561+24], %rd562;
	st.local.u64 	[%rd561+32], %rd562;
	st.local.u64 	[%rd561+40], %rd562;
	st.local.u64 	[%rd561+48], %rd562;
	st.local.u64 	[%rd561+56], %rd562;
	add.s64 	%rd1458, %rd1458, 8;
$L__BB2_32:
	setp.eq.s64 	%p25, %rd39, 0;
	@%p25 bra 	$L__BB2_37;
	setp.lt.u64 	%p26, %rd39, 4;
	@%p26 bra 	$L__BB2_35;
	shl.b64 	%rd563, %rd1458, 3;
	add.s64 	%rd564, %rd1600, %rd563;
	mov.b64 	%rd565, 0;
	st.local.u64 	[%rd564], %rd565;
	st.local.u64 	[%rd564+8], %rd565;
	st.local.u64 	[%rd564+16], %rd565;
	st.local.u64 	[%rd564+24], %rd565;
	add.s64 	%rd1458, %rd1458, 4;
$L__BB2_35:
	and.b64  	%rd566, %rd33, 1;
	setp.eq.b64 	%p27, %rd566, 1;
	not.pred 	%p28, %p27;
	@%p28 bra 	$L__BB2_37;
	shl.b64 	%rd567, %rd1458, 3;
	add.s64 	%rd568, %rd1600, %rd567;
	mov.b64 	%rd569, 0;
	st.local.u64 	[%rd568], %rd569;
$L__BB2_37:
	setp.lt.u32 	%p29, %r3, 15;
	mov.b64 	%rd1462, 0;
	@%p29 bra 	$L__BB2_40;
	and.b64  	%rd1462, %rd20, 2147483632;
	mov.b64 	%rd1467, 0;
$L__BB2_39:
	.pragma "nounroll";
	shl.b64 	%rd572, %rd1467, 3;
	add.s64 	%rd573, %rd18, %rd572;
	ld.local.f64 	%fd435, [%rd573];
	setp.leu.f64 	%p30, %fd435, 0d0000000000000000;
	selp.u16 	%rs35, 1, 0, %p30;
	add.s64 	%rd574, %rd6, %rd1467;
	st.local.u8 	[%rd574], %rs35;
	ld.local.f64 	%fd436, [%rd573+8];
	setp.leu.f64 	%p31, %fd436, 0d0000000000000000;
	selp.u16 	%rs36, 1, 0, %p31;
	st.local.u8 	[%rd574+1], %rs36;
	ld.local.f64 	%fd437, [%rd573+16];
	setp.leu.f64 	%p32, %fd437, 0d0000000000000000;
	selp.u16 	%rs37, 1, 0, %p32;
	st.local.u8 	[%rd574+2], %rs37;
	ld.local.f64 	%fd438, [%rd573+24];
	setp.leu.f64 	%p33, %fd438, 0d0000000000000000;
	selp.u16 	%rs38, 1, 0, %p33;
	st.local.u8 	[%rd574+3], %rs38;
	ld.local.f64 	%fd439, [%rd573+32];
	setp.leu.f64 	%p34, %fd439, 0d0000000000000000;
	selp.u16 	%rs39, 1, 0, %p34;
	st.local.u8 	[%rd574+4], %rs39;
	ld.local.f64 	%fd440, [%rd573+40];
	setp.leu.f64 	%p35, %fd440, 0d0000000000000000;
	selp.u16 	%rs40, 1, 0, %p35;
	st.local.u8 	[%rd574+5], %rs40;
	ld.local.f64 	%fd441, [%rd573+48];
	setp.leu.f64 	%p36, %fd441, 0d0000000000000000;
	selp.u16 	%rs41, 1, 0, %p36;
	st.local.u8 	[%rd574+6], %rs41;
	ld.local.f64 	%fd442, [%rd573+56];
	setp.leu.f64 	%p37, %fd442, 0d0000000000000000;
	selp.u16 	%rs42, 1, 0, %p37;
	st.local.u8 	[%rd574+7], %rs42;
	ld.local.f64 	%fd443, [%rd573+64];
	setp.leu.f64 	%p38, %fd443, 0d0000000000000000;
	selp.u16 	%rs43, 1, 0, %p38;
	st.local.u8 	[%rd574+8], %rs43;
	ld.local.f64 	%fd444, [%rd573+72];
	setp.leu.f64 	%p39, %fd444, 0d0000000000000000;
	selp.u16 	%rs44, 1, 0, %p39;
	st.local.u8 	[%rd574+9], %rs44;
	ld.local.f64 	%fd445, [%rd573+80];
	setp.leu.f64 	%p40, %fd445, 0d0000000000000000;
	selp.u16 	%rs45, 1, 0, %p40;
	st.local.u8 	[%rd574+10], %rs45;
	ld.local.f64 	%fd446, [%rd573+88];
	setp.leu.f64 	%p41, %fd446, 0d0000000000000000;
	selp.u16 	%rs46, 1, 0, %p41;
	st.local.u8 	[%rd574+11], %rs46;
	ld.local.f64 	%fd447, [%rd573+96];
	setp.leu.f64 	%p42, %fd447, 0d0000000000000000;
	selp.u16 	%rs47, 1, 0, %p42;
	st.local.u8 	[%rd574+12], %rs47;
	ld.local.f64 	%fd448, [%rd573+104];
	setp.leu.f64 	%p43, %fd448, 0d0000000000000000;
	selp.u16 	%rs48, 1, 0, %p43;
	st.local.u8 	[%rd574+13], %rs48;
	ld.local.f64 	%fd449, [%rd573+112];
	setp.leu.f64 	%p44, %fd449, 0d0000000000000000;
	selp.u16 	%rs49, 1, 0, %p44;
	st.local.u8 	[%rd574+14], %rs49;
	ld.local.f64 	%fd450, [%rd573+120];
	setp.leu.f64 	%p45, %fd450, 0d0000000000000000;
	selp.u16 	%rs50, 1, 0, %p45;
	st.local.u8 	[%rd574+15], %rs50;
	add.s64 	%rd1467, %rd1467, 16;
	setp.eq.s64 	%p46, %rd1467, %rd1462;
	@%p46 bra 	$L__BB2_40;
	bra.uni 	$L__BB2_39;
$L__BB2_40:
	setp.eq.s32 	%p47, %r4, 0;
	@%p47 bra 	$L__BB2_49;
	add.s64 	%rd575, %rd21, -1;
	setp.lt.u64 	%p48, %rd575, 7;
	@%p48 bra 	$L__BB2_43;
	shl.b64 	%rd576, %rd1462, 3;
	add.s64 	%rd577, %rd18, %rd576;
	ld.local.f64 	%fd451, [%rd577];
	setp.leu.f64 	%p49, %fd451, 0d0000000000000000;
	selp.u16 	%rs51, 1, 0, %p49;
	add.s64 	%rd578, %rd6, %rd1462;
	st.local.u8 	[%rd578], %rs51;
	ld.local.f64 	%fd452, [%rd577+8];
	setp.leu.f64 	%p50, %fd452, 0d0000000000000000;
	selp.u16 	%rs52, 1, 0, %p50;
	st.local.u8 	[%rd578+1], %rs52;
	ld.local.f64 	%fd453, [%rd577+16];
	setp.leu.f64 	%p51, %fd453, 0d0000000000000000;
	selp.u16 	%rs53, 1, 0, %p51;
	st.local.u8 	[%rd578+2], %rs53;
	ld.local.f64 	%fd454, [%rd577+24];
	setp.leu.f64 	%p52, %fd454, 0d0000000000000000;
	selp.u16 	%rs54, 1, 0, %p52;
	st.local.u8 	[%rd578+3], %rs54;
	ld.local.f64 	%fd455, [%rd577+32];
	setp.leu.f64 	%p53, %fd455, 0d0000000000000000;
	selp.u16 	%rs55, 1, 0, %p53;
	st.local.u8 	[%rd578+4], %rs55;
	ld.local.f64 	%fd456, [%rd577+40];
	setp.leu.f64 	%p54, %fd456, 0d0000000000000000;
	selp.u16 	%rs56, 1, 0, %p54;
	st.local.u8 	[%rd578+5], %rs56;
	ld.local.f64 	%fd457, [%rd577+48];
	setp.leu.f64 	%p55, %fd457, 0d0000000000000000;
	selp.u16 	%rs57, 1, 0, %p55;
	st.local.u8 	[%rd578+6], %rs57;
	ld.local.f64 	%fd458, [%rd577+56];
	setp.leu.f64 	%p56, %fd458, 0d0000000000000000;
	selp.u16 	%rs58, 1, 0, %p56;
	st.local.u8 	[%rd578+7], %rs58;
	add.s64 	%rd1462, %rd1462, 8;
$L__BB2_43:
	and.b32  	%r501, %r433, 7;
	setp.eq.s32 	%p57, %r501, 0;
	@%p57 bra 	$L__BB2_49;
	and.b64  	%rd579, %rd20, 7;
	add.s64 	%rd580, %rd579, -1;
	setp.lt.u64 	%p58, %rd580, 3;
	@%p58 bra 	$L__BB2_46;
	shl.b64 	%rd581, %rd1462, 3;
	add.s64 	%rd582, %rd18, %rd581;
	ld.local.f64 	%fd459, [%rd582];
	setp.leu.f64 	%p59, %fd459, 0d0000000000000000;
	selp.u16 	%rs59, 1, 0, %p59;
	add.s64 	%rd583, %rd6, %rd1462;
	st.local.u8 	[%rd583], %rs59;
	ld.local.f64 	%fd460, [%rd582+8];
	setp.leu.f64 	%p60, %fd460, 0d0000000000000000;
	selp.u16 	%rs60, 1, 0, %p60;
	st.local.u8 	[%rd583+1], %rs60;
	ld.local.f64 	%fd461, [%rd582+16];
	setp.leu.f64 	%p61, %fd461, 0d0000000000000000;
	selp.u16 	%rs61, 1, 0, %p61;
	st.local.u8 	[%rd583+2], %rs61;
	ld.local.f64 	%fd462, [%rd582+24];
	setp.leu.f64 	%p62, %fd462, 0d0000000000000000;
	selp.u16 	%rs62, 1, 0, %p62;
	st.local.u8 	[%rd583+3], %rs62;
	add.s64 	%rd1462, %rd1462, 4;
$L__BB2_46:
	and.b32  	%r502, %r433, 3;
	setp.eq.s32 	%p63, %r502, 0;
	@%p63 bra 	$L__BB2_49;
	and.b64  	%rd52, %rd20, 3;
	mov.b64 	%rd1466, 0;
$L__BB2_48:
	.pragma "nounroll";
	shl.b64 	%rd585, %rd1462, 3;
	add.s64 	%rd586, %rd18, %rd585;
	ld.local.f64 	%fd463, [%rd586];
	setp.leu.f64 	%p64, %fd463, 0d0000000000000000;
	selp.u16 	%rs63, 1, 0, %p64;
	add.s64 	%rd587, %rd6, %rd1462;
	st.local.u8 	[%rd587], %rs63;
	add.s64 	%rd1462, %rd1462, 1;
	add.s64 	%rd1466, %rd1466, 1;
	setp.ne.s64 	%p65, %rd1466, %rd52;
	@%p65 bra 	$L__BB2_48;
$L__BB2_49:
	setp.lt.u32 	%p66, %r3, 15;
	mov.b32 	%r1216, 0;
	mov.b64 	%rd1469, 0;
	@%p66 bra 	$L__BB2_52;
	and.b64  	%rd1469, %rd20, 2147483632;
	mov.b32 	%r1216, 0;
	mov.b64 	%rd1468, 0;
$L__BB2_51:
	.pragma "nounroll";
	add.s64 	%rd590, %rd6, %rd1468;
	ld.local.u8 	%r506, [%rd590];
	add.s32 	%r507, %r1216, %r506;
	ld.local.u8 	%r508, [%rd590+1];
	add.s32 	%r509, %r507, %r508;
	ld.local.u8 	%r510, [%rd590+2];
	add.s32 	%r511, %r509, %r510;
	ld.local.u8 	%r512, [%rd590+3];
	add.s32 	%r513, %r511, %r512;
	ld.local.u8 	%r514, [%rd590+4];
	add.s32 	%r515, %r513, %r514;
	ld.local.u8 	%r516, [%rd590+5];
	add.s32 	%r517, %r515, %r516;
	ld.local.u8 	%r518, [%rd590+6];
	add.s32 	%r519, %r517, %r518;
	ld.local.u8 	%r520, [%rd590+7];
	add.s32 	%r521, %r519, %r520;
	ld.local.u8 	%r522, [%rd590+8];
	add.s32 	%r523, %r521, %r522;
	ld.local.u8 	%r524, [%rd590+9];
	add.s32 	%r525, %r523, %r524;
	ld.local.u8 	%r526, [%rd590+10];
	add.s32 	%r527, %r525, %r526;
	ld.local.u8 	%r528, [%rd590+11];
	add.s32 	%r529, %r527, %r528;
	ld.local.u8 	%r530, [%rd590+12];
	add.s32 	%r531, %r529, %r530;
	ld.local.u8 	%r532, [%rd590+13];
	add.s32 	%r533, %r531, %r532;
	ld.local.u8 	%r534, [%rd590+14];
	add.s32 	%r535, %r533, %r534;
	ld.local.u8 	%r536, [%rd590+15];
	add.s32 	%r1216, %r535, %r536;
	add.s64 	%rd1468, %rd1468, 16;
	setp.ne.s64 	%p67, %rd1468, %rd1469;
	@%p67 bra 	$L__BB2_51;
$L__BB2_52:
	setp.eq.s32 	%p68, %r4, 0;
	@%p68 bra 	$L__BB2_61;
	add.s64 	%rd591, %rd21, -1;
	setp.lt.u64 	%p69, %rd591, 7;
	@%p69 bra 	$L__BB2_55;
	add.s64 	%rd592, %rd6, %rd1469;
	ld.local.u8 	%r538, [%rd592];
	add.s32 	%r539, %r1216, %r538;
	ld.local.u8 	%r540, [%rd592+1];
	add.s32 	%r541, %r539, %r540;
	ld.local.u8 	%r542, [%rd592+2];
	add.s32 	%r543, %r541, %r542;
	ld.local.u8 	%r544, [%rd592+3];
	add.s32 	%r545, %r543, %r544;
	ld.local.u8 	%r546, [%rd592+4];
	add.s32 	%r547, %r545, %r546;
	ld.local.u8 	%r548, [%rd592+5];
	add.s32 	%r549, %r547, %r548;
	ld.local.u8 	%r550, [%rd592+6];
	add.s32 	%r551, %r549, %r550;
	ld.local.u8 	%r552, [%rd592+7];
	add.s32 	%r1216, %r551, %r552;
	add.s64 	%rd1469, %rd1469, 8;
$L__BB2_55:
	and.b32  	%r553, %r433, 7;
	setp.eq.s32 	%p70, %r553, 0;
	@%p70 bra 	$L__BB2_61;
	and.b64  	%rd593, %rd20, 7;
	add.s64 	%rd594, %rd593, -1;
	setp.lt.u64 	%p71, %rd594, 3;
	@%p71 bra 	$L__BB2_58;
	add.s64 	%rd595, %rd6, %rd1469;
	ld.local.u8 	%r555, [%rd595];
	add.s32 	%r556, %r1216, %r555;
	ld.local.u8 	%r557, [%rd595+1];
	add.s32 	%r558, %r556, %r557;
	ld.local.u8 	%r559, [%rd595+2];
	add.s32 	%r560, %r558, %r559;
	ld.local.u8 	%r561, [%rd595+3];
	add.s32 	%r1216, %r560, %r561;
	add.s64 	%rd1469, %rd1469, 4;
$L__BB2_58:
	and.b32  	%r562, %r433, 3;
	setp.eq.s32 	%p72, %r562, 0;
	@%p72 bra 	$L__BB2_61;
	and.b64  	%rd67, %rd20, 3;
	mov.b64 	%rd1473, 0;
$L__BB2_60:
	.pragma "nounroll";
	add.s64 	%rd597, %rd6, %rd1469;
	ld.local.u8 	%r563, [%rd597];
	add.s32 	%r1216, %r1216, %r563;
	add.s64 	%rd1469, %rd1469, 1;
	add.s64 	%rd1473, %rd1473, 1;
	setp.ne.s64 	%p73, %rd1473, %rd67;
	@%p73 bra 	$L__BB2_60;
$L__BB2_61:
	setp.lt.u32 	%p74, %r3, 15;
	and.b32  	%r33, %r1216, 1;
	mov.b64 	%rd1476, 0;
	@%p74 bra 	$L__BB2_64;
	and.b64  	%rd1476, %rd20, 2147483632;
	mov.b64 	%rd1474, 0;
$L__BB2_63:
	.pragma "nounroll";
	add.s64 	%rd600, %rd7, %rd1474;
	mov.b16 	%rs64, 0;
	st.local.u8 	[%rd600], %rs64;
	shl.b64 	%rd601, %rd1474, 3;
	add.s64 	%rd602, %rd18, %rd601;
	ld.local.f64 	%fd464, [%rd602];
	abs.f64 	%fd465, %fd464;
	add.s64 	%rd603, %rd1599, %rd601;
	st.local.f64 	[%rd603], %fd465;
	st.local.u8 	[%rd600+1], %rs64;
	ld.local.f64 	%fd466, [%rd602+8];
	abs.f64 	%fd467, %fd466;
	st.local.f64 	[%rd603+8], %fd467;
	st.local.u8 	[%rd600+2], %rs64;
	ld.local.f64 	%fd468, [%rd602+16];
	abs.f64 	%fd469, %fd468;
	st.local.f64 	[%rd603+16], %fd469;
	st.local.u8 	[%rd600+3], %rs64;
	ld.local.f64 	%fd470, [%rd602+24];
	abs.f64 	%fd471, %fd470;
	st.local.f64 	[%rd603+24], %fd471;
	st.local.u8 	[%rd600+4], %rs64;
	ld.local.f64 	%fd472, [%rd602+32];
	abs.f64 	%fd473, %fd472;
	st.local.f64 	[%rd603+32], %fd473;
	st.local.u8 	[%rd600+5], %rs64;
	ld.local.f64 	%fd474, [%rd602+40];
	abs.f64 	%fd475, %fd474;
	st.local.f64 	[%rd603+40], %fd475;
	st.local.u8 	[%rd600+6], %rs64;
	ld.local.f64 	%fd476, [%rd602+48];
	abs.f64 	%fd477, %fd476;
	st.local.f64 	[%rd603+48], %fd477;
	st.local.u8 	[%rd600+7], %rs64;
	ld.local.f64 	%fd478, [%rd602+56];
	abs.f64 	%fd479, %fd478;
	st.local.f64 	[%rd603+56], %fd479;
	st.local.u8 	[%rd600+8], %rs64;
	ld.local.f64 	%fd480, [%rd602+64];
	abs.f64 	%fd481, %fd480;
	st.local.f64 	[%rd603+64], %fd481;
	st.local.u8 	[%rd600+9], %rs64;
	ld.local.f64 	%fd482, [%rd602+72];
	abs.f64 	%fd483, %fd482;
	st.local.f64 	[%rd603+72], %fd483;
	st.local.u8 	[%rd600+10], %rs64;
	ld.local.f64 	%fd484, [%rd602+80];
	abs.f64 	%fd485, %fd484;
	st.local.f64 	[%rd603+80], %fd485;
	st.local.u8 	[%rd600+11], %rs64;
	ld.local.f64 	%fd486, [%rd602+88];
	abs.f64 	%fd487, %fd486;
	st.local.f64 	[%rd603+88], %fd487;
	st.local.u8 	[%rd600+12], %rs64;
	ld.local.f64 	%fd488, [%rd602+96];
	abs.f64 	%fd489, %fd488;
	st.local.f64 	[%rd603+96], %fd489;
	st.local.u8 	[%rd600+13], %rs64;
	ld.local.f64 	%fd490, [%rd602+104];
	abs.f64 	%fd491, %fd490;
	st.local.f64 	[%rd603+104], %fd491;
	st.local.u8 	[%rd600+14], %rs64;
	ld.local.f64 	%fd492, [%rd602+112];
	abs.f64 	%fd493, %fd492;
	st.local.f64 	[%rd603+112], %fd493;
	st.local.u8 	[%rd600+15], %rs64;
	ld.local.f64 	%fd494, [%rd602+120];
	abs.f64 	%fd495, %fd494;
	st.local.f64 	[%rd603+120], %fd495;
	add.s64 	%rd1474, %rd1474, 16;
	setp.ne.s64 	%p75, %rd1474, %rd1476;
	@%p75 bra 	$L__BB2_63;
$L__BB2_64:
	setp.eq.s32 	%p76, %r4, 0;
	@%p76 bra 	$L__BB2_73;
	add.s64 	%rd604, %rd21, -1;
	setp.lt.u64 	%p77, %rd604, 7;
	@%p77 bra 	$L__BB2_67;
	add.s64 	%rd605, %rd7, %rd1476;
	mov.b16 	%rs65, 0;
	st.local.u8 	[%rd605], %rs65;
	shl.b64 	%rd606, %rd1476, 3;
	add.s64 	%rd607, %rd18, %rd606;
	ld.local.f64 	%fd496, [%rd607];
	abs.f64 	%fd497, %fd496;
	add.s64 	%rd608, %rd1599, %rd606;
	st.local.f64 	[%rd608], %fd497;
	st.local.u8 	[%rd605+1], %rs65;
	ld.local.f64 	%fd498, [%rd607+8];
	abs.f64 	%fd499, %fd498;
	st.local.f64 	[%rd608+8], %fd499;
	st.local.u8 	[%rd605+2], %rs65;
	ld.local.f64 	%fd500, [%rd607+16];
	abs.f64 	%fd501, %fd500;
	st.local.f64 	[%rd608+16], %fd501;
	st.local.u8 	[%rd605+3], %rs65;
	ld.local.f64 	%fd502, [%rd607+24];
	abs.f64 	%fd503, %fd502;
	st.local.f64 	[%rd608+24], %fd503;
	st.local.u8 	[%rd605+4], %rs65;
	ld.local.f64 	%fd504, [%rd607+32];
	abs.f64 	%fd505, %fd504;
	st.local.f64 	[%rd608+32], %fd505;
	st.local.u8 	[%rd605+5], %rs65;
	ld.local.f64 	%fd506, [%rd607+40];
	abs.f64 	%fd507, %fd506;
	st.local.f64 	[%rd608+40], %fd507;
	st.local.u8 	[%rd605+6], %rs65;
	ld.local.f64 	%fd508, [%rd607+48];
	abs.f64 	%fd509, %fd508;
	st.local.f64 	[%rd608+48], %fd509;
	st.local.u8 	[%rd605+7], %rs65;
	ld.local.f64 	%fd510, [%rd607+56];
	abs.f64 	%fd511, %fd510;
	st.local.f64 	[%rd608+56], %fd511;
	add.s64 	%rd1476, %rd1476, 8;
$L__BB2_67:
	and.b32  	%r564, %r433, 7;
	setp.eq.s32 	%p78, %r564, 0;
	@%p78 bra 	$L__BB2_73;
	and.b64  	%rd609, %rd20, 7;
	add.s64 	%rd610, %rd609, -1;
	setp.lt.u64 	%p79, %rd610, 3;
	@%p79 bra 	$L__BB2_70;
	add.s64 	%rd611, %rd7, %rd1476;
	mov.b16 	%rs66, 0;
	st.local.u8 	[%rd611], %rs66;
	shl.b64 	%rd612, %rd1476, 3;
	add.s64 	%rd613, %rd18, %rd612;
	ld.local.f64 	%fd512, [%rd613];
	abs.f64 	%fd513, %fd512;
	add.s64 	%rd614, %rd1599, %rd612;
	st.local.f64 	[%rd614], %fd513;
	st.local.u8 	[%rd611+1], %rs66;
	ld.local.f64 	%fd514, [%rd613+8];
	abs.f64 	%fd515, %fd514;
	st.local.f64 	[%rd614+8], %fd515;
	st.local.u8 	[%rd611+2], %rs66;
	ld.local.f64 	%fd516, [%rd613+16];
	abs.f64 	%fd517, %fd516;
	st.local.f64 	[%rd614+16], %fd517;
	st.local.u8 	[%rd611+3], %rs66;
	ld.local.f64 	%fd518, [%rd613+24];
	abs.f64 	%fd519, %fd518;
	st.local.f64 	[%rd614+24], %fd519;
	add.s64 	%rd1476, %rd1476, 4;
$L__BB2_70:
	and.b32  	%r565, %r433, 3;
	setp.eq.s32 	%p80, %r565, 0;
	@%p80 bra 	$L__BB2_73;
	and.b64  	%rd80, %rd20, 3;
	mov.b64 	%rd1479, 0;
$L__BB2_72:
	.pragma "nounroll";
	add.s64 	%rd616, %rd7, %rd1476;
	mov.b16 	%rs67, 0;
	st.local.u8 	[%rd616], %rs67;
	shl.b64 	%rd617, %rd1476, 3;
	add.s64 	%rd618, %rd18, %rd617;
	ld.local.f64 	%fd520, [%rd618];
	abs.f64 	%fd521, %fd520;
	add.s64 	%rd619, %rd1599, %rd617;
	st.local.f64 	[%rd619], %fd521;
	add.s64 	%rd1476, %rd1476, 1;
	add.s64 	%rd1479, %rd1479, 1;
	setp.ne.s64 	%p81, %rd1479, %rd80;
	@%p81 bra 	$L__BB2_72;
$L__BB2_73:
	setp.ne.s32 	%p82, %r436, 1;
	mov.f64 	%fd2030, 0d3FF0000000000000;
	@%p82 bra 	$L__BB2_89;
	setp.eq.s32 	%p83, %r433, 1;
	mov.f64 	%fd1944, 0d3FF0000000000000;
	mov.b64 	%rd1481, 0;
	@%p83 bra 	$L__BB2_83;
	and.b64  	%rd1481, %rd20, 2147483646;
	mov.f64 	%fd1944, 0d3FF0000000000000;
	mov.b64 	%rd1480, 0;
$L__BB2_76:
	shl.b64 	%rd622, %rd1480, 3;
	add.s64 	%rd87, %rd1599, %rd622;
	ld.local.f64 	%fd2, [%rd87];
	neg.f64 	%fd526, %fd2;
	fma.rn.f64 	%fd527, %fd2, 0dBFF71547652B82FE, 0d4338000000000000;
	{
	.reg .b32 %temp; 
	mov.b64 	{%r34, %temp}, %fd527;
	}
	mov.f64 	%fd528, 0dC338000000000000;
	add.rn.f64 	%fd529, %fd527, %fd528;
	fma.rn.f64 	%fd530, %fd529, 0dBFE62E42FEFA39EF, %fd526;
	fma.rn.f64 	%fd531, %fd529, 0dBC7ABC9E3B39803F, %fd530;
	fma.rn.f64 	%fd532, %fd531, 0d3E5ADE1569CE2BDF, 0d3E928AF3FCA213EA;
	fma.rn.f64 	%fd533, %fd532, %fd531, 0d3EC71DEE62401315;
	fma.rn.f64 	%fd534, %fd533, %fd531, 0d3EFA01997C89EB71;
	fma.rn.f64 	%fd535, %fd534, %fd531, 0d3F2A01A014761F65;
	fma.rn.f64 	%fd536, %fd535, %fd531, 0d3F56C16C1852B7AF;
	fma.rn.f64 	%fd537, %fd536, %fd531, 0d3F81111111122322;
	fma.rn.f64 	%fd538, %fd537, %fd531, 0d3FA55555555502A1;
	fma.rn.f64 	%fd539, %fd538, %fd531, 0d3FC5555555555511;
	fma.rn.f64 	%fd540, %fd539, %fd531, 0d3FE000000000000B;
	fma.rn.f64 	%fd541, %fd540, %fd531, 0d3FF0000000000000;
	fma.rn.f64 	%fd542, %fd541, %fd531, 0d3FF0000000000000;
	{
	.reg .b32 %temp; 
	mov.b64 	{%r35, %temp}, %fd542;
	}
	{
	.reg .b32 %temp; 
	mov.b64 	{%temp, %r36}, %fd542;
	}
	shl.b32 	%r566, %r34, 20;
	add.s32 	%r567, %r566, %r36;
	mov.b64 	%fd1942, {%r35, %r567};
	{
	.reg .b32 %temp; 
	mov.b64 	{%temp, %r568}, %fd526;
	}
	mov.b32 	%f28, %r568;
	abs.f32 	%f1, %f28;
	setp.lt.f32 	%p84, %f1, 0f4086232B;
	@%p84 bra 	$L__BB2_79;
	setp.gt.f64 	%p85, %fd2, 0d0000000000000000;
	mov.f64 	%fd543, 0d7FF0000000000000;
	sub.f64 	%fd544, %fd543, %fd2;
	selp.f64 	%fd1942, 0d0000000000000000, %fd544, %p85;
	setp.geu.f32 	%p86, %f1, 0f40874800;
	@%p86 bra 	$L__BB2_79;
	shr.u32 	%r569, %r34, 31;
	add.s32 	%r570, %r34, %r569;
	shr.s32 	%r571, %r570, 1;
	shl.b32 	%r572, %r571, 20;
	add.s32 	%r573, %r36, %r572;
	mov.b64 	%fd545, {%r35, %r573};
	sub.s32 	%r574, %r34, %r571;
	shl.b32 	%r575, %r574, 20;
	add.s32 	%r576, %r575, 1072693248;
	mov.b32 	%r577, 0;
	mov.b64 	%fd546, {%r577, %r576};
	mul.f64 	%fd1942, %fd546, %fd545;
$L__BB2_79:
	add.f64 	%fd547, %fd1942, %fd1942;
	add.f64 	%fd548, %fd1942, 0d3FF0000000000000;
	div.rn.f64 	%fd549, %fd547, %fd548;
	mov.f64 	%fd550, 0d3FF0000000000000;
	sub.f64 	%fd551, %fd550, %fd549;
	mul.f64 	%fd7, %fd1944, %fd551;
	ld.local.f64 	%fd8, [%rd87+8];
	neg.f64 	%fd552, %fd8;
	fma.rn.f64 	%fd553, %fd8, 0dBFF71547652B82FE, 0d4338000000000000;
	{
	.reg .b32 %temp; 
	mov.b64 	{%r37, %temp}, %fd553;
	}
	mov.f64 	%fd554, 0dC338000000000000;
	add.rn.f64 	%fd555, %fd553, %fd554;
	fma.rn.f64 	%fd556, %fd555, 0dBFE62E42FEFA39EF, %fd552;
	fma.rn.f64 	%fd557, %fd555, 0dBC7ABC9E3B39803F, %fd556;
	fma.rn.f64 	%fd558, %fd557, 0d3E5ADE1569CE2BDF, 0d3E928AF3FCA213EA;
	fma.rn.f64 	%fd559, %fd558, %fd557, 0d3EC71DEE62401315;
	fma.rn.f64 	%fd560, %fd559, %fd557, 0d3EFA01997C89EB71;
	fma.rn.f64 	%fd561, %fd560, %fd557, 0d3F2A01A014761F65;
	fma.rn.f64 	%fd562, %fd561, %fd557, 0d3F56C16C1852B7AF;
	fma.rn.f64 	%fd563, %fd562, %fd557, 0d3F81111111122322;
	fma.rn.f64 	%fd564, %fd563, %fd557, 0d3FA55555555502A1;
	fma.rn.f64 	%fd565, %fd564, %fd557, 0d3FC5555555555511;
	fma.rn.f64 	%fd566, %fd565, %fd557, 0d3FE000000000000B;
	fma.rn.f64 	%fd567, %fd566, %fd557, 0d3FF0000000000000;
	fma.rn.f64 	%fd568, %fd567, %fd557, 0d3FF0000000000000;
	{
	.reg .b32 %temp; 
	mov.b64 	{%r38, %temp}, %fd568;
	}
	{
	.reg .b32 %temp; 
	mov.b64 	{%temp, %r39}, %fd568;
	}
	shl.b32 	%r578, %r37, 20;
	add.s32 	%r579, %r578, %r39;
	mov.b64 	%fd1943, {%r38, %r579};
	{
	.reg .b32 %temp; 
	mov.b64 	{%temp, %r580}, %fd552;
	}
	mov.b32 	%f29, %r580;
	abs.f32 	%f2, %f29;
	setp.lt.f32 	%p87, %f2, 0f4086232B;
	@%p87 bra 	$L__BB2_82;
	setp.gt.f64 	%p88, %fd8, 0d0000000000000000;
	mov.f64 	%fd569, 0d7FF0000000000000;
	sub.f64 	%fd570, %fd569, %fd8;
	selp.f64 	%fd1943, 0d0000000000000000, %fd570, %p88;
	setp.geu.f32 	%p89, %f2, 0f40874800;
	@%p89 bra 	$L__BB2_82;
	shr.u32 	%r581, %r37, 31;
	add.s32 	%r582, %r37, %r581;
	shr.s32 	%r583, %r582, 1;
	shl.b32 	%r584, %r583, 20;
	add.s32 	%r585, %r39, %r584;
	mov.b64 	%fd571, {%r38, %r585};
	sub.s32 	%r586, %r37, %r583;
	shl.b32 	%r587, %r586, 20;
	add.s32 	%r588, %r587, 1072693248;
	mov.b32 	%r589, 0;
	mov.b64 	%fd572, {%r589, %r588};
	mul.f64 	%fd1943, %fd572, %fd571;
$L__BB2_82:
	add.f64 	%fd573, %fd1943, %fd1943;
	add.f64 	%fd574, %fd1943, 0d3FF0000000000000;
	div.rn.f64 	%fd575, %fd573, %fd574;
	mov.f64 	%fd576, 0d3FF0000000000000;
	sub.f64 	%fd577, %fd576, %fd575;
	mul.f64 	%fd1944, %fd7, %fd577;
	add.s64 	%rd1480, %rd1480, 2;
	setp.ne.s64 	%p90, %rd1480, %rd1481;
	@%p90 bra 	$L__BB2_76;
$L__BB2_83:
	and.b32  	%r590, %r433, 1;
	setp.eq.b32 	%p91, %r590, 1;
	not.pred 	%p92, %p91;
	@%p92 bra 	$L__BB2_88;
	shl.b64 	%rd623, %rd1481, 3;
	add.s64 	%rd624, %rd1599, %rd623;
	ld.local.f64 	%fd16, [%rd624];
	neg.f64 	%fd578, %fd16;
	fma.rn.f64 	%fd579, %fd16, 0dBFF71547652B82FE, 0d4338000000000000;
	{
	.reg .b32 %temp; 
	mov.b64 	{%r40, %temp}, %fd579;
	}
	mov.f64 	%fd580, 0dC338000000000000;
	add.rn.f64 	%fd581, %fd579, %fd580;
	fma.rn.f64 	%fd582, %fd581, 0dBFE62E42FEFA39EF, %fd578;
	fma.rn.f64 	%fd583, %fd581, 0dBC7ABC9E3B39803F, %fd582;
	fma.rn.f64 	%fd584, %fd583, 0d3E5ADE1569CE2BDF, 0d3E928AF3FCA213EA;
	fma.rn.f64 	%fd585, %fd584, %fd583, 0d3EC71DEE62401315;
	fma.rn.f64 	%fd586, %fd585, %fd583, 0d3EFA01997C89EB71;
	fma.rn.f64 	%fd587, %fd586, %fd583, 0d3F2A01A014761F65;
	fma.rn.f64 	%fd588, %fd587, %fd583, 0d3F56C16C1852B7AF;
	fma.rn.f64 	%fd589, %fd588, %fd583, 0d3F81111111122322;
	fma.rn.f64 	%fd590, %fd589, %fd583, 0d3FA55555555502A1;
	fma.rn.f64 	%fd591, %fd590, %fd583, 0d3FC5555555555511;
	fma.rn.f64 	%fd592, %fd591, %fd583, 0d3FE000000000000B;
	fma.rn.f64 	%fd593, %fd592, %fd583, 0d3FF0000000000000;
	fma.rn.f64 	%fd594, %fd593, %fd583, 0d3FF0000000000000;
	{
	.reg .b32 %temp; 
	mov.b64 	{%r41, %temp}, %fd594;
	}
	{
	.reg .b32 %temp; 
	mov.b64 	{%temp, %r42}, %fd594;
	}
	shl.b32 	%r591, %r40, 20;
	add.s32 	%r592, %r591, %r42;
	mov.b64 	%fd1946, {%r41, %r592};
	{
	.reg .b32 %temp; 
	mov.b64 	{%temp, %r593}, %fd578;
	}
	mov.b32 	%f30, %r593;
	abs.f32 	%f3, %f30;
	setp.lt.f32 	%p93, %f3, 0f4086232B;
	@%p93 bra 	$L__BB2_87;
	setp.gt.f64 	%p94, %fd16, 0d0000000000000000;
	mov.f64 	%fd595, 0d7FF0000000000000;
	sub.f64 	%fd596, %fd595, %fd16;
	selp.f64 	%fd1946, 0d0000000000000000, %fd596, %p94;
	setp.geu.f32 	%p95, %f3, 0f40874800;
	@%p95 bra 	$L__BB2_87;
	shr.u32 	%r594, %r40, 31;
	add.s32 	%r595, %r40, %r594;
	shr.s32 	%r596, %r595, 1;
	shl.b32 	%r597, %r596, 20;
	add.s32 	%r598, %r42, %r597;
	mov.b64 	%fd597, {%r41, %r598};
	sub.s32 	%r599, %r40, %r596;
	shl.b32 	%r600, %r599, 20;
	add.s32 	%r601, %r600, 1072693248;
	mov.b32 	%r602, 0;
	mov.b64 	%fd598, {%r602, %r601};
	mul.f64 	%fd1946, %fd598, %fd597;
$L__BB2_87:
	add.f64 	%fd599, %fd1946, %fd1946;
	add.f64 	%fd600, %fd1946, 0d3FF0000000000000;
	div.rn.f64 	%fd601, %fd599, %fd600;
	mov.f64 	%fd602, 0d3FF0000000000000;
	sub.f64 	%fd603, %fd602, %fd601;
	mul.f64 	%fd1944, %fd1944, %fd603;
$L__BB2_88:
	add.f64 	%fd604, %fd1944, 0d3FF0000000000000;
	mul.f64 	%fd605, %fd604, 0d3FE0000000000000;
	setp.eq.s32 	%p96, %r33, 0;
	mov.f64 	%fd606, 0d3FF0000000000000;
	sub.f64 	%fd607, %fd606, %fd605;
	selp.f64 	%fd2030, %fd605, %fd607, %p96;
$L__BB2_89:
	mov.b32 	%r603, 1127219200;
	mov.b32 	%r604, -2147483648;
	mov.b64 	%fd25, {%r604, %r603};
	mov.f64 	%fd1949, 0d0000000000000000;
	mov.b64 	%rd1482, 0;
$L__BB2_90:
	shl.b64 	%rd626, %rd1482, 3;
	add.s64 	%rd627, %rd1599, %rd626;
	ld.local.f64 	%fd27, [%rd627];
	neg.f64 	%fd28, %fd27;
	setp.lt.f64 	%p97, %fd27, 0dC03E000000000000;
	mov.f64 	%fd1953, %fd28;
	@%p97 bra 	$L__BB2_207;
	setp.gt.f64 	%p98, %fd27, 0d403E000000000000;
	mov.f64 	%fd1953, 0d0000000000000000;
	@%p98 bra 	$L__BB2_207;
	fma.rn.f64 	%fd610, %fd28, 0d3FF71547652B82FE, 0d4338000000000000;
	{
	.reg .b32 %temp; 
	mov.b64 	{%r43, %temp}, %fd610;
	}
	mov.f64 	%fd611, 0dC338000000000000;
	add.rn.f64 	%fd612, %fd610, %fd611;
	fma.rn.f64 	%fd613, %fd612, 0dBFE62E42FEFA39EF, %fd28;
	fma.rn.f64 	%fd614, %fd612, 0dBC7ABC9E3B39803F, %fd613;
	fma.rn.f64 	%fd615, %fd614, 0d3E5ADE1569CE2BDF, 0d3E928AF3FCA213EA;
	fma.rn.f64 	%fd616, %fd615, %fd614, 0d3EC71DEE62401315;
	fma.rn.f64 	%fd617, %fd616, %fd614, 0d3EFA01997C89EB71;
	fma.rn.f64 	%fd618, %fd617, %fd614, 0d3F2A01A014761F65;
	fma.rn.f64 	%fd619, %fd618, %fd614, 0d3F56C16C1852B7AF;
	fma.rn.f64 	%fd620, %fd619, %fd614, 0d3F81111111122322;
	fma.rn.f64 	%fd621, %fd620, %fd614, 0d3FA55555555502A1;
	fma.rn.f64 	%fd622, %fd621, %fd614, 0d3FC5555555555511;
	fma.rn.f64 	%fd623, %fd622, %fd614, 0d3FE000000000000B;
	fma.rn.f64 	%fd624, %fd623, %fd614, 0d3FF0000000000000;
	fma.rn.f64 	%fd625, %fd624, %fd614, 0d3FF0000000000000;
	{
	.reg .b32 %temp; 
	mov.b64 	{%r44, %temp}, %fd625;
	}
	{
	.reg .b32 %temp; 
	mov.b64 	{%temp, %r45}, %fd625;
	}
	shl.b32 	%r605, %r43, 20;
	add.s32 	%r606, %r605, %r45;
	mov.b64 	%fd1950, {%r44, %r606};
	{
	.reg .b32 %temp; 
	mov.b64 	{%temp, %r607}, %fd28;
	}
	mov.b32 	%f31, %r607;
	abs.f32 	%f4, %f31;
	setp.lt.f32 	%p99, %f4, 0f4086232B;
	@%p99 bra 	$L__BB2_95;
	setp.gt.f64 	%p100, %fd27, 0d0000000000000000;
	mov.f64 	%fd626, 0d7FF0000000000000;
	sub.f64 	%fd627, %fd626, %fd27;
	selp.f64 	%fd1950, 0d0000000000000000, %fd627, %p100;
	setp.geu.f32 	%p101, %f4, 0f40874800;
	@%p101 bra 	$L__BB2_95;
	shr.u32 	%r608, %r43, 31;
	add.s32 	%r609, %r43, %r608;
	shr.s32 	%r610, %r609, 1;
	shl.b32 	%r611, %r610, 20;
	add.s32 	%r612, %r45, %r611;
	mov.b64 	%fd628, {%r44, %r612};
	sub.s32 	%r613, %r43, %r610;
	shl.b32 	%r614, %r613, 20;
	add.s32 	%r615, %r614, 1072693248;
	mov.b32 	%r616, 0;
	mov.b64 	%fd629, {%r616, %r615};
	mul.f64 	%fd1950, %fd629, %fd628;
$L__BB2_95:
	add.f64 	%fd1951, %fd1950, 0d3FF0000000000000;
	{
	.reg .b32 %temp; 
	mov.b64 	{%temp, %r1217}, %fd1951;
	}
	{
	.reg .b32 %temp; 
	mov.b64 	{%r1218, %temp}, %fd1951;
	}
	setp.gt.s32 	%p102, %r1217, 1048575;
	mov.b32 	%r1219, -1023;
	@%p102 bra 	$L__BB2_97;
	mul.f64 	%fd1951, %fd1951, 0d4350000000000000;
	{
	.reg .b32 %temp; 
	mov.b64 	{%temp, %r1217}, %fd1951;
	}
	{
	.reg .b32 %temp; 
	mov.b64 	{%r1218, %temp}, %fd1951;
	}
	mov.b32 	%r1219, -1077;
$L__BB2_97:
	add.s32 	%r619, %r1217, -1;
	setp.gt.u32 	%p103, %r619, 2146435070;
	@%p103 bra 	$L__BB2_206;
	shr.u32 	%r622, %r1217, 20;
	add.s32 	%r1220, %r1219, %r622;
	and.b32  	%r623, %r1217, 1048575;
	or.b32  	%r624, %r623, 1072693248;
	mov.b64 	%fd1952, {%r1218, %r624};
	setp.lt.u32 	%p105, %r624, 1073127583;
	@%p105 bra 	$L__BB2_100;
	{
	.reg .b32 %temp; 
	mov.b64 	{%r625, %temp}, %fd1952;
	}
	{
	.reg .b32 %temp; 
	mov.b64 	{%temp, %r626}, %fd1952;
	}
	add.s32 	%r627, %r626, -1048576;
	mov.b64 	%fd1952, {%r625, %r627};
	add.s32 	%r1220, %r1220, 1;
$L__BB2_100:
	add.f64 	%fd631, %fd1952, 0dBFF0000000000000;
	add.f64 	%fd632, %fd1952, 0d3FF0000000000000;
	rcp.approx.ftz.f64 	%fd633, %fd632;
	neg.f64 	%fd634, %fd632;
	fma.rn.f64 	%fd635, %fd634, %fd633, 0d3FF0000000000000;
	fma.rn.f64 	%fd636, %fd635, %fd635, %fd635;
	fma.rn.f64 	%fd637, %fd636, %fd633, %fd633;
	mul.f64 	%fd638, %fd631, %fd637;
	fma.rn.f64 	%fd639, %fd631, %fd637, %fd638;
	mul.f64 	%fd640, %fd639, %fd639;
	fma.rn.f64 	%fd641, %fd640, 0d3EB1380B3AE80F1E, 0d3ED0EE258B7A8B04;
	fma.rn.f64 	%fd642, %fd641, %fd640, 0d3EF3B2669F02676F;
	fma.rn.f64 	%fd643, %fd642, %fd640, 0d3F1745CBA9AB0956;
	fma.rn.f64 	%fd644, %fd643, %fd640, 0d3F3C71C72D1B5154;
	fma.rn.f64 	%fd645, %fd644, %fd640, 0d3F624924923BE72D;
	fma.rn.f64 	%fd646, %fd645, %fd640, 0d3F8999999999A3C4;
	fma.rn.f64 	%fd647, %fd646, %fd640, 0d3FB5555555555554;
	sub.f64 	%fd648, %fd631, %fd639;
	add.f64 	%fd649, %fd648, %fd648;
	neg.f64 	%fd650, %fd639;
	fma.rn.f64 	%fd651, %fd650, %fd631, %fd649;
	mul.f64 	%fd652, %fd637, %fd651;
	mul.f64 	%fd653, %fd640, %fd647;
	fma.rn.f64 	%fd654, %fd653, %fd639, %fd652;
	xor.b32  	%r628, %r1220, -2147483648;
	mov.b32 	%r629, 1127219200;
	mov.b64 	%fd655, {%r628, %r629};
	sub.f64 	%fd656, %fd655, %fd25;
	fma.rn.f64 	%fd657, %fd656, 0d3FE62E42FEFA39EF, %fd639;
	fma.rn.f64 	%fd658, %fd656, 0dBFE62E42FEFA39EF, %fd657;
	sub.f64 	%fd659, %fd658, %fd639;
	sub.f64 	%fd660, %fd654, %fd659;
	fma.rn.f64 	%fd661, %fd656, 0d3C7ABC9E3B39803F, %fd660;
	add.f64 	%fd1953, %fd657, %fd661;
	bra.uni 	$L__BB2_207;
$L__BB2_101:
	add.s64 	%rd90, %rd20, -1;
	setp.eq.s64 	%p107, %rd90, 0;
	@%p107 bra 	$L__BB2_177;
	add.s64 	%rd91, %rd20, -2;
	cvt.u16.u32 	%rs1, %r433;
	mov.b64 	%rd1483, 0;
	mov.b16 	%rs576, 0;
	mov.u16 	%rs577, %rs576;
$L__BB2_103:
	sub.s64 	%rd95, %rd90, %rd1483;
	setp.eq.s64 	%p108, %rd90, %rd1483;
	@%p108 bra 	$L__BB2_176;
	sub.s64 	%rd630, %rd91, %rd1483;
	setp.lt.u64 	%p109, %rd630, 15;
	mov.b64 	%rd1486, 0;
	@%p109 bra 	$L__BB2_139;
	and.b64  	%rd1486, %rd95, -16;
	ld.local.f64 	%fd1954, [%rd1599];
	mov.b64 	%rd1484, 0;
$L__BB2_106:
	.pragma "nounroll";
	shl.b64 	%rd632, %rd1484, 3;
	add.s64 	%rd98, %rd1599, %rd632;
	ld.local.f64 	%fd1955, [%rd98+8];
	setp.leu.f64 	%p110, %fd1954, %fd1955;
	add.s64 	%rd99, %rd5, %rd632;
	@%p110 bra 	$L__BB2_108;
	st.local.f64 	[%rd98], %fd1955;
	st.local.f64 	[%rd98+8], %fd1954;
	ld.local.u64 	%rd633, [%rd99];
	ld.local.u64 	%rd634, [%rd99+8];
	st.local.u64 	[%rd99], %rd634;
	st.local.u64 	[%rd99+8], %rd633;
	mov.f64 	%fd1955, %fd1954;
$L__BB2_108:
	ld.local.f64 	%fd1956, [%rd98+16];
	setp.leu.f64 	%p111, %fd1955, %fd1956;
	@%p111 bra 	$L__BB2_110;
	st.local.f64 	[%rd98+8], %fd1956;
	st.local.f64 	[%rd98+16], %fd1955;
	ld.local.u64 	%rd635, [%rd99+8];
	ld.local.u64 	%rd636, [%rd99+16];
	st.local.u64 	[%rd99+8], %rd636;
	st.local.u64 	[%rd99+16], %rd635;
	mov.f64 	%fd1956, %fd1955;
$L__BB2_110:
	ld.local.f64 	%fd1957, [%rd98+24];
	setp.leu.f64 	%p112, %fd1956, %fd1957;
	@%p112 bra 	$L__BB2_112;
	st.local.f64 	[%rd98+16], %fd1957;
	st.local.f64 	[%rd98+24], %fd1956;
	ld.local.u64 	%rd637, [%rd99+16];
	ld.local.u64 	%rd638, [%rd99+24];
	st.local.u64 	[%rd99+16], %rd638;
	st.local.u64 	[%rd99+24], %rd637;
	mov.f64 	%fd1957, %fd1956;
$L__BB2_112:
	ld.local.f64 	%fd1958, [%rd98+32];
	setp.leu.f64 	%p113, %fd1957, %fd1958;
	@%p113 bra 	$L__BB2_114;
	st.local.f64 	[%rd98+24], %fd1958;
	st.local.f64 	[%rd98+32], %fd1957;
	ld.local.u64 	%rd639, [%rd99+24];
	ld.local.u64 	%rd640, [%rd99+32];
	st.local.u64 	[%rd99+24], %rd640;
	st.local.u64 	[%rd99+32], %rd639;
	mov.f64 	%fd1958, %fd1957;
$L__BB2_114:
	ld.local.f64 	%fd1959, [%rd98+40];
	setp.leu.f64 	%p114, %fd1958, %fd1959;
	@%p114 bra 	$L__BB2_116;
	st.local.f64 	[%rd98+32], %fd1959;
	st.local.f64 	[%rd98+40], %fd1958;
	ld.local.u64 	%rd641, [%rd99+32];
	ld.local.u64 	%rd642, [%rd99+40];
	st.local.u64 	[%rd99+32], %rd642;
	st.local.u64 	[%rd99+40], %rd641;
	mov.f64 	%fd1959, %fd1958;
$L__BB2_116:
	ld.local.f64 	%fd1960, [%rd98+48];
	setp.leu.f64 	%p115, %fd1959, %fd1960;
	@%p115 bra 	$L__BB2_118;
	st.local.f64 	[%rd98+40], %fd1960;
	st.local.f64 	[%rd98+48], %fd1959;
	ld.local.u64 	%rd643, [%rd99+40];
	ld.local.u64 	%rd644, [%rd99+48];
	st.local.u64 	[%rd99+40], %rd644;
	st.local.u64 	[%rd99+48], %rd643;
	mov.f64 	%fd1960, %fd1959;
$L__BB2_118:
	ld.local.f64 	%fd1961, [%rd98+56];
	setp.leu.f64 	%p116, %fd1960, %fd1961;
	@%p116 bra 	$L__BB2_120;
	st.local.f64 	[%rd98+48], %fd1961;
	st.local.f64 	[%rd98+56], %fd1960;
	ld.local.u64 	%rd645, [%rd99+48];
	ld.local.u64 	%rd646, [%rd99+56];
	st.local.u64 	[%rd99+48], %rd646;
	st.local.u64 	[%rd99+56], %rd645;
	mov.f64 	%fd1961, %fd1960;
$L__BB2_120:
	ld.local.f64 	%fd1962, [%rd98+64];
	setp.leu.f64 	%p117, %fd1961, %fd1962;
	@%p117 bra 	$L__BB2_122;
	st.local.f64 	[%rd98+56], %fd1962;
	st.local.f64 	[%rd98+64], %fd1961;
	ld.local.u64 	%rd647, [%rd99+56];
	ld.local.u64 	%rd648, [%rd99+64];
	st.local.u64 	[%rd99+56], %rd648;
	st.local.u64 	[%rd99+64], %rd647;
	mov.f64 	%fd1962, %fd1961;
$L__BB2_122:
	ld.local.f64 	%fd1963, [%rd98+72];
	setp.leu.f64 	%p118, %fd1962, %fd1963;
	@%p118 bra 	$L__BB2_124;
	st.local.f64 	[%rd98+64], %fd1963;
	st.local.f64 	[%rd98+72], %fd1962;
	ld.local.u64 	%rd649, [%rd99+64];
	ld.local.u64 	%rd650, [%rd99+72];
	st.local.u64 	[%rd99+64], %rd650;
	st.local.u64 	[%rd99+72], %rd649;
	mov.f64 	%fd1963, %fd1962;
$L__BB2_124:
	ld.local.f64 	%fd1964, [%rd98+80];
	setp.leu.f64 	%p119, %fd1963, %fd1964;
	@%p119 bra 	$L__BB2_126;
	st.local.f64 	[%rd98+72], %fd1964;
	st.local.f64 	[%rd98+80], %fd1963;
	ld.local.u64 	%rd651, [%rd99+72];
	ld.local.u64 	%rd652, [%rd99+80];
	st.local.u64 	[%rd99+72], %rd652;
	st.local.u64 	[%rd99+80], %rd651;
	mov.f64 	%fd1964, %fd1963;
$L__BB2_126:
	ld.local.f64 	%fd1965, [%rd98+88];
	setp.leu.f64 	%p120, %fd1964, %fd1965;
	@%p120 bra 	$L__BB2_128;
	st.local.f64 	[%rd98+80], %fd1965;
	st.local.f64 	[%rd98+88], %fd1964;
	ld.local.u64 	%rd653, [%rd99+80];
	ld.local.u64 	%rd654, [%rd99+88];
	st.local.u64 	[%rd99+80], %rd654;
	st.local.u64 	[%rd99+88], %rd653;
	mov.f64 	%fd1965, %fd1964;
$L__BB2_128:
	ld.local.f64 	%fd1966, [%rd98+96];
	setp.leu.f64 	%p121, %fd1965, %fd1966;
	@%p121 bra 	$L__BB2_130;
	st.local.f64 	[%rd98+88], %fd1966;
	st.local.f64 	[%rd98+96], %fd1965;
	ld.local.u64 	%rd655, [%rd99+88];
	ld.local.u64 	%rd656, [%rd99+96];
	st.local.u64 	[%rd99+88], %rd656;
	st.local.u64 	[%rd99+96], %rd655;
	mov.f64 	%fd1966, %fd1965;
$L__BB2_130:
	ld.local.f64 	%fd1967, [%rd98+104];
	setp.leu.f64 	%p122, %fd1966, %fd1967;
	@%p122 bra 	$L__BB2_132;
	st.local.f64 	[%rd98+96], %fd1967;
	st.local.f64 	[%rd98+104], %fd1966;
	ld.local.u64 	%rd657, [%rd99+96];
	ld.local.u64 	%rd658, [%rd99+104];
	st.local.u64 	[%rd99+96], %rd658;
	st.local.u64 	[%rd99+104], %rd657;
	mov.f64 	%fd1967, %fd1966;
$L__BB2_132:
	ld.local.f64 	%fd1968, [%rd98+112];
	setp.leu.f64 	%p123, %fd1967, %fd1968;
	@%p123 bra 	$L__BB2_134;
	st.local.f64 	[%rd98+104], %fd1968;
	st.local.f64 	[%rd98+112], %fd1967;
	ld.local.u64 	%rd659, [%rd99+104];
	ld.local.u64 	%rd660, [%rd99+112];
	st.local.u64 	[%rd99+104], %rd660;
	st.local.u64 	[%rd99+112], %rd659;
	mov.f64 	%fd1968, %fd1967;
$L__BB2_134:
	ld.local.f64 	%fd1969, [%rd98+120];
	setp.leu.f64 	%p124, %fd1968, %fd1969;
	@%p124 bra 	$L__BB2_136;
	st.local.f64 	[%rd98+112], %fd1969;
	st.local.f64 	[%rd98+120], %fd1968;
	ld.local.u64 	%rd661, [%rd99+112];
	ld.local.u64 	%rd662, [%rd99+120];
	st.local.u64 	[%rd99+112], %rd662;
	st.local.u64 	[%rd99+120], %rd661;
	mov.f64 	%fd1969, %fd1968;
$L__BB2_136:
	add.s64 	%rd1484, %rd1484, 16;
	ld.local.f64 	%fd1954, [%rd98+128];
	setp.leu.f64 	%p125, %fd1969, %fd1954;
	@%p125 bra 	$L__BB2_138;
	st.local.f64 	[%rd98+120], %fd1954;
	st.local.f64 	[%rd98+128], %fd1969;
	ld.local.u64 	%rd663, [%rd99+120];
	ld.local.u64 	%rd664, [%rd99+128];
	st.local.u64 	[%rd99+120], %rd664;
	st.local.u64 	[%rd99+128], %rd663;
	mov.f64 	%fd1954, %fd1969;
$L__BB2_138:
	setp.ne.s64 	%p126, %rd1484, %rd1486;
	@%p126 bra 	$L__BB2_106;
$L__BB2_139:
	and.b64  	%rd665, %rd95, 15;
	setp.eq.s64 	%p127, %rd665, 0;
	@%p127 bra 	$L__BB2_176;
	not.b16 	%rs70, %rs577;
	add.s16 	%rs71, %rs70, %rs1;
	cvt.u64.u16 	%rd666, %rs71;
	and.b64  	%rd102, %rd666, 15;
	add.s64 	%rd667, %rd102, -1;
	setp.lt.u64 	%p128, %rd667, 7;
	@%p128 bra 	$L__BB2_157;
	shl.b64 	%rd668, %rd1486, 3;
	add.s64 	%rd103, %rd1599, %rd668;
	ld.local.f64 	%fd77, [%rd103];
	ld.local.f64 	%fd1971, [%rd103+8];
	setp.leu.f64 	%p129, %fd77, %fd1971;
	add.s64 	%rd104, %rd5, %rd668;
	@%p129 bra 	$L__BB2_143;
	st.local.f64 	[%rd103], %fd1971;
	st.local.f64 	[%rd103+8], %fd77;
	ld.local.u64 	%rd669, [%rd104];
	ld.local.u64 	%rd670, [%rd104+8];
	st.local.u64 	[%rd104], %rd670;
	st.local.u64 	[%rd104+8], %rd669;
	mov.f64 	%fd1971, %fd77;
$L__BB2_143:
	ld.local.f64 	%fd1972, [%rd103+16];
	setp.leu.f64 	%p130, %fd1971, %fd1972;
	@%p130 bra 	$L__BB2_145;
	st.local.f64 	[%rd103+8], %fd1972;
	st.local.f64 	[%rd103+16], %fd1971;
	ld.local.u64 	%rd671, [%rd104+8];
	ld.local.u64 	%rd672, [%rd104+16];
	st.local.u64 	[%rd104+8], %rd672;
	st.local.u64 	[%rd104+16], %rd671;
	mov.f64 	%fd1972, %fd1971;
$L__BB2_145:
	ld.local.f64 	%fd1973, [%rd103+24];
	setp.leu.f64 	%p131, %fd1972, %fd1973;
	@%p131 bra 	$L__BB2_147;
	st.local.f64 	[%rd103+16], %fd1973;
	st.local.f64 	[%rd103+24], %fd1972;
	ld.local.u64 	%rd673, [%rd104+16];
	ld.local.u64 	%rd674, [%rd104+24];
	st.local.u64 	[%rd104+16], %rd674;
	st.local.u64 	[%rd104+24], %rd673;
	mov.f64 	%fd1973, %fd1972;
$L__BB2_147:
	ld.local.f64 	%fd1974, [%rd103+32];
	setp.leu.f64 	%p132, %fd1973, %fd1974;
	@%p132 bra 	$L__BB2_149;
	st.local.f64 	[%rd103+24], %fd1974;
	st.local.f64 	[%rd103+32], %fd1973;
	ld.local.u64 	%rd675, [%rd104+24];
	ld.local.u64 	%rd676, [%rd104+32];
	st.local.u64 	[%rd104+24], %rd676;
	st.local.u64 	[%rd104+32], %rd675;
	mov.f64 	%fd1974, %fd1973;
$L__BB2_149:
	ld.local.f64 	%fd1975, [%rd103+40];
	setp.leu.f64 	%p133, %fd1974, %fd1975;
	@%p133 bra 	$L__BB2_151;
	st.local.f64 	[%rd103+32], %fd1975;
	st.local.f64 	[%rd103+40], %fd1974;
	ld.local.u64 	%rd677, [%rd104+32];
	ld.local.u64 	%rd678, [%rd104+40];
	st.local.u64 	[%rd104+32], %rd678;
	st.local.u64 	[%rd104+40], %rd677;
	mov.f64 	%fd1975, %fd1974;
$L__BB2_151:
	ld.local.f64 	%fd1976, [%rd103+48];
	setp.leu.f64 	%p134, %fd1975, %fd1976;
	@%p134 bra 	$L__BB2_153;
	st.local.f64 	[%rd103+40], %fd1976;
	st.local.f64 	[%rd103+48], %fd1975;
	ld.local.u64 	%rd679, [%rd104+40];
	ld.local.u64 	%rd680, [%rd104+48];
	st.local.u64 	[%rd104+40], %rd680;
	st.local.u64 	[%rd104+48], %rd679;
	mov.f64 	%fd1976, %fd1975;
$L__BB2_153:
	ld.local.f64 	%fd1977, [%rd103+56];
	setp.leu.f64 	%p135, %fd1976, %fd1977;
	@%p135 bra 	$L__BB2_155;
	st.local.f64 	[%rd103+48], %fd1977;
	st.local.f64 	[%rd103+56], %fd1976;
	ld.local.u64 	%rd681, [%rd104+48];
	ld.local.u64 	%rd682, [%rd104+56];
	st.local.u64 	[%rd104+48], %rd682;
	st.local.u64 	[%rd104+56], %rd681;
	mov.f64 	%fd1977, %fd1976;
$L__BB2_155:
	add.s64 	%rd1486, %rd1486, 8;
	ld.local.f64 	%fd92, [%rd103+64];
	setp.leu.f64 	%p136, %fd1977, %fd92;
	@%p136 bra 	$L__BB2_157;
	st.local.f64 	[%rd103+56], %fd92;
	st.local.f64 	[%rd103+64], %fd1977;
	ld.local.u64 	%rd683, [%rd104+56];
	ld.local.u64 	%rd684, [%rd104+64];
	st.local.u64 	[%rd104+56], %rd684;
	st.local.u64 	[%rd104+64], %rd683;
$L__BB2_157:
	and.b64  	%rd685, %rd102, 7;
	setp.eq.s64 	%p137, %rd685, 0;
	@%p137 bra 	$L__BB2_176;
	not.b16 	%rs72, %rs576;
	add.s16 	%rs73, %rs72, %rs1;
	cvt.u64.u16 	%rd686, %rs73;
	and.b64  	%rd687, %rd686, 7;
	and.b64  	%rd107, %rd686, 3;
	add.s64 	%rd688, %rd687, -1;
	setp.lt.u64 	%p138, %rd688, 3;
	@%p138 bra 	$L__BB2_167;
	shl.b64 	%rd689, %rd1486, 3;
	add.s64 	%rd108, %rd1599, %rd689;
	ld.local.f64 	%fd93, [%rd108];
	ld.local.f64 	%fd1978, [%rd108+8];
	setp.leu.f64 	%p139, %fd93, %fd1978;
	add.s64 	%rd109, %rd5, %rd689;
	@%p139 bra 	$L__BB2_161;
	st.local.f64 	[%rd108], %fd1978;
	st.local.f64 	[%rd108+8], %fd93;
	ld.local.u64 	%rd690, [%rd109];
	ld.local.u64 	%rd691, [%rd109+8];
	st.local.u64 	[%rd109], %rd691;
	st.local.u64 	[%rd109+8], %rd690;
	mov.f64 	%fd1978, %fd93;
$L__BB2_161:
	ld.local.f64 	%fd1979, [%rd108+16];
	setp.leu.f64 	%p140, %fd1978, %fd1979;
	@%p140 bra 	$L__BB2_163;
	st.local.f64 	[%rd108+8], %fd1979;
	st.local.f64 	[%rd108+16], %fd1978;
	ld.local.u64 	%rd692, [%rd109+8];
	ld.local.u64 	%rd693, [%rd109+16];
	st.local.u64 	[%rd109+8], %rd693;
	st.local.u64 	[%rd109+16], %rd692;
	mov.f64 	%fd1979, %fd1978;
$L__BB2_163:
	ld.local.f64 	%fd1980, [%rd108+24];
	setp.leu.f64 	%p141, %fd1979, %fd1980;
	@%p141 bra 	$L__BB2_165;
	st.local.f64 	[%rd108+16], %fd1980;
	st.local.f64 	[%rd108+24], %fd1979;
	ld.local.u64 	%rd694, [%rd109+16];
	ld.local.u64 	%rd695, [%rd109+24];
	st.local.u64 	[%rd109+16], %rd695;
	st.local.u64 	[%rd109+24], %rd694;
	mov.f64 	%fd1980, %fd1979;
$L__BB2_165:
	add.s64 	%rd1486, %rd1486, 4;
	ld.local.f64 	%fd100, [%rd108+32];
	setp.leu.f64 	%p142, %fd1980, %fd100;
	@%p142 bra 	$L__BB2_167;
	st.local.f64 	[%rd108+24], %fd100;
	st.local.f64 	[%rd108+32], %fd1980;
	ld.local.u64 	%rd696, [%rd109+24];
	ld.local.u64 	%rd697, [%rd109+32];
	st.local.u64 	[%rd109+24], %rd697;
	st.local.u64 	[%rd109+32], %rd696;
$L__BB2_167:
	setp.eq.s64 	%p143, %rd107, 0;
	@%p143 bra 	$L__BB2_176;
	shl.b64 	%rd698, %rd1486, 3;
	add.s64 	%rd112, %rd1599, %rd698;
	ld.local.f64 	%fd101, [%rd112];
	ld.local.f64 	%fd1981, [%rd112+8];
	setp.leu.f64 	%p144, %fd101, %fd1981;
	add.s64 	%rd113, %rd5, %rd698;
	@%p144 bra 	$L__BB2_170;
	st.local.f64 	[%rd112], %fd1981;
	st.local.f64 	[%rd112+8], %fd101;
	ld.local.u64 	%rd699, [%rd113];
	ld.local.u64 	%rd700, [%rd113+8];
	st.local.u64 	[%rd113], %rd700;
	st.local.u64 	[%rd113+8], %rd699;
	mov.f64 	%fd1981, %fd101;
$L__BB2_170:
	setp.eq.s64 	%p145, %rd107, 1;
	@%p145 bra 	$L__BB2_176;
	ld.local.f64 	%fd1982, [%rd112+16];
	setp.leu.f64 	%p146, %fd1981, %fd1982;
	@%p146 bra 	$L__BB2_173;
	st.local.f64 	[%rd112+8], %fd1982;
	st.local.f64 	[%rd112+16], %fd1981;
	ld.local.u64 	%rd701, [%rd113+8];
	ld.local.u64 	%rd702, [%rd113+16];
	st.local.u64 	[%rd113+8], %rd702;
	st.local.u64 	[%rd113+16], %rd701;
	mov.f64 	%fd1982, %fd1981;
$L__BB2_173:
	setp.eq.s64 	%p147, %rd107, 2;
	@%p147 bra 	$L__BB2_176;
	ld.local.f64 	%fd106, [%rd112+24];
	setp.leu.f64 	%p148, %fd1982, %fd106;
	@%p148 bra 	$L__BB2_176;
	st.local.f64 	[%rd112+16], %fd106;
	st.local.f64 	[%rd112+24], %fd1982;
	ld.local.u64 	%rd703, [%rd113+16];
	ld.local.u64 	%rd704, [%rd113+24];
	st.local.u64 	[%rd113+16], %rd704;
	st.local.u64 	[%rd113+24], %rd703;
$L__BB2_176:
	add.s64 	%rd1483, %rd1483, 1;
	setp.ne.s64 	%p149, %rd1483, %rd90;
	add.s16 	%rs577, %rs577, 1;
	add.s16 	%rs576, %rs576, 1;
	@%p149 bra 	$L__BB2_103;
$L__BB2_177:
	cvt.rn.f64.s32 	%fd107, %r433;
	mul.f64 	%fd662, %fd107, 0d3FE0000000000000;
	mov.f64 	%fd663, 0d3FE0000000000000;
	copysign.f64 	%fd664, %fd662, %fd663;
	add.rz.f64 	%fd665, %fd662, %fd664;
	cvt.rzi.f64.f64 	%fd108, %fd665;
	setp.leu.f64 	%p150, %fd108, 0d3FF0000000000000;
	mov.b32 	%r1221, 0;
	@%p150 bra 	$L__BB2_180;
	cvt.rzi.u64.f64 	%rd705, %fd108;
	shl.b64 	%rd706, %rd705, 3;
	add.s64 	%rd707, %rd1599, %rd706;
	ld.local.f64 	%fd666, [%rd707+-8];
	ld.local.f64 	%fd109, [%rd1599];
	sub.f64 	%fd667, %fd666, %fd109;
	add.f64 	%fd668, %fd108, 0dBFF0000000000000;
	div.rn.f64 	%fd110, %fd667, %fd668;
	setp.leu.f64 	%p151, %fd110, 0d3E112E0BE826D695;
	@%p151 bra 	$L__BB2_180;
	div.rn.f64 	%fd669, %fd109, %fd110;
	add.f64 	%fd670, %fd669, 0dBFF0000000000000;
	mov.f64 	%fd671, 0d3FE0000000000000;
	copysign.f64 	%fd672, %fd670, %fd671;
	add.rz.f64 	%fd673, %fd670, %fd672;
	cvt.rzi.f64.f64 	%fd674, %fd673;
	cvt.rzi.s32.f64 	%r632, %fd674;
	max.s32 	%r1221, %r632, 0;
$L__BB2_180:
	setp.lt.u64 	%p152, %rd90, 15;
	mov.b64 	%rd1490, 0;
	@%p152 bra 	$L__BB2_183;
	and.b64  	%rd1490, %rd20, 2147483632;
	mov.b64 	%rd1488, 0;
$L__BB2_182:
	.pragma "nounroll";
	shl.b64 	%rd710, %rd1488, 3;
	add.s64 	%rd711, %rd5, %rd710;
	ld.local.u64 	%rd712, [%rd711];
	add.s64 	%rd713, %rd6, %rd712;
	ld.local.u8 	%rs74, [%rd713];
	add.s64 	%rd714, %rd7, %rd1488;
	ld.local.u8 	%rs75, [%rd714];
	xor.b16  	%rs76, %rs75, %rs74;
	add.s64 	%rd715, %rd8, %rd712;
	st.local.u8 	[%rd715], %rs76;
	ld.local.u64 	%rd716, [%rd711+8];
	add.s64 	%rd717, %rd6, %rd716;
	ld.local.u8 	%rs77, [%rd717];
	ld.local.u8 	%rs78, [%rd714+1];
	xor.b16  	%rs79, %rs78, %rs77;
	add.s64 	%rd718, %rd8, %rd716;
	st.local.u8 	[%rd718], %rs79;
	ld.local.u64 	%rd719, [%rd711+16];
	add.s64 	%rd720, %rd6, %rd719;
	ld.local.u8 	%rs80, [%rd720];
	ld.local.u8 	%rs81, [%rd714+2];
	xor.b16  	%rs82, %rs81, %rs80;
	add.s64 	%rd721, %rd8, %rd719;
	st.local.u8 	[%rd721], %rs82;
	ld.local.u64 	%rd722, [%rd711+24];
	add.s64 	%rd723, %rd6, %rd722;
	ld.local.u8 	%rs83, [%rd723];
	ld.local.u8 	%rs84, [%rd714+3];
	xor.b16  	%rs85, %rs84, %rs83;
	add.s64 	%rd724, %rd8, %rd722;
	st.local.u8 	[%rd724], %rs85;
	ld.local.u64 	%rd725, [%rd711+32];
	add.s64 	%rd726, %rd6, %rd725;
	ld.local.u8 	%rs86, [%rd726];
	ld.local.u8 	%rs87, [%rd714+4];
	xor.b16  	%rs88, %rs87, %rs86;
	add.s64 	%rd727, %rd8, %rd725;
	st.local.u8 	[%rd727], %rs88;
	ld.local.u64 	%rd728, [%rd711+40];
	add.s64 	%rd729, %rd6, %rd728;
	ld.local.u8 	%rs89, [%rd729];
	ld.local.u8 	%rs90, [%rd714+5];
	xor.b16  	%rs91, %rs90, %rs89;
	add.s64 	%rd730, %rd8, %rd728;
	st.local.u8 	[%rd730], %rs91;
	ld.local.u64 	%rd731, [%rd711+48];
	add.s64 	%rd732, %rd6, %rd731;
	ld.local.u8 	%rs92, [%rd732];
	ld.local.u8 	%rs93, [%rd714+6];
	xor.b16  	%rs94, %rs93, %rs92;
	add.s64 	%rd733, %rd8, %rd731;
	st.local.u8 	[%rd733], %rs94;
	ld.local.u64 	%rd734, [%rd711+56];
	add.s64 	%rd735, %rd6, %rd734;
	ld.local.u8 	%rs95, [%rd735];
	ld.local.u8 	%rs96, [%rd714+7];
	xor.b16  	%rs97, %rs96, %rs95;
	add.s64 	%rd736, %rd8, %rd734;
	st.local.u8 	[%rd736], %rs97;
	ld.local.u64 	%rd737, [%rd711+64];
	add.s64 	%rd738, %rd6, %rd737;
	ld.local.u8 	%rs98, [%rd738];
	ld.local.u8 	%rs99, [%rd714+8];
	xor.b16  	%rs100, %rs99, %rs98;
	add.s64 	%rd739, %rd8, %rd737;
	st.local.u8 	[%rd739], %rs100;
	ld.local.u64 	%rd740, [%rd711+72];
	add.s64 	%rd741, %rd6, %rd740;
	ld.local.u8 	%rs101, [%rd741];
	ld.local.u8 	%rs102, [%rd714+9];
	xor.b16  	%rs103, %rs102, %rs101;
	add.s64 	%rd742, %rd8, %rd740;
	st.local.u8 	[%rd742], %rs103;
	ld.local.u64 	%rd743, [%rd711+80];
	add.s64 	%rd744, %rd6, %rd743;
	ld.local.u8 	%rs104, [%rd744];
	ld.local.u8 	%rs105, [%rd714+10];
	xor.b16  	%rs106, %rs105, %rs104;
	add.s64 	%rd745, %rd8, %rd743;
	st.local.u8 	[%rd745], %rs106;
	ld.local.u64 	%rd746, [%rd711+88];
	add.s64 	%rd747, %rd6, %rd746;
	ld.local.u8 	%rs107, [%rd747];
	ld.local.u8 	%rs108, [%rd714+11];
	xor.b16  	%rs109, %rs108, %rs107;
	add.s64 	%rd748, %rd8, %rd746;
	st.local.u8 	[%rd748], %rs109;
	ld.local.u64 	%rd749, [%rd711+96];
	add.s64 	%rd750, %rd6, %rd749;
	ld.local.u8 	%rs110, [%rd750];
	ld.local.u8 	%rs111, [%rd714+12];
	xor.b16  	%rs112, %rs111, %rs110;
	add.s64 	%rd751, %rd8, %rd749;
	st.local.u8 	[%rd751], %rs112;
	ld.local.u64 	%rd752, [%rd711+104];
	add.s64 	%rd753, %rd6, %rd752;
	ld.local.u8 	%rs113, [%rd753];
	ld.local.u8 	%rs114, [%rd714+13];
	xor.b16  	%rs115, %rs114, %rs113;
	add.s64 	%rd754, %rd8, %rd752;
	st.local.u8 	[%rd754], %rs115;
	ld.local.u64 	%rd755, [%rd711+112];
	add.s64 	%rd756, %rd6, %rd755;
	ld.local.u8 	%rs116, [%rd756];
	ld.local.u8 	%rs117, [%rd714+14];
	xor.b16  	%rs118, %rs117, %rs116;
	add.s64 	%rd757, %rd8, %rd755;
	st.local.u8 	[%rd757], %rs118;
	ld.local.u64 	%rd758, [%rd711+120];
	add.s64 	%rd759, %rd6, %rd758;
	ld.local.u8 	%rs119, [%rd759];
	ld.local.u8 	%rs120, [%rd714+15];
	xor.b16  	%rs121, %rs120, %rs119;
	add.s64 	%rd760, %rd8, %rd758;
	st.local.u8 	[%rd760], %rs121;
	add.s64 	%rd1488, %rd1488, 16;
	setp.ne.s64 	%p153, %rd1488, %rd1490;
	@%p153 bra 	$L__BB2_182;
$L__BB2_183:
	setp.eq.s32 	%p154, %r4, 0;
	@%p154 bra 	$L__BB2_192;
	add.s64 	%rd761, %rd21, -1;
	setp.lt.u64 	%p155, %rd761, 7;
	@%p155 bra 	$L__BB2_186;
	shl.b64 	%rd762, %rd1490, 3;
	add.s64 	%rd763, %rd5, %rd762;
	ld.local.u64 	%rd764, [%rd763];
	add.s64 	%rd765, %rd6, %rd764;
	ld.local.u8 	%rs122, [%rd765];
	add.s64 	%rd766, %rd7, %rd1490;
	ld.local.u8 	%rs123, [%rd766];
	xor.b16  	%rs124, %rs123, %rs122;
	add.s64 	%rd767, %rd8, %rd764;
	st.local.u8 	[%rd767], %rs124;
	ld.local.u64 	%rd768, [%rd763+8];
	add.s64 	%rd769, %rd6, %rd768;
	ld.local.u8 	%rs125, [%rd769];
	ld.local.u8 	%rs126, [%rd766+1];
	xor.b16  	%rs127, %rs126, %rs125;
	add.s64 	%rd770, %rd8, %rd768;
	st.local.u8 	[%rd770], %rs127;
	ld.local.u64 	%rd771, [%rd763+16];
	add.s64 	%rd772, %rd6, %rd771;
	ld.local.u8 	%rs128, [%rd772];
	ld.local.u8 	%rs129, [%rd766+2];
	xor.b16  	%rs130, %rs129, %rs128;
	add.s64 	%rd773, %rd8, %rd771;
	st.local.u8 	[%rd773], %rs130;
	ld.local.u64 	%rd774, [%rd763+24];
	add.s64 	%rd775, %rd6, %rd774;
	ld.local.u8 	%rs131, [%rd775];
	ld.local.u8 	%rs132, [%rd766+3];
	xor.b16  	%rs133, %rs132, %rs131;
	add.s64 	%rd776, %rd8, %rd774;
	st.local.u8 	[%rd776], %rs133;
	ld.local.u64 	%rd777, [%rd763+32];
	add.s64 	%rd778, %rd6, %rd777;
	ld.local.u8 	%rs134, [%rd778];
	ld.local.u8 	%rs135, [%rd766+4];
	xor.b16  	%rs136, %rs135, %rs134;
	add.s64 	%rd779, %rd8, %rd777;
	st.local.u8 	[%rd779], %rs136;
	ld.local.u64 	%rd780, [%rd763+40];
	add.s64 	%rd781, %rd6, %rd780;
	ld.local.u8 	%rs137, [%rd781];
	ld.local.u8 	%rs138, [%rd766+5];
	xor.b16  	%rs139, %rs138, %rs137;
	add.s64 	%rd782, %rd8, %rd780;
	st.local.u8 	[%rd782], %rs139;
	ld.local.u64 	%rd783, [%rd763+48];
	add.s64 	%rd784, %rd6, %rd783;
	ld.local.u8 	%rs140, [%rd784];
	ld.local.u8 	%rs141, [%rd766+6];
	xor.b16  	%rs142, %rs141, %rs140;
	add.s64 	%rd785, %rd8, %rd783;
	st.local.u8 	[%rd785], %rs142;
	ld.local.u64 	%rd786, [%rd763+56];
	add.s64 	%rd787, %rd6, %rd786;
	ld.local.u8 	%rs143, [%rd787];
	ld.local.u8 	%rs144, [%rd766+7];
	xor.b16  	%rs145, %rs144, %rs143;
	add.s64 	%rd788, %rd8, %rd786;
	st.local.u8 	[%rd788], %rs145;
	add.s64 	%rd1490, %rd1490, 8;
$L__BB2_186:
	and.b32  	%r633, %r433, 7;
	setp.eq.s32 	%p156, %r633, 0;
	@%p156 bra 	$L__BB2_192;
	and.b64  	%rd789, %rd20, 7;
	add.s64 	%rd790, %rd789, -1;
	setp.lt.u64 	%p157, %rd790, 3;
	@%p157 bra 	$L__BB2_189;
	shl.b64 	%rd791, %rd1490, 3;
	add.s64 	%rd792, %rd5, %rd791;
	ld.local.u64 	%rd793, [%rd792];
	add.s64 	%rd794, %rd6, %rd793;
	ld.local.u8 	%rs146, [%rd794];
	add.s64 	%rd795, %rd7, %rd1490;
	ld.local.u8 	%rs147, [%rd795];
	xor.b16  	%rs148, %rs147, %rs146;
	add.s64 	%rd796, %rd8, %rd793;
	st.local.u8 	[%rd796], %rs148;
	ld.local.u64 	%rd797, [%rd792+8];
	add.s64 	%rd798, %rd6, %rd797;
	ld.local.u8 	%rs149, [%rd798];
	ld.local.u8 	%rs150, [%rd795+1];
	xor.b16  	%rs151, %rs150, %rs149;
	add.s64 	%rd799, %rd8, %rd797;
	st.local.u8 	[%rd799], %rs151;
	ld.local.u64 	%rd800, [%rd792+16];
	add.s64 	%rd801, %rd6, %rd800;
	ld.local.u8 	%rs152, [%rd801];
	ld.local.u8 	%rs153, [%rd795+2];
	xor.b16  	%rs154, %rs153, %rs152;
	add.s64 	%rd802, %rd8, %rd800;
	st.local.u8 	[%rd802], %rs154;
	ld.local.u64 	%rd803, [%rd792+24];
	add.s64 	%rd804, %rd6, %rd803;
	ld.local.u8 	%rs155, [%rd804];
	ld.local.u8 	%rs156, [%rd795+3];
	xor.b16  	%rs157, %rs156, %rs155;
	add.s64 	%rd805, %rd8, %rd803;
	st.local.u8 	[%rd805], %rs157;
	add.s64 	%rd1490, %rd1490, 4;
$L__BB2_189:
	and.b32  	%r634, %r433, 3;
	setp.eq.s32 	%p158, %r634, 0;
	@%p158 bra 	$L__BB2_192;
	and.b64  	%rd123, %rd20, 3;
	mov.b64 	%rd1493, 0;
$L__BB2_191:
	.pragma "nounroll";
	shl.b64 	%rd807, %rd1490, 3;
	add.s64 	%rd808, %rd5, %rd807;
	ld.local.u64 	%rd809, [%rd808];
	add.s64 	%rd810, %rd6, %rd809;
	ld.local.u8 	%rs158, [%rd810];
	add.s64 	%rd811, %rd7, %rd1490;
	ld.local.u8 	%rs159, [%rd811];
	xor.b16  	%rs160, %rs159, %rs158;
	add.s64 	%rd812, %rd8, %rd809;
	st.local.u8 	[%rd812], %rs160;
	add.s64 	%rd1490, %rd1490, 1;
	add.s64 	%rd1493, %rd1493, 1;
	setp.ne.s64 	%p159, %rd1493, %rd123;
	@%p159 bra 	$L__BB2_191;
$L__BB2_192:
	setp.ne.s32 	%p160, %r33, 0;
	setp.ne.s32 	%p161, %r436, 0;
	and.pred  	%p162, %p161, %p160;
	@%p162 bra 	$L__BB2_226;
	mov.b64 	%rd1494, 0;
	mov.f64 	%fd1992, %fd1949;
$L__BB2_194:
	add.s64 	%rd814, %rd7, %rd1494;
	ld.local.u8 	%rs161, [%rd814];
	setp.ne.s16 	%p163, %rs161, 1;
	@%p163 bra 	$L__BB2_221;
	shl.b64 	%rd815, %rd1494, 3;
	add.s64 	%rd816, %rd1599, %rd815;
	ld.local.f64 	%fd112, [%rd816];
	setp.gt.f64 	%p164, %fd112, 0d403E000000000000;
	mov.f64 	%fd1987, %fd112;
	@%p164 bra 	$L__BB2_209;
	setp.lt.f64 	%p165, %fd112, 0dC03E000000000000;
	mov.f64 	%fd1987, 0d0000000000000000;
	@%p165 bra 	$L__BB2_209;
	fma.rn.f64 	%fd676, %fd112, 0d3FF71547652B82FE, 0d4338000000000000;
	{
	.reg .b32 %temp; 
	mov.b64 	{%r58, %temp}, %fd676;
	}
	mov.f64 	%fd677, 0dC338000000000000;
	add.rn.f64 	%fd678, %fd676, %fd677;
	fma.rn.f64 	%fd679, %fd678, 0dBFE62E42FEFA39EF, %fd112;
	fma.rn.f64 	%fd680, %fd678, 0dBC7ABC9E3B39803F, %fd679;
	fma.rn.f64 	%fd681, %fd680, 0d3E5ADE1569CE2BDF, 0d3E928AF3FCA213EA;
	fma.rn.f64 	%fd682, %fd681, %fd680, 0d3EC71DEE62401315;
	fma.rn.f64 	%fd683, %fd682, %fd680, 0d3EFA01997C89EB71;
	fma.rn.f64 	%fd684, %fd683, %fd680, 0d3F2A01A014761F65;
	fma.rn.f64 	%fd685, %fd684, %fd680, 0d3F56C16C1852B7AF;
	fma.rn.f64 	%fd686, %fd685, %fd680, 0d3F81111111122322;
	fma.rn.f64 	%fd687, %fd686, %fd680, 0d3FA55555555502A1;
	fma.rn.f64 	%fd688, %fd687, %fd680, 0d3FC5555555555511;
	fma.rn.f64 	%fd689, %fd688, %fd680, 0d3FE000000000000B;
	fma.rn.f64 	%fd690, %fd689, %fd680, 0d3FF0000000000000;
	fma.rn.f64 	%fd691, %fd690, %fd680, 0d3FF0000000000000;
	{
	.reg .b32 %temp; 
	mov.b64 	{%r59, %temp}, %fd691;
	}
	{
	.reg .b32 %temp; 
	mov.b64 	{%temp, %r60}, %fd691;
	}
	shl.b32 	%r635, %r58, 20;
	add.s32 	%r636, %r635, %r60;
	mov.b64 	%fd1984, {%r59, %r636};
	{
	.reg .b32 %temp; 
	mov.b64 	{%temp, %r637}, %fd112;
	}
	mov.b32 	%f32, %r637;
	abs.f32 	%f5, %f32;
	setp.lt.f32 	%p166, %f5, 0f4086232B;
	@%p166 bra 	$L__BB2_200;
	setp.lt.f64 	%p167, %fd112, 0d0000000000000000;
	add.f64 	%fd692, %fd112, 0d7FF0000000000000;
	selp.f64 	%fd1984, 0d0000000000000000, %fd692, %p167;
	setp.geu.f32 	%p168, %f5, 0f40874800;
	@%p168 bra 	$L__BB2_200;
	shr.u32 	%r638, %r58, 31;
	add.s32 	%r639, %r58, %r638;
	shr.s32 	%r640, %r639, 1;
	shl.b32 	%r641, %r640, 20;
	add.s32 	%r642, %r60, %r641;
	mov.b64 	%fd693, {%r59, %r642};
	sub.s32 	%r643, %r58, %r640;
	shl.b32 	%r644, %r643, 20;
	add.s32 	%r645, %r644, 1072693248;
	mov.b32 	%r646, 0;
	mov.b64 	%fd694, {%r646, %r645};
	mul.f64 	%fd1984, %fd694, %fd693;
$L__BB2_200:
	add.f64 	%fd1985, %fd1984, 0d3FF0000000000000;
	{
	.reg .b32 %temp; 
	mov.b64 	{%temp, %r1222}, %fd1985;
	}
	{
	.reg .b32 %temp; 
	mov.b64 	{%r1223, %temp}, %fd1985;
	}
	setp.gt.s32 	%p169, %r1222, 1048575;
	mov.b32 	%r1224, -1023;
	@%p169 bra 	$L__BB2_202;
	mul.f64 	%fd1985, %fd1985, 0d4350000000000000;
	{
	.reg .b32 %temp; 
	mov.b64 	{%temp, %r1222}, %fd1985;
	}
	{
	.reg .b32 %temp; 
	mov.b64 	{%r1223, %temp}, %fd1985;
	}
	mov.b32 	%r1224, -1077;
$L__BB2_202:
	add.s32 	%r649, %r1222, -1;
	setp.gt.u32 	%p170, %r649, 2146435070;
	@%p170 bra 	$L__BB2_208;
	shr.u32 	%r652, %r1222, 20;
	add.s32 	%r1225, %r1224, %r652;
	and.b32  	%r653, %r1222, 1048575;
	or.b32  	%r654, %r653, 1072693248;
	mov.b64 	%fd1986, {%r1223, %r654};
	setp.lt.u32 	%p172, %r654, 1073127583;
	@%p172 bra 	$L__BB2_205;
	{
	.reg .b32 %temp; 
	mov.b64 	{%r655, %temp}, %fd1986;
	}
	{
	.reg .b32 %temp; 
	mov.b64 	{%temp, %r656}, %fd1986;
	}
	add.s32 	%r657, %r656, -1048576;
	mov.b64 	%fd1986, {%r655, %r657};
	add.s32 	%r1225, %r1225, 1;
$L__BB2_205:
	add.f64 	%fd696, %fd1986, 0dBFF0000000000000;
	add.f64 	%fd697, %fd1986, 0d3FF0000000000000;
	rcp.approx.ftz.f64 	%fd698, %fd697;
	neg.f64 	%fd699, %fd697;
	fma.rn.f64 	%fd700, %fd699, %fd698, 0d3FF0000000000000;
	fma.rn.f64 	%fd701, %fd700, %fd700, %fd700;
	fma.rn.f64 	%fd702, %fd701, %fd698, %fd698;
	mul.f64 	%fd703, %fd696, %fd702;
	fma.rn.f64 	%fd704, %fd696, %fd702, %fd703;
	mul.f64 	%fd705, %fd704, %fd704;
	fma.rn.f64 	%fd706, %fd705, 0d3EB1380B3AE80F1E, 0d3ED0EE258B7A8B04;
	fma.rn.f64 	%fd707, %fd706, %fd705, 0d3EF3B2669F02676F;
	fma.rn.f64 	%fd708, %fd707, %fd705, 0d3F1745CBA9AB0956;
	fma.rn.f64 	%fd709, %fd708, %fd705, 0d3F3C71C72D1B5154;
	fma.rn.f64 	%fd710, %fd709, %fd705, 0d3F624924923BE72D;
	fma.rn.f64 	%fd711, %fd710, %fd705, 0d3F8999999999A3C4;
	fma.rn.f64 	%fd712, %fd711, %fd705, 0d3FB5555555555554;
	sub.f64 	%fd713, %fd696, %fd704;
	add.f64 	%fd714, %fd713, %fd713;
	neg.f64 	%fd715, %fd704;
	fma.rn.f64 	%fd716, %fd715, %fd696, %fd714;
	mul.f64 	%fd717, %fd702, %fd716;
	mul.f64 	%fd718, %fd705, %fd712;
	fma.rn.f64 	%fd719, %fd718, %fd704, %fd717;
	xor.b32  	%r658, %r1225, -2147483648;
	mov.b32 	%r659, 1127219200;
	mov.b64 	%fd720, {%r658, %r659};
	sub.f64 	%fd721, %fd720, %fd25;
	fma.rn.f64 	%fd722, %fd721, 0d3FE62E42FEFA39EF, %fd704;
	fma.rn.f64 	%fd723, %fd721, 0dBFE62E42FEFA39EF, %fd722;
	sub.f64 	%fd724, %fd723, %fd704;
	sub.f64 	%fd725, %fd719, %fd724;
	fma.rn.f64 	%fd726, %fd721, 0d3C7ABC9E3B39803F, %fd725;
	add.f64 	%fd1987, %fd722, %fd726;
	bra.uni 	$L__BB2_209;
$L__BB2_206:
	fma.rn.f64 	%fd630, %fd1951, 0d7FF0000000000000, 0d7FF0000000000000;
	{
	.reg .b32 %temp; 
	mov.b64 	{%temp, %r620}, %fd1951;
	}
	and.b32  	%r621, %r620, 2147483647;
	setp.eq.s32 	%p104, %r621, 0;
	selp.f64 	%fd1953, 0dFFF0000000000000, %fd630, %p104;
$L__BB2_207:
	add.f64 	%fd1949, %fd1949, %fd1953;
	add.s64 	%rd1482, %rd1482, 1;
	setp.eq.s64 	%p106, %rd1482, %rd20;
	@%p106 bra 	$L__BB2_101;
	bra.uni 	$L__BB2_90;
$L__BB2_208:
	fma.rn.f64 	%fd695, %fd1985, 0d7FF0000000000000, 0d7FF0000000000000;
	{
	.reg .b32 %temp; 
	mov.b64 	{%temp, %r650}, %fd1985;
	}
	and.b32  	%r651, %r650, 2147483647;
	setp.eq.s32 	%p171, %r651, 0;
	selp.f64 	%fd1987, 0dFFF0000000000000, %fd695, %p171;
$L__BB2_209:
	neg.f64 	%fd126, %fd112;
	setp.lt.f64 	%p174, %fd112, 0dC03E000000000000;
	or.pred  	%p175, %p174, %p164;
	selp.f64 	%fd1991, %fd126, 0d0000000000000000, %p174;
	@%p175 bra 	$L__BB2_220;
	fma.rn.f64 	%fd727, %fd126, 0d3FF71547652B82FE, 0d4338000000000000;
	{
	.reg .b32 %temp; 
	mov.b64 	{%r71, %temp}, %fd727;
	}
	mov.f64 	%fd728, 0dC338000000000000;
	add.rn.f64 	%fd729, %fd727, %fd728;
	fma.rn.f64 	%fd730, %fd729, 0dBFE62E42FEFA39EF, %fd126;
	fma.rn.f64 	%fd731, %fd729, 0dBC7ABC9E3B39803F, %fd730;
	fma.rn.f64 	%fd732, %fd731, 0d3E5ADE1569CE2BDF, 0d3E928AF3FCA213EA;
	fma.rn.f64 	%fd733, %fd732, %fd731, 0d3EC71DEE62401315;
	fma.rn.f64 	%fd734, %fd733, %fd731, 0d3EFA01997C89EB71;
	fma.rn.f64 	%fd735, %fd734, %fd731, 0d3F2A01A014761F65;
	fma.rn.f64 	%fd736, %fd735, %fd731, 0d3F56C16C1852B7AF;
	fma.rn.f64 	%fd737, %fd736, %fd731, 0d3F81111111122322;
	fma.rn.f64 	%fd738, %fd737, %fd731, 0d3FA55555555502A1;
	fma.rn.f64 	%fd739, %fd738, %fd731, 0d3FC5555555555511;
	fma.rn.f64 	%fd740, %fd739, %fd731, 0d3FE000000000000B;
	fma.rn.f64 	%fd741, %fd740, %fd731, 0d3FF0000000000000;
	fma.rn.f64 	%fd742, %fd741, %fd731, 0d3FF0000000000000;
	{
	.reg .b32 %temp; 
	mov.b64 	{%r72, %temp}, %fd742;
	}
	{
	.reg .b32 %temp; 
	mov.b64 	{%temp, %r73}, %fd742;
	}
	shl.b32 	%r660, %r71, 20;
	add.s32 	%r661, %r660, %r73;
	mov.b64 	%fd1988, {%r72, %r661};
	{
	.reg .b32 %temp; 
	mov.b64 	{%temp, %r662}, %fd126;
	}
	mov.b32 	%f33, %r662;
	abs.f32 	%f6, %f33;
	setp.lt.f32 	%p176, %f6, 0f4086232B;
	@%p176 bra 	$L__BB2_213;
	setp.gt.f64 	%p177, %fd112, 0d0000000000000000;
	mov.f64 	%fd743, 0d7FF0000000000000;
	sub.f64 	%fd744, %fd743, %fd112;
	selp.f64 	%fd1988, 0d0000000000000000, %fd744, %p177;
	setp.geu.f32 	%p178, %f6, 0f40874800;
	@%p178 bra 	$L__BB2_213;
	shr.u32 	%r663, %r71, 31;
	add.s32 	%r664, %r71, %r663;
	shr.s32 	%r665, %r664, 1;
	shl.b32 	%r666, %r665, 20;
	add.s32 	%r667, %r73, %r666;
	mov.b64 	%fd745, {%r72, %r667};
	sub.s32 	%r668, %r71, %r665;
	shl.b32 	%r669, %r668, 20;
	add.s32 	%r670, %r669, 1072693248;
	mov.b32 	%r671, 0;
	mov.b64 	%fd746, {%r671, %r670};
	mul.f64 	%fd1988, %fd746, %fd745;
$L__BB2_213:
	add.f64 	%fd1989, %fd1988, 0d3FF0000000000000;
	{
	.reg .b32 %temp; 
	mov.b64 	{%temp, %r1226}, %fd1989;
	}
	{
	.reg .b32 %temp; 
	mov.b64 	{%r1227, %temp}, %fd1989;
	}
	setp.gt.s32 	%p179, %r1226, 1048575;
	mov.b32 	%r1228, -1023;
	@%p179 bra 	$L__BB2_215;
	mul.f64 	%fd1989, %fd1989, 0d4350000000000000;
	{
	.reg .b32 %temp; 
	mov.b64 	{%temp, %r1226}, %fd1989;
	}
	{
	.reg .b32 %temp; 
	mov.b64 	{%r1227, %temp}, %fd1989;
	}
	mov.b32 	%r1228, -1077;
$L__BB2_215:
	add.s32 	%r674, %r1226, -1;
	setp.gt.u32 	%p180, %r674, 2146435070;
	@%p180 bra 	$L__BB2_219;
	shr.u32 	%r677, %r1226, 20;
	add.s32 	%r1229, %r1228, %r677;
	and.b32  	%r678, %r1226, 1048575;
	or.b32  	%r679, %r678, 1072693248;
	mov.b64 	%fd1990, {%r1227, %r679};
	setp.lt.u32 	%p182, %r679, 1073127583;
	@%p182 bra 	$L__BB2_218;
	{
	.reg .b32 %temp; 
	mov.b64 	{%r680, %temp}, %fd1990;
	}
	{
	.reg .b32 %temp; 
	mov.b64 	{%temp, %r681}, %fd1990;
	}
	add.s32 	%r682, %r681, -1048576;
	mov.b64 	%fd1990, {%r680, %r682};
	add.s32 	%r1229, %r1229, 1;
$L__BB2_218:
	add.f64 	%fd748, %fd1990, 0dBFF0000000000000;
	add.f64 	%fd749, %fd1990, 0d3FF0000000000000;
	rcp.approx.ftz.f64 	%fd750, %fd749;
	neg.f64 	%fd751, %fd749;
	fma.rn.f64 	%fd752, %fd751, %fd750, 0d3FF0000000000000;
	fma.rn.f64 	%fd753, %fd752, %fd752, %fd752;
	fma.rn.f64 	%fd754, %fd753, %fd750, %fd750;
	mul.f64 	%fd755, %fd748, %fd754;
	fma.rn.f64 	%fd756, %fd748, %fd754, %fd755;
	mul.f64 	%fd757, %fd756, %fd756;
	fma.rn.f64 	%fd758, %fd757, 0d3EB1380B3AE80F1E, 0d3ED0EE258B7A8B04;
	fma.rn.f64 	%fd759, %fd758, %fd757, 0d3EF3B2669F02676F;
	fma.rn.f64 	%fd760, %fd759, %fd757, 0d3F1745CBA9AB0956;
	fma.rn.f64 	%fd761, %fd760, %fd757, 0d3F3C71C72D1B5154;
	fma.rn.f64 	%fd762, %fd761, %fd757, 0d3F624924923BE72D;
	fma.rn.f64 	%fd763, %fd762, %fd757, 0d3F8999999999A3C4;
	fma.rn.f64 	%fd764, %fd763, %fd757, 0d3FB5555555555554;
	sub.f64 	%fd765, %fd748, %fd756;
	add.f64 	%fd766, %fd765, %fd765;
	neg.f64 	%fd767, %fd756;
	fma.rn.f64 	%fd768, %fd767, %fd748, %fd766;
	mul.f64 	%fd769, %fd754, %fd768;
	mul.f64 	%fd770, %fd757, %fd764;
	fma.rn.f64 	%fd771, %fd770, %fd756, %fd769;
	xor.b32  	%r683, %r1229, -2147483648;
	mov.b32 	%r684, 1127219200;
	mov.b64 	%fd772, {%r683, %r684};
	sub.f64 	%fd773, %fd772, %fd25;
	fma.rn.f64 	%fd774, %fd773, 0d3FE62E42FEFA39EF, %fd756;
	fma.rn.f64 	%fd775, %fd773, 0dBFE62E42FEFA39EF, %fd774;
	sub.f64 	%fd776, %fd775, %fd756;
	sub.f64 	%fd777, %fd771, %fd776;
	fma.rn.f64 	%fd778, %fd773, 0d3C7ABC9E3B39803F, %fd777;
	add.f64 	%fd1991, %fd774, %fd778;
	bra.uni 	$L__BB2_220;
$L__BB2_219:
	fma.rn.f64 	%fd747, %fd1989, 0d7FF0000000000000, 0d7FF0000000000000;
	{
	.reg .b32 %temp; 
	mov.b64 	{%temp, %r675}, %fd1989;
	}
	and.b32  	%r676, %r675, 2147483647;
	setp.eq.s32 	%p181, %r676, 0;
	selp.f64 	%fd1991, 0dFFF0000000000000, %fd747, %p181;
$L__BB2_220:
	sub.f64 	%fd779, %fd1987, %fd1991;
	add.f64 	%fd1992, %fd1992, %fd779;
$L__BB2_221:
	add.s64 	%rd1494, %rd1494, 1;
	setp.ne.s64 	%p183, %rd1494, %rd20;
	@%p183 bra 	$L__BB2_194;
	neg.f64 	%fd780, %fd1992;
	fma.rn.f64 	%fd781, %fd1992, 0dBFF71547652B82FE, 0d4338000000000000;
	{
	.reg .b32 %temp; 
	mov.b64 	{%r84, %temp}, %fd781;
	}
	mov.f64 	%fd782, 0dC338000000000000;
	add.rn.f64 	%fd783, %fd781, %fd782;
	fma.rn.f64 	%fd784, %fd783, 0dBFE62E42FEFA39EF, %fd780;
	fma.rn.f64 	%fd785, %fd783, 0dBC7ABC9E3B39803F, %fd784;
	fma.rn.f64 	%fd786, %fd785, 0d3E5ADE1569CE2BDF, 0d3E928AF3FCA213EA;
	fma.rn.f64 	%fd787, %fd786, %fd785, 0d3EC71DEE62401315;
	fma.rn.f64 	%fd788, %fd787, %fd785, 0d3EFA01997C89EB71;
	fma.rn.f64 	%fd789, %fd788, %fd785, 0d3F2A01A014761F65;
	fma.rn.f64 	%fd790, %fd789, %fd785, 0d3F56C16C1852B7AF;
	fma.rn.f64 	%fd791, %fd790, %fd785, 0d3F81111111122322;
	fma.rn.f64 	%fd792, %fd791, %fd785, 0d3FA55555555502A1;
	fma.rn.f64 	%fd793, %fd792, %fd785, 0d3FC5555555555511;
	fma.rn.f64 	%fd794, %fd793, %fd785, 0d3FE000000000000B;
	fma.rn.f64 	%fd795, %fd794, %fd785, 0d3FF0000000000000;
	fma.rn.f64 	%fd796, %fd795, %fd785, 0d3FF0000000000000;
	{
	.reg .b32 %temp; 
	mov.b64 	{%r85, %temp}, %fd796;
	}
	{
	.reg .b32 %temp; 
	mov.b64 	{%temp, %r86}, %fd796;
	}
	shl.b32 	%r685, %r84, 20;
	add.s32 	%r686, %r685, %r86;
	mov.b64 	%fd1993, {%r85, %r686};
	{
	.reg .b32 %temp; 
	mov.b64 	{%temp, %r687}, %fd780;
	}
	mov.b32 	%f34, %r687;
	abs.f32 	%f7, %f34;
	setp.lt.f32 	%p184, %f7, 0f4086232B;
	@%p184 bra 	$L__BB2_225;
	setp.gt.f64 	%p185, %fd1992, 0d0000000000000000;
	mov.f64 	%fd797, 0d7FF0000000000000;
	sub.f64 	%fd798, %fd797, %fd1992;
	selp.f64 	%fd1993, 0d0000000000000000, %fd798, %p185;
	setp.geu.f32 	%p186, %f7, 0f40874800;
	@%p186 bra 	$L__BB2_225;
	shr.u32 	%r688, %r84, 31;
	add.s32 	%r689, %r84, %r688;
	shr.s32 	%r690, %r689, 1;
	shl.b32 	%r691, %r690, 20;
	add.s32 	%r692, %r86, %r691;
	mov.b64 	%fd799, {%r85, %r692};
	sub.s32 	%r693, %r84, %r690;
	shl.b32 	%r694, %r693, 20;
	add.s32 	%r695, %r694, 1072693248;
	mov.b32 	%r696, 0;
	mov.b64 	%fd800, {%r696, %r695};
	mul.f64 	%fd1993, %fd800, %fd799;
$L__BB2_225:
	sub.f64 	%fd2030, %fd2030, %fd1993;
$L__BB2_226:
	cvt.s64.s32 	%rd130, %r19;
	setp.eq.s32 	%p187, %r19, 0;
	@%p187 bra 	$L__BB2_271;
	and.b32  	%r87, %r433, 7;
	and.b64  	%rd131, %rd20, 2147483632;
	add.s32 	%r88, %r4, -1;
	and.b32  	%r89, %r433, 3;
	add.s32 	%r90, %r87, -1;
	mov.b64 	%rd133, 0;
	bra.uni 	$L__BB2_229;
$L__BB2_228:
	add.s64 	%rd133, %rd133, 1;
	setp.eq.s64 	%p198, %rd133, %rd130;
	@%p198 bra 	$L__BB2_271;
$L__BB2_229:
	setp.lt.u32 	%p188, %r433, 16;
	mul.lo.s64 	%rd134, %rd133, %rd20;
	mov.b16 	%rs585, 0;
	mov.b64 	%rd1498, 0;
	@%p188 bra 	$L__BB2_232;
	mov.b16 	%rs585, 0;
	mov.b64 	%rd1496, 0;
$L__BB2_231:
	.pragma "nounroll";
	add.s64 	%rd820, %rd8, %rd1496;
	ld.local.u8 	%rs165, [%rd820];
	add.s64 	%rd821, %rd1496, %rd134;
	add.s64 	%rd822, %rd4, %rd821;
	ld.global.u8 	%rs166, [%rd822];
	mul.lo.s16 	%rs167, %rs166, %rs165;
	xor.b16  	%rs168, %rs167, %rs585;
	ld.local.u8 	%rs169, [%rd820+1];
	ld.global.u8 	%rs170, [%rd822+1];
	mul.lo.s16 	%rs171, %rs170, %rs169;
	xor.b16  	%rs172, %rs171, %rs168;
	ld.local.u8 	%rs173, [%rd820+2];
	ld.global.u8 	%rs174, [%rd822+2];
	mul.lo.s16 	%rs175, %rs174, %rs173;
	xor.b16  	%rs176, %rs175, %rs172;
	ld.local.u8 	%rs177, [%rd820+3];
	ld.global.u8 	%rs178, [%rd822+3];
	mul.lo.s16 	%rs179, %rs178, %rs177;
	xor.b16  	%rs180, %rs179, %rs176;
	ld.local.u8 	%rs181, [%rd820+4];
	ld.global.u8 	%rs182, [%rd822+4];
	mul.lo.s16 	%rs183, %rs182, %rs181;
	xor.b16  	%rs184, %rs183, %rs180;
	ld.local.u8 	%rs185, [%rd820+5];
	ld.global.u8 	%rs186, [%rd822+5];
	mul.lo.s16 	%rs187, %rs186, %rs185;
	xor.b16  	%rs188, %rs187, %rs184;
	ld.local.u8 	%rs189, [%rd820+6];
	ld.global.u8 	%rs190, [%rd822+6];
	mul.lo.s16 	%rs191, %rs190, %rs189;
	xor.b16  	%rs192, %rs191, %rs188;
	ld.local.u8 	%rs193, [%rd820+7];
	ld.global.u8 	%rs194, [%rd822+7];
	mul.lo.s16 	%rs195, %rs194, %rs193;
	xor.b16  	%rs196, %rs195, %rs192;
	ld.local.u8 	%rs197, [%rd820+8];
	ld.global.u8 	%rs198, [%rd822+8];
	mul.lo.s16 	%rs199, %rs198, %rs197;
	xor.b16  	%rs200, %rs199, %rs196;
	ld.local.u8 	%rs201, [%rd820+9];
	ld.global.u8 	%rs202, [%rd822+9];
	mul.lo.s16 	%rs203, %rs202, %rs201;
	xor.b16  	%rs204, %rs203, %rs200;
	ld.local.u8 	%rs205, [%rd820+10];
	ld.global.u8 	%rs206, [%rd822+10];
	mul.lo.s16 	%rs207, %rs206, %rs205;
	xor.b16  	%rs208, %rs207, %rs204;
	ld.local.u8 	%rs209, [%rd820+11];
	ld.global.u8 	%rs210, [%rd822+11];
	mul.lo.s16 	%rs211, %rs210, %rs209;
	xor.b16  	%rs212, %rs211, %rs208;
	ld.local.u8 	%rs213, [%rd820+12];
	ld.global.u8 	%rs214, [%rd822+12];
	mul.lo.s16 	%rs215, %rs214, %rs213;
	xor.b16  	%rs216, %rs215, %rs212;
	ld.local.u8 	%rs217, [%rd820+13];
	ld.global.u8 	%rs218, [%rd822+13];
	mul.lo.s16 	%rs219, %rs218, %rs217;
	xor.b16  	%rs220, %rs219, %rs216;
	ld.local.u8 	%rs221, [%rd820+14];
	ld.global.u8 	%rs222, [%rd822+14];
	mul.lo.s16 	%rs223, %rs222, %rs221;
	xor.b16  	%rs224, %rs223, %rs220;
	ld.local.u8 	%rs225, [%rd820+15];
	ld.global.u8 	%rs226, [%rd822+15];
	mul.lo.s16 	%rs227, %rs226, %rs225;
	xor.b16  	%rs585, %rs227, %rs224;
	add.s64 	%rd1496, %rd1496, 16;
	setp.ne.s64 	%p189, %rd1496, %rd131;
	mov.u64 	%rd1498, %rd131;
	@%p189 bra 	$L__BB2_231;
$L__BB2_232:
	setp.eq.s32 	%p190, %r4, 0;
	@%p190 bra 	$L__BB2_242;
	setp.lt.u32 	%p191, %r88, 7;
	@%p191 bra 	$L__BB2_235;
	add.s64 	%rd823, %rd8, %rd1498;
	ld.local.u8 	%rs229, [%rd823];
	add.s64 	%rd824, %rd1498, %rd134;
	add.s64 	%rd825, %rd4, %rd824;
	ld.global.u8 	%rs230, [%rd825];
	mul.lo.s16 	%rs231, %rs230, %rs229;
	ld.local.u8 	%rs232, [%rd823+1];
	ld.global.u8 	%rs233, [%rd825+1];
	mul.lo.s16 	%rs234, %rs233, %rs232;
	xor.b16  	%rs235, %rs231, %rs234;
	ld.local.u8 	%rs236, [%rd823+2];
	ld.global.u8 	%rs237, [%rd825+2];
	mul.lo.s16 	%rs238, %rs237, %rs236;
	xor.b16  	%rs239, %rs235, %rs238;
	ld.local.u8 	%rs240, [%rd823+3];
	ld.global.u8 	%rs241, [%rd825+3];
	mul.lo.s16 	%rs242, %rs241, %rs240;
	xor.b16  	%rs243, %rs239, %rs242;
	ld.local.u8 	%rs244, [%rd823+4];
	ld.global.u8 	%rs245, [%rd825+4];
	mul.lo.s16 	%rs246, %rs245, %rs244;
	xor.b16  	%rs247, %rs243, %rs246;
	ld.local.u8 	%rs248, [%rd823+5];
	ld.global.u8 	%rs249, [%rd825+5];
	mul.lo.s16 	%rs250, %rs249, %rs248;
	xor.b16  	%rs251, %rs247, %rs250;
	ld.local.u8 	%rs252, [%rd823+6];
	ld.global.u8 	%rs253, [%rd825+6];
	mul.lo.s16 	%rs254, %rs253, %rs252;
	xor.b16  	%rs255, %rs251, %rs254;
	ld.local.u8 	%rs256, [%rd823+7];
	ld.global.u8 	%rs257, [%rd825+7];
	mul.lo.s16 	%rs258, %rs257, %rs256;
	xor.b16  	%rs259, %rs255, %rs258;
	xor.b16  	%rs585, %rs259, %rs585;
	add.s64 	%rd1498, %rd1498, 8;
$L__BB2_235:
	setp.eq.s32 	%p192, %r87, 0;
	@%p192 bra 	$L__BB2_242;
	setp.lt.u32 	%p193, %r90, 3;
	@%p193 bra 	$L__BB2_238;
	add.s64 	%rd826, %rd8, %rd1498;
	ld.local.u8 	%rs261, [%rd826];
	add.s64 	%rd827, %rd1498, %rd134;
	add.s64 	%rd828, %rd4, %rd827;
	ld.global.u8 	%rs262, [%rd828];
	mul.lo.s16 	%rs263, %rs262, %rs261;
	ld.local.u8 	%rs264, [%rd826+1];
	ld.global.u8 	%rs265, [%rd828+1];
	mul.lo.s16 	%rs266, %rs265, %rs264;
	xor.b16  	%rs267, %rs263, %rs266;
	ld.local.u8 	%rs268, [%rd826+2];
	ld.global.u8 	%rs269, [%rd828+2];
	mul.lo.s16 	%rs270, %rs269, %rs268;
	xor.b16  	%rs271, %rs267, %rs270;
	ld.local.u8 	%rs272, [%rd826+3];
	ld.global.u8 	%rs273, [%rd828+3];
	mul.lo.s16 	%rs274, %rs273, %rs272;
	xor.b16  	%rs275, %rs271, %rs274;
	xor.b16  	%rs585, %rs275, %rs585;
	add.s64 	%rd1498, %rd1498, 4;
$L__BB2_238:
	setp.eq.s32 	%p194, %r89, 0;
	@%p194 bra 	$L__BB2_242;
	setp.eq.s32 	%p195, %r89, 1;
	add.s64 	%rd142, %rd8, %rd1498;
	ld.local.u8 	%rs276, [%rd142];
	add.s64 	%rd829, %rd1498, %rd134;
	add.s64 	%rd143, %rd4, %rd829;
	ld.global.u8 	%rs277, [%rd143];
	mul.lo.s16 	%rs278, %rs277, %rs276;
	xor.b16  	%rs585, %rs278, %rs585;
	@%p195 bra 	$L__BB2_242;
	setp.eq.s32 	%p196, %r89, 2;
	ld.local.u8 	%rs279, [%rd142+1];
	ld.global.u8 	%rs280, [%rd143+1];
	mul.lo.s16 	%rs281, %rs280, %rs279;
	xor.b16  	%rs585, %rs281, %rs585;
	@%p196 bra 	$L__BB2_242;
	ld.local.u8 	%rs282, [%rd142+2];
	ld.global.u8 	%rs283, [%rd143+2];
	mul.lo.s16 	%rs284, %rs283, %rs282;
	xor.b16  	%rs585, %rs284, %rs585;
$L__BB2_242:
	and.b16  	%rs285, %rs585, 255;
	setp.eq.s16 	%p197, %rs285, 1;
	mov.b64 	%rd1581, 0;
	mov.f64 	%fd2053, 0d0000000000000000;
	@%p197 bra 	$L__BB2_243;
	bra.uni 	$L__BB2_228;
$L__BB2_243:
	ld.param.u64 	%rd1449, [_Z21sogrand_slices_kernelPdS_S_PhiiimdiPi_param_7];
	setp.eq.s64 	%p244, %rd1449, 0;
	selp.b64 	%rd860, 2147483647, %rd1449, %p244;
	setp.ge.u64 	%p245, %rd1581, %rd19;
	setp.lt.u64 	%p246, %rd860, 2;
	mov.f64 	%fd2052, 0d3FF0000000000000;
	or.pred  	%p247, %p245, %p246;
	@%p247 bra 	$L__BB2_557;
	cvt.rn.f64.u32 	%fd981, %r1221;
	add.f64 	%fd982, %fd107, %fd981;
	fma.rn.f64 	%fd194, %fd982, 0d4000000000000000, 0d3FF0000000000000;
	{
	.reg .b32 %temp; 
	mov.b64 	{%temp, %r776}, %fd194;
	}
	mov.f64 	%fd983, 0d4000000000000000;
	{
	.reg .b32 %temp; 
	mov.b64 	{%temp, %r777}, %fd983;
	}
	and.b32  	%r778, %r777, 2146435072;
	setp.eq.s32 	%p248, %r778, 1062207488;
	abs.f64 	%fd984, %fd194;
	{ // callseq 7, 0
	.param .b64 param0;
	st.param.f64 	[param0], %fd984;
	.param .b64 param1;
	st.param.f64 	[param1], 0d4000000000000000;
	.param .b64 retval0;
	call.uni (retval0), 
	__internal_accurate_pow, 
	(
	param0, 
	param1
	);
	ld.param.f64 	%fd985, [retval0];
	} // callseq 7
	setp.lt.s32 	%p250, %r776, 0;
	neg.f64 	%fd987, %fd985;
	selp.f64 	%fd988, %fd987, %fd985, %p248;
	selp.f64 	%fd989, %fd988, %fd985, %p250;
	setp.eq.f64 	%p251, %fd194, 0d0000000000000000;
	selp.b32 	%r779, %r776, 0, %p248;
	setp.lt.s32 	%p252, %r777, 0;
	or.b32  	%r780, %r779, 2146435072;
	selp.b32 	%r781, %r780, %r779, %p252;
	mov.b32 	%r782, 0;
	mov.b64 	%fd990, {%r782, %r781};
	add.f64 	%fd991, %fd194, 0d4000000000000000;
	{
	.reg .b32 %temp; 
	mov.b64 	{%temp, %r783}, %fd991;
	}
	and.b32  	%r784, %r783, 2146435072;
	setp.eq.s32 	%p253, %r784, 2146435072;
	setp.eq.f64 	%p254, %fd984, 0d7FF0000000000000;
	selp.b32 	%r785, 0, 2146435072, %p252;
	and.b32  	%r786, %r777, 2147483647;
	setp.ne.s32 	%p255, %r786, 1071644672;
	and.pred  	%p256, %p248, %p255;
	or.b32  	%r787, %r785, -2147483648;
	selp.b32 	%r788, %r787, %r785, %p256;
	selp.b32 	%r789, %r788, %r785, %p250;
	mov.b64 	%fd992, {%r782, %r789};
	setp.eq.f64 	%p258, %fd194, 0d3FF0000000000000;
	and.b32  	%r790, %r436, 255;
	setp.eq.s32 	%p259, %r790, 1;
	selp.s64 	%rd861, -1, 0, %p259;
	add.s64 	%rd160, %rd861, %rd130;
	cvt.rn.f64.u64 	%fd993, %rd160;
	neg.f64 	%fd994, %fd993;
	{
	.reg .b32 %temp; 
	mov.b64 	{%temp, %r791}, %fd994;
	}
	shr.u32 	%r792, %r791, 20;
	and.b32  	%r793, %r792, 2047;
	add.s32 	%r794, %r793, -1012;
	mov.b64 	%rd862, %fd994;
	shl.b64 	%rd863, %rd862, %r794;
	setp.eq.s64 	%p260, %rd863, -9223372036854775808;
	and.pred  	%p1, %p252, %p260;
	cvt.rzi.f64.f64 	%fd995, %fd994;
	setp.neu.f64 	%p261, %fd995, %fd994;
	and.pred  	%p2, %p252, %p261;
	max.u64 	%rd161, %rd130, 1;
	cvt.u64.u32 	%rd865, %r4;
	add.s64 	%rd162, %rd865, -1;
	and.b32  	%r795, %r433, 7;
	cvt.u64.u32 	%rd866, %r795;
	add.s64 	%rd163, %rd866, -1;
	selp.f64 	%fd997, %fd990, %fd989, %p251;
	selp.f64 	%fd998, %fd992, %fd997, %p253;
	selp.f64 	%fd999, %fd998, %fd997, %p254;
	selp.f64 	%fd196, 0d3FF0000000000000, %fd999, %p258;
	and.b64  	%rd164, %rd20, 2147483632;
	and.b64  	%rd165, %rd865, 7;
	and.b64  	%rd166, %rd866, 3;
	mov.f64 	%fd2052, 0d3FF0000000000000;
	mov.u32 	%r1238, %r1221;
$L__BB2_245:
	add.s32 	%r1238, %r1238, 1;
	shl.b32 	%r796, %r1238, 3;
	cvt.rn.f64.u32 	%fd1000, %r796;
	sub.f64 	%fd200, %fd196, %fd1000;
	setp.ltu.f64 	%p262, %fd200, 0d0000000000000000;
	@%p262 bra 	$L__BB2_556;
	setp.eq.s32 	%p263, %r436, 1;
	sqrt.rn.f64 	%fd1001, %fd200;
	sub.f64 	%fd1002, %fd194, %fd1001;
	mul.f64 	%fd1003, %fd1002, 0d3FE0000000000000;
	cvt.rpi.f64.f64 	%fd1004, %fd1003;
	cvt.rzi.s32.f64 	%r797, %fd1004;
	max.s32 	%r799, %r797, 1;
	and.b32  	%r800, %r799, 1;
	setp.ne.s32 	%p264, %r800, %r33;
	and.pred  	%p265, %p263, %p264;
	selp.u32 	%r802, 1, 0, %p265;
	add.s32 	%r1239, %r799, %r802;
	setp.gt.s32 	%p266, %r1239, %r433;
	@%p266 bra 	$L__BB2_556;
$L__BB2_247:
	mul.lo.s32 	%r803, %r1239, %r1221;
	sub.s32 	%r124, %r1238, %r803;
	mad.lo.s32 	%r125, %r1239, %r1239, %r1239;
	shr.u32 	%r804, %r125, 1;
	setp.lt.s32 	%p267, %r124, %r804;
	@%p267 bra 	$L__BB2_556;
	shr.u32 	%r805, %r125, 31;
	add.s32 	%r806, %r125, %r805;
	shr.s32 	%r807, %r806, 1;
	sub.s32 	%r126, %r124, %r807;
	sub.s32 	%r127, %r433, %r1239;
	cvt.u64.u32 	%rd169, %r1239;
	and.b64  	%rd170, %rd169, 15;
	setp.lt.u32 	%p268, %r1239, 16;
	mov.b64 	%rd1510, 0;
	@%p268 bra 	$L__BB2_299;
	and.b64  	%rd1510, %rd169, 2147483632;
	mov.b64 	%rd1513, 0;
	bra.uni 	$L__BB2_298;
$L__BB2_250:
	setp.lt.u64 	%p220, %rd90, 15;
	mov.b64 	%rd1502, 0;
	@%p220 bra 	$L__BB2_253;
	and.b64  	%rd1502, %rd20, 2147483632;
	mov.b64 	%rd1501, 0;
$L__BB2_252:
	.pragma "nounroll";
	add.s64 	%rd837, %rd8, %rd1501;
	ld.local.u8 	%rs287, [%rd837];
	cvt.rn.f64.u16 	%fd907, %rs287;
	shl.b64 	%rd838, %rd1501, 3;
	add.s64 	%rd839, %rd13, %rd838;
	st.local.f64 	[%rd839], %fd907;
	ld.local.u8 	%rs288, [%rd837+1];
	cvt.rn.f64.u16 	%fd908, %rs288;
	st.local.f64 	[%rd839+8], %fd908;
	ld.local.u8 	%rs289, [%rd837+2];
	cvt.rn.f64.u16 	%fd909, %rs289;
	st.local.f64 	[%rd839+16], %fd909;
	ld.local.u8 	%rs290, [%rd837+3];
	cvt.rn.f64.u16 	%fd910, %rs290;
	st.local.f64 	[%rd839+24], %fd910;
	ld.local.u8 	%rs291, [%rd837+4];
	cvt.rn.f64.u16 	%fd911, %rs291;
	st.local.f64 	[%rd839+32], %fd911;
	ld.local.u8 	%rs292, [%rd837+5];
	cvt.rn.f64.u16 	%fd912, %rs292;
	st.local.f64 	[%rd839+40], %fd912;
	ld.local.u8 	%rs293, [%rd837+6];
	cvt.rn.f64.u16 	%fd913, %rs293;
	st.local.f64 	[%rd839+48], %fd913;
	ld.local.u8 	%rs294, [%rd837+7];
	cvt.rn.f64.u16 	%fd914, %rs294;
	st.local.f64 	[%rd839+56], %fd914;
	ld.local.u8 	%rs295, [%rd837+8];
	cvt.rn.f64.u16 	%fd915, %rs295;
	st.local.f64 	[%rd839+64], %fd915;
	ld.local.u8 	%rs296, [%rd837+9];
	cvt.rn.f64.u16 	%fd916, %rs296;
	st.local.f64 	[%rd839+72], %fd916;
	ld.local.u8 	%rs297, [%rd837+10];
	cvt.rn.f64.u16 	%fd917, %rs297;
	st.local.f64 	[%rd839+80], %fd917;
	ld.local.u8 	%rs298, [%rd837+11];
	cvt.rn.f64.u16 	%fd918, %rs298;
	st.local.f64 	[%rd839+88], %fd918;
	ld.local.u8 	%rs299, [%rd837+12];
	cvt.rn.f64.u16 	%fd919, %rs299;
	st.local.f64 	[%rd839+96], %fd919;
	ld.local.u8 	%rs300, [%rd837+13];
	cvt.rn.f64.u16 	%fd920, %rs300;
	st.local.f64 	[%rd839+104], %fd920;
	ld.local.u8 	%rs301, [%rd837+14];
	cvt.rn.f64.u16 	%fd921, %rs301;
	st.local.f64 	[%rd839+112], %fd921;
	ld.local.u8 	%rs302, [%rd837+15];
	cvt.rn.f64.u16 	%fd922, %rs302;
	st.local.f64 	[%rd839+120], %fd922;
	add.s64 	%rd1501, %rd1501, 16;
	setp.ne.s64 	%p221, %rd1501, %rd1502;
	@%p221 bra 	$L__BB2_252;
$L__BB2_253:
	setp.eq.s32 	%p222, %r4, 0;
	@%p222 bra 	$L__BB2_262;
	add.s64 	%rd840, %rd21, -1;
	setp.lt.u64 	%p223, %rd840, 7;
	@%p223 bra 	$L__BB2_256;
	add.s64 	%rd841, %rd8, %rd1502;
	ld.local.u8 	%rs303, [%rd841];
	cvt.rn.f64.u16 	%fd923, %rs303;
	shl.b64 	%rd842, %rd1502, 3;
	add.s64 	%rd843, %rd13, %rd842;
	st.local.f64 	[%rd843], %fd923;
	ld.local.u8 	%rs304, [%rd841+1];
	cvt.rn.f64.u16 	%fd924, %rs304;
	st.local.f64 	[%rd843+8], %fd924;
	ld.local.u8 	%rs305, [%rd841+2];
	cvt.rn.f64.u16 	%fd925, %rs305;
	st.local.f64 	[%rd843+16], %fd925;
	ld.local.u8 	%rs306, [%rd841+3];
	cvt.rn.f64.u16 	%fd926, %rs306;
	st.local.f64 	[%rd843+24], %fd926;
	ld.local.u8 	%rs307, [%rd841+4];
	cvt.rn.f64.u16 	%fd927, %rs307;
	st.local.f64 	[%rd843+32], %fd927;
	ld.local.u8 	%rs308, [%rd841+5];
	cvt.rn.f64.u16 	%fd928, %rs308;
	st.local.f64 	[%rd843+40], %fd928;
	ld.local.u8 	%rs309, [%rd841+6];
	cvt.rn.f64.u16 	%fd929, %rs309;
	st.local.f64 	[%rd843+48], %fd929;
	ld.local.u8 	%rs310, [%rd841+7];
	cvt.rn.f64.u16 	%fd930, %rs310;
	st.local.f64 	[%rd843+56], %fd930;
	add.s64 	%rd1502, %rd1502, 8;
$L__BB2_256:
	and.b32  	%r747, %r433, 7;
	setp.eq.s32 	%p224, %r747, 0;
	@%p224 bra 	$L__BB2_262;
	and.b64  	%rd844, %rd20, 7;
	add.s64 	%rd845, %rd844, -1;
	setp.lt.u64 	%p225, %rd845, 3;
	@%p225 bra 	$L__BB2_259;
	add.s64 	%rd846, %rd8, %rd1502;
	ld.local.u8 	%rs311, [%rd846];
	cvt.rn.f64.u16 	%fd931, %rs311;
	shl.b64 	%rd847, %rd1502, 3;
	add.s64 	%rd848, %rd13, %rd847;
	st.local.f64 	[%rd848], %fd931;
	ld.local.u8 	%rs312, [%rd846+1];
	cvt.rn.f64.u16 	%fd932, %rs312;
	st.local.f64 	[%rd848+8], %fd932;
	ld.local.u8 	%rs313, [%rd846+2];
	cvt.rn.f64.u16 	%fd933, %rs313;
	st.local.f64 	[%rd848+16], %fd933;
	ld.local.u8 	%rs314, [%rd846+3];
	cvt.rn.f64.u16 	%fd934, %rs314;
	st.local.f64 	[%rd848+24], %fd934;
	add.s64 	%rd1502, %rd1502, 4;
$L__BB2_259:
	and.b32  	%r748, %r433, 3;
	setp.eq.s32 	%p226, %r748, 0;
	@%p226 bra 	$L__BB2_262;
	and.b64  	%rd154, %rd20, 3;
	mov.b64 	%rd1506, 0;
$L__BB2_261:
	.pragma "nounroll";
	add.s64 	%rd850, %rd8, %rd1502;
	ld.local.u8 	%rs315, [%rd850];
	cvt.rn.f64.u16 	%fd935, %rs315;
	shl.b64 	%rd851, %rd1502, 3;
	add.s64 	%rd852, %rd13, %rd851;
	st.local.f64 	[%rd852], %fd935;
	add.s64 	%rd1502, %rd1502, 1;
	add.s64 	%rd1506, %rd1506, 1;
	setp.ne.s64 	%p227, %rd1506, %rd154;
	@%p227 bra 	$L__BB2_261;
$L__BB2_262:
	st.local.f64 	[%rd1600], %fd2004;
	st.local.f64 	[%rd1600+8], %fd2004;
	mov.b64 	%rd853, 4607182418800017408;
	st.local.u64 	[%rd1600+16], %rd853;
	neg.f64 	%fd936, %fd2004;
	fma.rn.f64 	%fd937, %fd2004, 0dBFF71547652B82FE, 0d4338000000000000;
	{
	.reg .b32 %temp; 
	mov.b64 	{%r117, %temp}, %fd937;
	}
	mov.f64 	%fd938, 0dC338000000000000;
	add.rn.f64 	%fd939, %fd937, %fd938;
	fma.rn.f64 	%fd940, %fd939, 0dBFE62E42FEFA39EF, %fd936;
	fma.rn.f64 	%fd941, %fd939, 0dBC7ABC9E3B39803F, %fd940;
	fma.rn.f64 	%fd942, %fd941, 0d3E5ADE1569CE2BDF, 0d3E928AF3FCA213EA;
	fma.rn.f64 	%fd943, %fd942, %fd941, 0d3EC71DEE62401315;
	fma.rn.f64 	%fd944, %fd943, %fd941, 0d3EFA01997C89EB71;
	fma.rn.f64 	%fd945, %fd944, %fd941, 0d3F2A01A014761F65;
	fma.rn.f64 	%fd946, %fd945, %fd941, 0d3F56C16C1852B7AF;
	fma.rn.f64 	%fd947, %fd946, %fd941, 0d3F81111111122322;
	fma.rn.f64 	%fd948, %fd947, %fd941, 0d3FA55555555502A1;
	fma.rn.f64 	%fd949, %fd948, %fd941, 0d3FC5555555555511;
	fma.rn.f64 	%fd950, %fd949, %fd941, 0d3FE000000000000B;
	fma.rn.f64 	%fd951, %fd950, %fd941, 0d3FF0000000000000;
	fma.rn.f64 	%fd952, %fd951, %fd941, 0d3FF0000000000000;
	{
	.reg .b32 %temp; 
	mov.b64 	{%r118, %temp}, %fd952;
	}
	{
	.reg .b32 %temp; 
	mov.b64 	{%temp, %r119}, %fd952;
	}
	shl.b32 	%r749, %r117, 20;
	add.s32 	%r750, %r749, %r119;
	mov.b64 	%fd2006, {%r118, %r750};
	{
	.reg .b32 %temp; 
	mov.b64 	{%temp, %r751}, %fd936;
	}
	mov.b32 	%f37, %r751;
	abs.f32 	%f10, %f37;
	setp.lt.f32 	%p228, %f10, 0f4086232B;
	mov.f64 	%fd2005, %fd2006;
	@%p228 bra 	$L__BB2_265;
	setp.gt.f64 	%p229, %fd2004, 0d0000000000000000;
	mov.f64 	%fd953, 0d7FF0000000000000;
	sub.f64 	%fd954, %fd953, %fd2004;
	selp.f64 	%fd2005, 0d0000000000000000, %fd954, %p229;
	setp.geu.f32 	%p230, %f10, 0f40874800;
	@%p230 bra 	$L__BB2_265;
	shr.u32 	%r752, %r117, 31;
	add.s32 	%r753, %r117, %r752;
	shr.s32 	%r754, %r753, 1;
	shl.b32 	%r755, %r754, 20;
	add.s32 	%r756, %r119, %r755;
	mov.b64 	%fd955, {%r118, %r756};
	sub.s32 	%r757, %r117, %r754;
	shl.b32 	%r758, %r757, 20;
	add.s32 	%r759, %r758, 1072693248;
	mov.b32 	%r760, 0;
	mov.b64 	%fd956, {%r760, %r759};
	mul.f64 	%fd2005, %fd956, %fd955;
$L__BB2_265:
	setp.ne.s32 	%p231, %r436, 1;
	add.f64 	%fd957, %fd2005, 0d0000000000000000;
	and.b32  	%r761, %r436, 255;
	setp.eq.s32 	%p232, %r761, 1;
	selp.s64 	%rd854, -1, 0, %p232;
	add.s64 	%rd855, %rd854, %rd130;
	cvt.rn.f64.u64 	%fd958, %rd855;
	neg.f64 	%fd959, %fd958;
	mov.f64 	%fd961, 0d4000000000000000;
	{
	.reg .b32 %temp; 
	mov.b64 	{%temp, %r762}, %fd961;
	}
	{
	.reg .b32 %temp; 
	mov.b64 	{%temp, %r763}, %fd959;
	}
	shr.u32 	%r764, %r763, 20;
	and.b32  	%r765, %r764, 2047;
	add.s32 	%r766, %r765, -1012;
	mov.b64 	%rd856, %fd959;
	shl.b64 	%rd857, %rd856, %r766;
	setp.eq.s64 	%p233, %rd857, -9223372036854775808;
	{ // callseq 6, 0
	.param .b64 param0;
	st.param.f64 	[param0], 0d4000000000000000;
	.param .b64 param1;
	st.param.f64 	[param1], %fd959;
	.param .b64 retval0;
	call.uni (retval0), 
	__internal_accurate_pow, 
	(
	param0, 
	param1
	);
	ld.param.f64 	%fd962, [retval0];
	} // callseq 6
	setp.lt.s32 	%p234, %r762, 0;
	neg.f64 	%fd964, %fd962;
	selp.f64 	%fd965, %fd964, %fd962, %p233;
	selp.f64 	%fd966, %fd965, %fd962, %p234;
	cvt.rzi.f64.f64 	%fd967, %fd959;
	setp.neu.f64 	%p235, %fd967, %fd959;
	selp.f64 	%fd969, 0dFFF8000000000000, %fd966, %p235;
	selp.f64 	%fd970, %fd969, %fd966, %p234;
	setp.eq.s64 	%p236, %rd855, 0;
	selp.f64 	%fd971, 0d3FF0000000000000, %fd970, %p236;
	mul.f64 	%fd2053, %fd2030, %fd971;
	add.f64 	%fd972, %fd957, %fd2053;
	setp.gt.f64 	%p237, %fd972, 0d3E112E0BE826D695;
	div.rn.f64 	%fd973, %fd957, %fd972;
	selp.f64 	%fd186, %fd973, 0d3FF0000000000000, %p237;
	st.local.f64 	[%rd1600+24], %fd186;
	@%p231 bra 	$L__BB2_270;
	@%p228 bra 	$L__BB2_269;
	setp.gt.f64 	%p239, %fd2004, 0d0000000000000000;
	mov.f64 	%fd974, 0d7FF0000000000000;
	sub.f64 	%fd975, %fd974, %fd2004;
	selp.f64 	%fd2006, 0d0000000000000000, %fd975, %p239;
	setp.geu.f32 	%p240, %f10, 0f40874800;
	@%p240 bra 	$L__BB2_269;
	shr.u32 	%r767, %r117, 31;
	add.s32 	%r768, %r117, %r767;
	shr.s32 	%r769, %r768, 1;
	shl.b32 	%r770, %r769, 20;
	add.s32 	%r771, %r119, %r770;
	mov.b64 	%fd976, {%r118, %r771};
	sub.s32 	%r772, %r117, %r769;
	shl.b32 	%r773, %r772, 20;
	add.s32 	%r774, %r773, 1072693248;
	mov.b32 	%r775, 0;
	mov.b64 	%fd977, {%r775, %r774};
	mul.f64 	%fd2006, %fd977, %fd976;
$L__BB2_269:
	sub.f64 	%fd2030, %fd2030, %fd2006;
$L__BB2_270:
	ld.param.f64 	%fd1939, [_Z21sogrand_slices_kernelPdS_S_PhiiimdiPi_param_8];
	setp.gt.f64 	%p241, %fd186, %fd1939;
	setp.eq.s32 	%p242, %r435, 1;
	or.pred  	%p243, %p242, %p241;
	mov.b64 	%rd1581, 1;
	mov.f64 	%fd2052, 0d3FF0000000000000;
	mov.f64 	%fd2058, %fd2052;
	@%p243 bra 	$L__BB2_558;
	bra.uni 	$L__BB2_243;
$L__BB2_271:
	mov.b64 	%rd1500, 0;
	mov.f64 	%fd2004, %fd1949;
$L__BB2_272:
	add.s64 	%rd832, %rd7, %rd1500;
	ld.local.u8 	%rs286, [%rd832];
	setp.ne.s16 	%p199, %rs286, 1;
	@%p199 bra 	$L__BB2_297;
	shl.b64 	%rd833, %rd1500, 3;
	add.s64 	%rd834, %rd1599, %rd833;
	ld.local.f64 	%fd150, [%rd834];
	setp.gt.f64 	%p200, %fd150, 0d403E000000000000;
	mov.f64 	%fd1999, %fd150;
	@%p200 bra 	$L__BB2_285;
	setp.lt.f64 	%p201, %fd150, 0dC03E000000000000;
	mov.f64 	%fd1999, 0d0000000000000000;
	@%p201 bra 	$L__BB2_285;
	fma.rn.f64 	%fd803, %fd150, 0d3FF71547652B82FE, 0d4338000000000000;
	{
	.reg .b32 %temp; 
	mov.b64 	{%r91, %temp}, %fd803;
	}
	mov.f64 	%fd804, 0dC338000000000000;
	add.rn.f64 	%fd805, %fd803, %fd804;
	fma.rn.f64 	%fd806, %fd805, 0dBFE62E42FEFA39EF, %fd150;
	fma.rn.f64 	%fd807, %fd805, 0dBC7ABC9E3B39803F, %fd806;
	fma.rn.f64 	%fd808, %fd807, 0d3E5ADE1569CE2BDF, 0d3E928AF3FCA213EA;
	fma.rn.f64 	%fd809, %fd808, %fd807, 0d3EC71DEE62401315;
	fma.rn.f64 	%fd810, %fd809, %fd807, 0d3EFA01997C89EB71;
	fma.rn.f64 	%fd811, %fd810, %fd807, 0d3F2A01A014761F65;
	fma.rn.f64 	%fd812, %fd811, %fd807, 0d3F56C16C1852B7AF;
	fma.rn.f64 	%fd813, %fd812, %fd807, 0d3F81111111122322;
	fma.rn.f64 	%fd814, %fd813, %fd807, 0d3FA55555555502A1;
	fma.rn.f64 	%fd815, %fd814, %fd807, 0d3FC5555555555511;
	fma.rn.f64 	%fd816, %fd815, %fd807, 0d3FE000000000000B;
	fma.rn.f64 	%fd817, %fd816, %fd807, 0d3FF0000000000000;
	fma.rn.f64 	%fd818, %fd817, %fd807, 0d3FF0000000000000;
	{
	.reg .b32 %temp; 
	mov.b64 	{%r92, %temp}, %fd818;
	}
	{
	.reg .b32 %temp; 
	mov.b64 	{%temp, %r93}, %fd818;
	}
	shl.b32 	%r697, %r91, 20;
	add.s32 	%r698, %r697, %r93;
	mov.b64 	%fd1996, {%r92, %r698};
	{
	.reg .b32 %temp; 
	mov.b64 	{%temp, %r699}, %fd150;
	}
	mov.b32 	%f35, %r699;
	abs.f32 	%f8, %f35;
	setp.lt.f32 	%p202, %f8, 0f4086232B;
	@%p202 bra 	$L__BB2_278;
	setp.lt.f64 	%p203, %fd150, 0d0000000000000000;
	add.f64 	%fd819, %fd150, 0d7FF0000000000000;
	selp.f64 	%fd1996, 0d0000000000000000, %fd819, %p203;
	setp.geu.f32 	%p204, %f8, 0f40874800;
	@%p204 bra 	$L__BB2_278;
	shr.u32 	%r700, %r91, 31;
	add.s32 	%r701, %r91, %r700;
	shr.s32 	%r702, %r701, 1;
	shl.b32 	%r703, %r702, 20;
	add.s32 	%r704, %r93, %r703;
	mov.b64 	%fd820, {%r92, %r704};
	sub.s32 	%r705, %r91, %r702;
	shl.b32 	%r706, %r705, 20;
	add.s32 	%r707, %r706, 1072693248;
	mov.b32 	%r708, 0;
	mov.b64 	%fd821, {%r708, %r707};
	mul.f64 	%fd1996, %fd821, %fd820;
$L__BB2_278:
	add.f64 	%fd1997, %fd1996, 0d3FF0000000000000;
	{
	.reg .b32 %temp; 
	mov.b64 	{%temp, %r1230}, %fd1997;
	}
	{
	.reg .b32 %temp; 
	mov.b64 	{%r1231, %temp}, %fd1997;
	}
	setp.gt.s32 	%p205, %r1230, 1048575;
	mov.b32 	%r1232, -1023;
	@%p205 bra 	$L__BB2_280;
	mul.f64 	%fd1997, %fd1997, 0d4350000000000000;
	{
	.reg .b32 %temp; 
	mov.b64 	{%temp, %r1230}, %fd1997;
	}
	{
	.reg .b32 %temp; 
	mov.b64 	{%r1231, %temp}, %fd1997;
	}
	mov.b32 	%r1232, -1077;
$L__BB2_280:
	add.s32 	%r711, %r1230, -1;
	setp.gt.u32 	%p206, %r711, 2146435070;
	@%p206 bra 	$L__BB2_284;
	shr.u32 	%r714, %r1230, 20;
	add.s32 	%r1233, %r1232, %r714;
	and.b32  	%r715, %r1230, 1048575;
	or.b32  	%r716, %r715, 1072693248;
	mov.b64 	%fd1998, {%r1231, %r716};
	setp.lt.u32 	%p208, %r716, 1073127583;
	@%p208 bra 	$L__BB2_283;
	{
	.reg .b32 %temp; 
	mov.b64 	{%r717, %temp}, %fd1998;
	}
	{
	.reg .b32 %temp; 
	mov.b64 	{%temp, %r718}, %fd1998;
	}
	add.s32 	%r719, %r718, -1048576;
	mov.b64 	%fd1998, {%r717, %r719};
	add.s32 	%r1233, %r1233, 1;
$L__BB2_283:
	add.f64 	%fd823, %fd1998, 0dBFF0000000000000;
	add.f64 	%fd824, %fd1998, 0d3FF0000000000000;
	rcp.approx.ftz.f64 	%fd825, %fd824;
	neg.f64 	%fd826, %fd824;
	fma.rn.f64 	%fd827, %fd826, %fd825, 0d3FF0000000000000;
	fma.rn.f64 	%fd828, %fd827, %fd827, %fd827;
	fma.rn.f64 	%fd829, %fd828, %fd825, %fd825;
	mul.f64 	%fd830, %fd823, %fd829;
	fma.rn.f64 	%fd831, %fd823, %fd829, %fd830;
	mul.f64 	%fd832, %fd831, %fd831;
	fma.rn.f64 	%fd833, %fd832, 0d3EB1380B3AE80F1E, 0d3ED0EE258B7A8B04;
	fma.rn.f64 	%fd834, %fd833, %fd832, 0d3EF3B2669F02676F;
	fma.rn.f64 	%fd835, %fd834, %fd832, 0d3F1745CBA9AB0956;
	fma.rn.f64 	%fd836, %fd835, %fd832, 0d3F3C71C72D1B5154;
	fma.rn.f64 	%fd837, %fd836, %fd832, 0d3F624924923BE72D;
	fma.rn.f64 	%fd838, %fd837, %fd832, 0d3F8999999999A3C4;
	fma.rn.f64 	%fd839, %fd838, %fd832, 0d3FB5555555555554;
	sub.f64 	%fd840, %fd823, %fd831;
	add.f64 	%fd841, %fd840, %fd840;
	neg.f64 	%fd842, %fd831;
	fma.rn.f64 	%fd843, %fd842, %fd823, %fd841;
	mul.f64 	%fd844, %fd829, %fd843;
	mul.f64 	%fd845, %fd832, %fd839;
	fma.rn.f64 	%fd846, %fd845, %fd831, %fd844;
	xor.b32  	%r720, %r1233, -2147483648;
	mov.b32 	%r721, 1127219200;
	mov.b64 	%fd847, {%r720, %r721};
	sub.f64 	%fd848, %fd847, %fd25;
	fma.rn.f64 	%fd849, %fd848, 0d3FE62E42FEFA39EF, %fd831;
	fma.rn.f64 	%fd850, %fd848, 0dBFE62E42FEFA39EF, %fd849;
	sub.f64 	%fd851, %fd850, %fd831;
	sub.f64 	%fd852, %fd846, %fd851;
	fma.rn.f64 	%fd853, %fd848, 0d3C7ABC9E3B39803F, %fd852;
	add.f64 	%fd1999, %fd849, %fd853;
	bra.uni 	$L__BB2_285;
$L__BB2_284:
	fma.rn.f64 	%fd822, %fd1997, 0d7FF0000000000000, 0d7FF0000000000000;
	{
	.reg .b32 %temp; 
	mov.b64 	{%temp, %r712}, %fd1997;
	}
	and.b32  	%r713, %r712, 2147483647;
	setp.eq.s32 	%p207, %r713, 0;
	selp.f64 	%fd1999, 0dFFF0000000000000, %fd822, %p207;
$L__BB2_285:
	neg.f64 	%fd164, %fd150;
	setp.lt.f64 	%p210, %fd150, 0dC03E000000000000;
	or.pred  	%p211, %p210, %p200;
	selp.f64 	%fd2003, %fd164, 0d0000000000000000, %p210;
	@%p211 bra 	$L__BB2_296;
	fma.rn.f64 	%fd854, %fd164, 0d3FF71547652B82FE, 0d4338000000000000;
	{
	.reg .b32 %temp; 
	mov.b64 	{%r104, %temp}, %fd854;
	}
	mov.f64 	%fd855, 0dC338000000000000;
	add.rn.f64 	%fd856, %fd854, %fd855;
	fma.rn.f64 	%fd857, %fd856, 0dBFE62E42FEFA39EF, %fd164;
	fma.rn.f64 	%fd858, %fd856, 0dBC7ABC9E3B39803F, %fd857;
	fma.rn.f64 	%fd859, %fd858, 0d3E5ADE1569CE2BDF, 0d3E928AF3FCA213EA;
	fma.rn.f64 	%fd860, %fd859, %fd858, 0d3EC71DEE62401315;
	fma.rn.f64 	%fd861, %fd860, %fd858, 0d3EFA01997C89EB71;
	fma.rn.f64 	%fd862, %fd861, %fd858, 0d3F2A01A014761F65;
	fma.rn.f64 	%fd863, %fd862, %fd858, 0d3F56C16C1852B7AF;
	fma.rn.f64 	%fd864, %fd863, %fd858, 0d3F81111111122322;
	fma.rn.f64 	%fd865, %fd864, %fd858, 0d3FA55555555502A1;
	fma.rn.f64 	%fd866, %fd865, %fd858, 0d3FC5555555555511;
	fma.rn.f64 	%fd867, %fd866, %fd858, 0d3FE000000000000B;
	fma.rn.f64 	%fd868, %fd867, %fd858, 0d3FF0000000000000;
	fma.rn.f64 	%fd869, %fd868, %fd858, 0d3FF0000000000000;
	{
	.reg .b32 %temp; 
	mov.b64 	{%r105, %temp}, %fd869;
	}
	{
	.reg .b32 %temp; 
	mov.b64 	{%temp, %r106}, %fd869;
	}
	shl.b32 	%r722, %r104, 20;
	add.s32 	%r723, %r722, %r106;
	mov.b64 	%fd2000, {%r105, %r723};
	{
	.reg .b32 %temp; 
	mov.b64 	{%temp, %r724}, %fd164;
	}
	mov.b32 	%f36, %r724;
	abs.f32 	%f9, %f36;
	setp.lt.f32 	%p212, %f9, 0f4086232B;
	@%p212 bra 	$L__BB2_289;
	setp.gt.f64 	%p213, %fd150, 0d0000000000000000;
	mov.f64 	%fd870, 0d7FF0000000000000;
	sub.f64 	%fd871, %fd870, %fd150;
	selp.f64 	%fd2000, 0d0000000000000000, %fd871, %p213;
	setp.geu.f32 	%p214, %f9, 0f40874800;
	@%p214 bra 	$L__BB2_289;
	shr.u32 	%r725, %r104, 31;
	add.s32 	%r726, %r104, %r725;
	shr.s32 	%r727, %r726, 1;
	shl.b32 	%r728, %r727, 20;
	add.s32 	%r729, %r106, %r728;
	mov.b64 	%fd872, {%r105, %r729};
	sub.s32 	%r730, %r104, %r727;
	shl.b32 	%r731, %r730, 20;
	add.s32 	%r732, %r731, 1072693248;
	mov.b32 	%r733, 0;
	mov.b64 	%fd873, {%r733, %r732};
	mul.f64 	%fd2000, %fd873, %fd872;
$L__BB2_289:
	add.f64 	%fd2001, %fd2000, 0d3FF0000000000000;
	{
	.reg .b32 %temp; 
	mov.b64 	{%temp, %r1234}, %fd2001;
	}
	{
	.reg .b32 %temp; 
	mov.b64 	{%r1235, %temp}, %fd2001;
	}
	setp.gt.s32 	%p215, %r1234, 1048575;
	mov.b32 	%r1236, -1023;
	@%p215 bra 	$L__BB2_291;
	mul.f64 	%fd2001, %fd2001, 0d4350000000000000;
	{
	.reg .b32 %temp; 
	mov.b64 	{%temp, %r1234}, %fd2001;
	}
	{
	.reg .b32 %temp; 
	mov.b64 	{%r1235, %temp}, %fd2001;
	}
	mov.b32 	%r1236, -1077;
$L__BB2_291:
	add.s32 	%r736, %r1234, -1;
	setp.gt.u32 	%p216, %r736, 2146435070;
	@%p216 bra 	$L__BB2_295;
	shr.u32 	%r739, %r1234, 20;
	add.s32 	%r1237, %r1236, %r739;
	and.b32  	%r740, %r1234, 1048575;
	or.b32  	%r741, %r740, 1072693248;
	mov.b64 	%fd2002, {%r1235, %r741};
	setp.lt.u32 	%p218, %r741, 1073127583;
	@%p218 bra 	$L__BB2_294;
	{
	.reg .b32 %temp; 
	mov.b64 	{%r742, %temp}, %fd2002;
	}
	{
	.reg .b32 %temp; 
	mov.b64 	{%temp, %r743}, %fd2002;
	}
	add.s32 	%r744, %r743, -1048576;
	mov.b64 	%fd2002, {%r742, %r744};
	add.s32 	%r1237, %r1237, 1;
$L__BB2_294:
	add.f64 	%fd875, %fd2002, 0dBFF0000000000000;
	add.f64 	%fd876, %fd2002, 0d3FF0000000000000;
	rcp.approx.ftz.f64 	%fd877, %fd876;
	neg.f64 	%fd878, %fd876;
	fma.rn.f64 	%fd879, %fd878, %fd877, 0d3FF0000000000000;
	fma.rn.f64 	%fd880, %fd879, %fd879, %fd879;
	fma.rn.f64 	%fd881, %fd880, %fd877, %fd877;
	mul.f64 	%fd882, %fd875, %fd881;
	fma.rn.f64 	%fd883, %fd875, %fd881, %fd882;
	mul.f64 	%fd884, %fd883, %fd883;
	fma.rn.f64 	%fd885, %fd884, 0d3EB1380B3AE80F1E, 0d3ED0EE258B7A8B04;
	fma.rn.f64 	%fd886, %fd885, %fd884, 0d3EF3B2669F02676F;
	fma.rn.f64 	%fd887, %fd886, %fd884, 0d3F1745CBA9AB0956;
	fma.rn.f64 	%fd888, %fd887, %fd884, 0d3F3C71C72D1B5154;
	fma.rn.f64 	%fd889, %fd888, %fd884, 0d3F624924923BE72D;
	fma.rn.f64 	%fd890, %fd889, %fd884, 0d3F8999999999A3C4;
	fma.rn.f64 	%fd891, %fd890, %fd884, 0d3FB5555555555554;
	sub.f64 	%fd892, %fd875, %fd883;
	add.f64 	%fd893, %fd892, %fd892;
	neg.f64 	%fd894, %fd883;
	fma.rn.f64 	%fd895, %fd894, %fd875, %fd893;
	mul.f64 	%fd896, %fd881, %fd895;
	mul.f64 	%fd897, %fd884, %fd891;
	fma.rn.f64 	%fd898, %fd897, %fd883, %fd896;
	xor.b32  	%r745, %r1237, -2147483648;
	mov.b32 	%r746, 1127219200;
	mov.b64 	%fd899, {%r745, %r746};
	sub.f64 	%fd900, %fd899, %fd25;
	fma.rn.f64 	%fd901, %fd900, 0d3FE62E42FEFA39EF, %fd883;
	fma.rn.f64 	%fd902, %fd900, 0dBFE62E42FEFA39EF, %fd901;
	sub.f64 	%fd903, %fd902, %fd883;
	sub.f64 	%fd904, %fd898, %fd903;
	fma.rn.f64 	%fd905, %fd900, 0d3C7ABC9E3B39803F, %fd904;
	add.f64 	%fd2003, %fd901, %fd905;
	bra.uni 	$L__BB2_296;
$L__BB2_295:
	fma.rn.f64 	%fd874, %fd2001, 0d7FF0000000000000, 0d7FF0000000000000;
	{
	.reg .b32 %temp; 
	mov.b64 	{%temp, %r737}, %fd2001;
	}
	and.b32  	%r738, %r737, 2147483647;
	setp.eq.s32 	%p217, %r738, 0;
	selp.f64 	%fd2003, 0dFFF0000000000000, %fd874, %p217;
$L__BB2_296:
	sub.f64 	%fd906, %fd1999, %fd2003;
	add.f64 	%fd2004, %fd2004, %fd906;
$L__BB2_297:
	add.s64 	%rd1500, %rd1500, 1;
	setp.eq.s64 	%p219, %rd1500, %rd20;
	@%p219 bra 	$L__BB2_250;
	bra.uni 	$L__BB2_272;
$L__BB2_298:
	.pragma "nounroll";
	shl.b64 	%rd869, %rd1513, 2;
	add.s64 	%rd870, %rd10, %rd869;
	mov.b32 	%r808, 0;
	st.local.u32 	[%rd870], %r808;
	st.local.u32 	[%rd870+4], %r808;
	st.local.u32 	[%rd870+8], %r808;
	st.local.u32 	[%rd870+12], %r808;
	st.local.u32 	[%rd870+16], %r808;
	st.local.u32 	[%rd870+20], %r808;
	st.local.u32 	[%rd870+24], %r808;
	st.local.u32 	[%rd870+28], %r808;
	st.local.u32 	[%rd870+32], %r808;
	st.local.u32 	[%rd870+36], %r808;
	st.local.u32 	[%rd870+40], %r808;
	st.local.u32 	[%rd870+44], %r808;
	st.local.u32 	[%rd870+48], %r808;
	st.local.u32 	[%rd870+52], %r808;
	st.local.u32 	[%rd870+56], %r808;
	st.local.u32 	[%rd870+60], %r808;
	add.s64 	%rd1513, %rd1513, 16;
	setp.eq.s64 	%p269, %rd1513, %rd1510;
	@%p269 bra 	$L__BB2_299;
	bra.uni 	$L__BB2_298;
$L__BB2_299:
	and.b32  	%r128, %r1239, 15;
	setp.eq.s32 	%p270, %r128, 0;
	@%p270 bra 	$L__BB2_309;
	add.s64 	%rd871, %rd170, -1;
	setp.lt.u64 	%p271, %rd871, 7;
	@%p271 bra 	$L__BB2_302;
	shl.b64 	%rd872, %rd1510, 2;
	add.s64 	%rd873, %rd10, %rd872;
	mov.b32 	%r809, 0;
	st.local.u32 	[%rd873], %r809;
	st.local.u32 	[%rd873+4], %r809;
	st.local.u32 	[%rd873+8], %r809;
	st.local.u32 	[%rd873+12], %r809;
	st.local.u32 	[%rd873+16], %r809;
	st.local.u32 	[%rd873+20], %r809;
	st.local.u32 	[%rd873+24], %r809;
	st.local.u32 	[%rd873+28], %r809;
	add.s64 	%rd1510, %rd1510, 8;
$L__BB2_302:
	and.b32  	%r810, %r1239, 7;
	setp.eq.s32 	%p272, %r810, 0;
	@%p272 bra 	$L__BB2_309;
	and.b64  	%rd874, %rd169, 7;
	add.s64 	%rd875, %rd874, -1;
	setp.lt.u64 	%p273, %rd875, 3;
	@%p273 bra 	$L__BB2_305;
	shl.b64 	%rd876, %rd1510, 2;
	add.s64 	%rd877, %rd10, %rd876;
	mov.b32 	%r811, 0;
	st.local.u32 	[%rd877], %r811;
	st.local.u32 	[%rd877+4], %r811;
	st.local.u32 	[%rd877+8], %r811;
	st.local.u32 	[%rd877+12], %r811;
	add.s64 	%rd1510, %rd1510, 4;
$L__BB2_305:
	and.b32  	%r129, %r1239, 3;
	setp.eq.s32 	%p274, %r129, 0;
	@%p274 bra 	$L__BB2_309;
	shl.b64 	%rd878, %rd1510, 2;
	add.s64 	%rd177, %rd10, %rd878;
	mov.b32 	%r812, 0;
	st.local.u32 	[%rd177], %r812;
	setp.eq.s32 	%p275, %r129, 1;
	@%p275 bra 	$L__BB2_309;
	mov.b32 	%r813, 0;
	st.local.u32 	[%rd177+4], %r813;
	setp.eq.s32 	%p276, %r129, 2;
	@%p276 bra 	$L__BB2_309;
	mov.b32 	%r814, 0;
	st.local.u32 	[%rd177+8], %r814;
$L__BB2_309:
	setp.lt.u32 	%p277, %r1239, 2;
	@%p277 bra 	$L__BB2_323;
	ld.local.u32 	%r130, [%rd10];
	add.s64 	%rd178, %rd169, -1;
	and.b64  	%rd179, %rd178, 15;
	add.s32 	%r815, %r1239, -2;
	setp.lt.u32 	%p278, %r815, 15;
	mov.b64 	%rd1516, 1;
	@%p278 bra 	$L__BB2_313;
	and.b64  	%rd180, %rd178, -16;
	mov.b64 	%rd1514, 1;
$L__BB2_312:
	.pragma "nounroll";
	shl.b64 	%rd881, %rd1514, 2;
	add.s64 	%rd882, %rd10, %rd881;
	st.local.u32 	[%rd882], %r130;
	st.local.u32 	[%rd882+4], %r130;
	st.local.u32 	[%rd882+8], %r130;
	st.local.u32 	[%rd882+12], %r130;
	st.local.u32 	[%rd882+16], %r130;
	st.local.u32 	[%rd882+20], %r130;
	st.local.u32 	[%rd882+24], %r130;
	st.local.u32 	[%rd882+28], %r130;
	st.local.u32 	[%rd882+32], %r130;
	st.local.u32 	[%rd882+36], %r130;
	st.local.u32 	[%rd882+40], %r130;
	st.local.u32 	[%rd882+44], %r130;
	st.local.u32 	[%rd882+48], %r130;
	st.local.u32 	[%rd882+52], %r130;
	st.local.u32 	[%rd882+56], %r130;
	st.local.u32 	[%rd882+60], %r130;
	add.s64 	%rd1516, %rd1514, 16;
	add.s64 	%rd883, %rd1514, 15;
	setp.ne.s64 	%p279, %rd883, %rd180;
	mov.u64 	%rd1514, %rd1516;
	@%p279 bra 	$L__BB2_312;
$L__BB2_313:
	setp.eq.s64 	%p280, %rd179, 0;
	@%p280 bra 	$L__BB2_323;
	and.b64  	%rd186, %rd178, 7;
	setp.lt.u64 	%p281, %rd179, 8;
	@%p281 bra 	$L__BB2_316;
	shl.b64 	%rd884, %rd1516, 2;
	add.s64 	%rd885, %rd10, %rd884;
	st.local.u32 	[%rd885], %r130;
	st.local.u32 	[%rd885+4], %r130;
	st.local.u32 	[%rd885+8], %r130;
	st.local.u32 	[%rd885+12], %r130;
	st.local.u32 	[%rd885+16], %r130;
	st.local.u32 	[%rd885+20], %r130;
	st.local.u32 	[%rd885+24], %r130;
	st.local.u32 	[%rd885+28], %r130;
	add.s64 	%rd1516, %rd1516, 8;
$L__BB2_316:
	setp.eq.s64 	%p282, %rd186, 0;
	@%p282 bra 	$L__BB2_323;
	and.b64  	%rd189, %rd178, 3;
	setp.lt.u64 	%p283, %rd186, 4;
	@%p283 bra 	$L__BB2_319;
	shl.b64 	%rd886, %rd1516, 2;
	add.s64 	%rd887, %rd10, %rd886;
	st.local.u32 	[%rd887], %r130;
	st.local.u32 	[%rd887+4], %r130;
	st.local.u32 	[%rd887+8], %r130;
	st.local.u32 	[%rd887+12], %r130;
	add.s64 	%rd1516, %rd1516, 4;
$L__BB2_319:
	setp.eq.s64 	%p284, %rd189, 0;
	@%p284 bra 	$L__BB2_323;
	shl.b64 	%rd888, %rd1516, 2;
	add.s64 	%rd192, %rd10, %rd888;
	st.local.u32 	[%rd192], %r130;
	setp.eq.s64 	%p285, %rd189, 1;
	@%p285 bra 	$L__BB2_323;
	st.local.u32 	[%rd192+4], %r130;
	setp.eq.s64 	%p286, %rd189, 2;
	@%p286 bra 	$L__BB2_323;
	st.local.u32 	[%rd192+8], %r130;
$L__BB2_323:
	cvt.s64.s32 	%rd193, %r126;
	mov.b64 	%rd1524, 0;
	mov.u64 	%rd1529, %rd193;
	@%p268 bra 	$L__BB2_326;
	and.b64  	%rd1524, %rd169, 2147483632;
	mov.b64 	%rd1518, 0;
	mov.u64 	%rd1529, %rd193;
$L__BB2_325:
	.pragma "nounroll";
	shl.b64 	%rd892, %rd1518, 2;
	add.s64 	%rd893, %rd10, %rd892;
	ld.local.s32 	%rd894, [%rd893];
	ld.local.s32 	%rd895, [%rd893+4];
	add.s64 	%rd896, %rd894, %rd895;
	ld.local.s32 	%rd897, [%rd893+8];
	add.s64 	%rd898, %rd896, %rd897;
	ld.local.s32 	%rd899, [%rd893+12];
	add.s64 	%rd900, %rd898, %rd899;
	ld.local.s32 	%rd901, [%rd893+16];
	add.s64 	%rd902, %rd900, %rd901;
	ld.local.s32 	%rd903, [%rd893+20];
	add.s64 	%rd904, %rd902, %rd903;
	ld.local.s32 	%rd905, [%rd893+24];
	add.s64 	%rd906, %rd904, %rd905;
	ld.local.s32 	%rd907, [%rd893+28];
	add.s64 	%rd908, %rd906, %rd907;
	ld.local.s32 	%rd909, [%rd893+32];
	add.s64 	%rd910, %rd908, %rd909;
	ld.local.s32 	%rd911, [%rd893+36];
	add.s64 	%rd912, %rd910, %rd911;
	ld.local.s32 	%rd913, [%rd893+40];
	add.s64 	%rd914, %rd912, %rd913;
	ld.local.s32 	%rd915, [%rd893+44];
	add.s64 	%rd916, %rd914, %rd915;
	ld.local.s32 	%rd917, [%rd893+48];
	add.s64 	%rd918, %rd916, %rd917;
	ld.local.s32 	%rd919, [%rd893+52];
	add.s64 	%rd920, %rd918, %rd919;
	ld.local.s32 	%rd921, [%rd893+56];
	add.s64 	%rd922, %rd920, %rd921;
	ld.local.s32 	%rd923, [%rd893+60];
	add.s64 	%rd924, %rd922, %rd923;
	sub.s64 	%rd1529, %rd1529, %rd924;
	add.s64 	%rd1518, %rd1518, 16;
	setp.ne.s64 	%p288, %rd1518, %rd1524;
	@%p288 bra 	$L__BB2_325;
$L__BB2_326:
	@%p270 bra 	$L__BB2_336;
	add.s64 	%rd926, %rd170, -1;
	setp.lt.u64 	%p290, %rd926, 7;
	@%p290 bra 	$L__BB2_329;
	shl.b64 	%rd927, %rd1524, 2;
	add.s64 	%rd928, %rd10, %rd927;
	ld.local.s32 	%rd929, [%rd928];
	ld.local.s32 	%rd930, [%rd928+4];
	add.s64 	%rd931, %rd929, %rd930;
	ld.local.s32 	%rd932, [%rd928+8];
	add.s64 	%rd933, %rd931, %rd932;
	ld.local.s32 	%rd934, [%rd928+12];
	add.s64 	%rd935, %rd933, %rd934;
	ld.local.s32 	%rd936, [%rd928+16];
	add.s64 	%rd937, %rd935, %rd936;
	ld.local.s32 	%rd938, [%rd928+20];
	add.s64 	%rd939, %rd937, %rd938;
	ld.local.s32 	%rd940, [%rd928+24];
	add.s64 	%rd941, %rd939, %rd940;
	ld.local.s32 	%rd942, [%rd928+28];
	add.s64 	%rd943, %rd941, %rd942;
	sub.s64 	%rd1529, %rd1529, %rd943;
	add.s64 	%rd1524, %rd1524, 8;
$L__BB2_329:
	and.b32  	%r816, %r1239, 7;
	setp.eq.s32 	%p291, %r816, 0;
	@%p291 bra 	$L__BB2_336;
	and.b64  	%rd945, %rd169, 7;
	add.s64 	%rd946, %rd945, -1;
	setp.lt.u64 	%p292, %rd946, 3;
	@%p292 bra 	$L__BB2_332;
	shl.b64 	%rd947, %rd1524, 2;
	add.s64 	%rd948, %rd10, %rd947;
	ld.local.s32 	%rd949, [%rd948];
	ld.local.s32 	%rd950, [%rd948+4];
	add.s64 	%rd951, %rd949, %rd950;
	ld.local.s32 	%rd952, [%rd948+8];
	add.s64 	%rd953, %rd951, %rd952;
	ld.local.s32 	%rd954, [%rd948+12];
	add.s64 	%rd955, %rd953, %rd954;
	sub.s64 	%rd1529, %rd1529, %rd955;
	add.s64 	%rd1524, %rd1524, 4;
$L__BB2_332:
	and.b32  	%r131, %r1239, 3;
	setp.eq.s32 	%p293, %r131, 0;
	@%p293 bra 	$L__BB2_336;
	shl.b64 	%rd956, %rd1524, 2;
	add.s64 	%rd212, %rd10, %rd956;
	ld.local.s32 	%rd957, [%rd212];
	sub.s64 	%rd1529, %rd1529, %rd957;
	setp.eq.s32 	%p294, %r131, 1;
	@%p294 bra 	$L__BB2_336;
	ld.local.s32 	%rd958, [%rd212+4];
	sub.s64 	%rd1529, %rd1529, %rd958;
	setp.eq.s32 	%p295, %r131, 2;
	@%p295 bra 	$L__BB2_336;
	ld.local.s32 	%rd959, [%rd212+8];
	sub.s64 	%rd1529, %rd1529, %rd959;
$L__BB2_336:
	cvt.rn.f64.u64 	%fd1005, %rd1529;
	ld.local.u32 	%r817, [%rd10];
	sub.s32 	%r818, %r127, %r817;
	cvt.rn.f64.s32 	%fd1006, %r818;
	div.rn.f64 	%fd1007, %fd1005, %fd1006;
	cvt.rmi.f64.f64 	%fd1008, %fd1007;
	cvt.rzi.u64.f64 	%rd217, %fd1008;
	cvt.u64.u32 	%rd960, %r818;
	mul.lo.s64 	%rd961, %rd217, %rd960;
	sub.s64 	%rd218, %rd1529, %rd961;
	sub.s64 	%rd1532, %rd169, %rd217;
	add.s64 	%rd962, %rd217, -1;
	setp.ge.u64 	%p296, %rd962, %rd169;
	@%p296 bra 	$L__BB2_350;
	sub.s64 	%rd963, %rd169, %rd217;
	add.s64 	%rd964, %rd963, 1;
	max.u64 	%rd965, %rd964, %rd169;
	add.s64 	%rd966, %rd217, %rd965;
	sub.s64 	%rd220, %rd966, %rd169;
	and.b64  	%rd221, %rd220, 15;
	sub.s64 	%rd967, %rd169, %rd966;
	setp.gt.u64 	%p297, %rd967, -16;
	@%p297 bra 	$L__BB2_340;
	and.b64  	%rd222, %rd220, -16;
	mov.b64 	%rd1531, 0;
$L__BB2_339:
	.pragma "nounroll";
	shl.b64 	%rd969, %rd1532, 2;
	add.s64 	%rd970, %rd10, %rd969;
	st.local.u32 	[%rd970], %r127;
	st.local.u32 	[%rd970+4], %r127;
	st.local.u32 	[%rd970+8], %r127;
	st.local.u32 	[%rd970+12], %r127;
	st.local.u32 	[%rd970+16], %r127;
	st.local.u32 	[%rd970+20], %r127;
	st.local.u32 	[%rd970+24], %r127;
	st.local.u32 	[%rd970+28], %r127;
	st.local.u32 	[%rd970+32], %r127;
	st.local.u32 	[%rd970+36], %r127;
	st.local.u32 	[%rd970+40], %r127;
	st.local.u32 	[%rd970+44], %r127;
	st.local.u32 	[%rd970+48], %r127;
	st.local.u32 	[%rd970+52], %r127;
	st.local.u32 	[%rd970+56], %r127;
	st.local.u32 	[%rd970+60], %r127;
	add.s64 	%rd1532, %rd1532, 16;
	add.s64 	%rd1531, %rd1531, 16;
	setp.ne.s64 	%p298, %rd1531, %rd222;
	@%p298 bra 	$L__BB2_339;
$L__BB2_340:
	setp.eq.s64 	%p299, %rd221, 0;
	@%p299 bra 	$L__BB2_350;
	and.b64  	%rd228, %rd220, 7;
	setp.lt.u64 	%p300, %rd221, 8;
	@%p300 bra 	$L__BB2_343;
	shl.b64 	%rd971, %rd1532, 2;
	add.s64 	%rd972, %rd10, %rd971;
	st.local.u32 	[%rd972], %r127;
	st.local.u32 	[%rd972+4], %r127;
	st.local.u32 	[%rd972+8], %r127;
	st.local.u32 	[%rd972+12], %r127;
	st.local.u32 	[%rd972+16], %r127;
	st.local.u32 	[%rd972+20], %r127;
	st.local.u32 	[%rd972+24], %r127;
	st.local.u32 	[%rd972+28], %r127;
	add.s64 	%rd1532, %rd1532, 8;
$L__BB2_343:
	setp.eq.s64 	%p301, %rd228, 0;
	@%p301 bra 	$L__BB2_350;
	and.b64  	%rd231, %rd220, 3;
	setp.lt.u64 	%p302, %rd228, 4;
	@%p302 bra 	$L__BB2_346;
	shl.b64 	%rd973, %rd1532, 2;
	add.s64 	%rd974, %rd10, %rd973;
	st.local.u32 	[%rd974], %r127;
	st.local.u32 	[%rd974+4], %r127;
	st.local.u32 	[%rd974+8], %r127;
	st.local.u32 	[%rd974+12], %r127;
	add.s64 	%rd1532, %rd1532, 4;
$L__BB2_346:
	setp.eq.s64 	%p303, %rd231, 0;
	@%p303 bra 	$L__BB2_350;
	shl.b64 	%rd975, %rd1532, 2;
	add.s64 	%rd234, %rd10, %rd975;
	st.local.u32 	[%rd234], %r127;
	setp.eq.s64 	%p304, %rd231, 1;
	@%p304 bra 	$L__BB2_350;
	st.local.u32 	[%rd234+4], %r127;
	setp.eq.s64 	%p305, %rd231, 2;
	@%p305 bra 	$L__BB2_350;
	st.local.u32 	[%rd234+8], %r127;
$L__BB2_350:
	setp.le.u64 	%p306, %rd169, %rd217;
	@%p306 bra 	$L__BB2_352;
	not.b64 	%rd976, %rd217;
	add.s64 	%rd977, %rd976, %rd169;
	shl.b64 	%rd978, %rd977, 2;
	add.s64 	%rd979, %rd10, %rd978;
	ld.local.u32 	%r819, [%rd979];
	cvt.u32.u64 	%r820, %rd218;
	add.s32 	%r821, %r819, %r820;
	st.local.u32 	[%rd979], %r821;
$L__BB2_352:
	add.s32 	%r823, %r1239, -1;
	cvt.u64.u32 	%rd980, %r823;
	max.u64 	%rd981, %rd980, 1;
	and.b32  	%r132, %r1239, 3;
	and.b64  	%rd235, %rd981, 3;
	and.b64  	%rd236, %rd981, 2147483644;
	mov.b32 	%r1240, 0;
	mov.u64 	%rd1535, %rd1581;
$L__BB2_353:
	setp.lt.u64 	%p307, %rd90, 15;
	mov.b64 	%rd1537, 0;
	@%p307 bra 	$L__BB2_356;
	mov.b64 	%rd1539, 0;
$L__BB2_355:
	.pragma "nounroll";
	add.s64 	%rd984, %rd7, %rd1539;
	mov.b16 	%rs316, 0;
	st.local.u8 	[%rd984], %rs316;
	st.local.u8 	[%rd984+1], %rs316;
	st.local.u8 	[%rd984+2], %rs316;
	st.local.u8 	[%rd984+3], %rs316;
	st.local.u8 	[%rd984+4], %rs316;
	st.local.u8 	[%rd984+5], %rs316;
	st.local.u8 	[%rd984+6], %rs316;
	st.local.u8 	[%rd984+7], %rs316;
	st.local.u8 	[%rd984+8], %rs316;
	st.local.u8 	[%rd984+9], %rs316;
	st.local.u8 	[%rd984+10], %rs316;
	st.local.u8 	[%rd984+11], %rs316;
	st.local.u8 	[%rd984+12], %rs316;
	st.local.u8 	[%rd984+13], %rs316;
	st.local.u8 	[%rd984+14], %rs316;
	st.local.u8 	[%rd984+15], %rs316;
	add.s64 	%rd1539, %rd1539, 16;
	setp.eq.s64 	%p308, %rd1539, %rd164;
	mov.u64 	%rd1537, %rd164;
	@%p308 bra 	$L__BB2_356;
	bra.uni 	$L__BB2_355;
$L__BB2_356:
	setp.eq.s32 	%p309, %r4, 0;
	@%p309 bra 	$L__BB2_366;
	setp.lt.u64 	%p310, %rd162, 7;
	@%p310 bra 	$L__BB2_359;
	add.s64 	%rd985, %rd7, %rd1537;
	mov.b16 	%rs317, 0;
	st.local.u8 	[%rd985], %rs317;
	st.local.u8 	[%rd985+1], %rs317;
	st.local.u8 	[%rd985+2], %rs317;
	st.local.u8 	[%rd985+3], %rs317;
	st.local.u8 	[%rd985+4], %rs317;
	st.local.u8 	[%rd985+5], %rs317;
	st.local.u8 	[%rd985+6], %rs317;
	st.local.u8 	[%rd985+7], %rs317;
	add.s64 	%rd1537, %rd1537, 8;
$L__BB2_359:
	setp.eq.s64 	%p311, %rd165, 0;
	@%p311 bra 	$L__BB2_366;
	setp.lt.u64 	%p312, %rd163, 3;
	@%p312 bra 	$L__BB2_362;
	add.s64 	%rd986, %rd7, %rd1537;
	mov.b16 	%rs318, 0;
	st.local.u8 	[%rd986], %rs318;
	st.local.u8 	[%rd986+1], %rs318;
	st.local.u8 	[%rd986+2], %rs318;
	st.local.u8 	[%rd986+3], %rs318;
	add.s64 	%rd1537, %rd1537, 4;
$L__BB2_362:
	setp.eq.s64 	%p313, %rd166, 0;
	@%p313 bra 	$L__BB2_366;
	setp.eq.s64 	%p314, %rd166, 1;
	add.s64 	%rd243, %rd7, %rd1537;
	mov.b16 	%rs319, 0;
	st.local.u8 	[%rd243], %rs319;
	@%p314 bra 	$L__BB2_366;
	setp.eq.s64 	%p315, %rd166, 2;
	mov.b16 	%rs320, 0;
	st.local.u8 	[%rd243+1], %rs320;
	@%p315 bra 	$L__BB2_366;
	mov.b16 	%rs321, 0;
	st.local.u8 	[%rd243+2], %rs321;
$L__BB2_366:
	add.s64 	%rd988, %rd169, -1;
	setp.lt.u64 	%p316, %rd988, 3;
	mov.b64 	%rd1540, 0;
	@%p316 bra 	$L__BB2_369;
	mov.b64 	%rd1541, 0;
$L__BB2_368:
	shl.b64 	%rd990, %rd1541, 2;
	add.s64 	%rd991, %rd10, %rd990;
	ld.local.s32 	%rd992, [%rd991];
	add.s64 	%rd993, %rd1541, %rd992;
	add.s64 	%rd994, %rd7, %rd993;
	mov.b16 	%rs322, 1;
	st.local.u8 	[%rd994], %rs322;
	ld.local.s32 	%rd995, [%rd991+4];
	add.s64 	%rd996, %rd1541, %rd995;
	add.s64 	%rd997, %rd7, %rd996;
	st.local.u8 	[%rd997+1], %rs322;
	ld.local.s32 	%rd998, [%rd991+8];
	add.s64 	%rd999, %rd1541, %rd998;
	add.s64 	%rd1000, %rd7, %rd999;
	st.local.u8 	[%rd1000+2], %rs322;
	ld.local.s32 	%rd1001, [%rd991+12];
	add.s64 	%rd1002, %rd1541, %rd1001;
	add.s64 	%rd1003, %rd7, %rd1002;
	st.local.u8 	[%rd1003+3], %rs322;
	add.s64 	%rd1541, %rd1541, 4;
	and.b64  	%rd1540, %rd169, 2147483644;
	setp.eq.s64 	%p317, %rd1541, %rd1540;
	@%p317 bra 	$L__BB2_369;
	bra.uni 	$L__BB2_368;
$L__BB2_369:
	setp.eq.s32 	%p318, %r132, 0;
	@%p318 bra 	$L__BB2_373;
	setp.eq.s32 	%p319, %r132, 1;
	shl.b64 	%rd1004, %rd1540, 2;
	add.s64 	%rd247, %rd10, %rd1004;
	ld.local.s32 	%rd1005, [%rd247];
	add.s64 	%rd1006, %rd1540, %rd1005;
	add.s64 	%rd1007, %rd7, %rd1006;
	mov.b16 	%rs323, 1;
	st.local.u8 	[%rd1007], %rs323;
	@%p319 bra 	$L__BB2_373;
	setp.eq.s32 	%p320, %r132, 2;
	ld.local.s32 	%rd1008, [%rd247+4];
	add.s64 	%rd1009, %rd1540, %rd1008;
	add.s64 	%rd1010, %rd7, %rd1009;
	mov.b16 	%rs324, 1;
	st.local.u8 	[%rd1010+1], %rs324;
	@%p320 bra 	$L__BB2_373;
	ld.local.s32 	%rd1011, [%rd247+8];
	add.s64 	%rd1012, %rd1540, %rd1011;
	add.s64 	%rd1013, %rd7, %rd1012;
	mov.b16 	%rs325, 1;
	st.local.u8 	[%rd1013+2], %rs325;
$L__BB2_373:
	mov.b64 	%rd1544, 0;
	@%p307 bra 	$L__BB2_376;
	mov.b64 	%rd1542, 0;
$L__BB2_375:
	.pragma "nounroll";
	shl.b64 	%rd1016, %rd1542, 3;
	add.s64 	%rd1017, %rd5, %rd1016;
	ld.local.u64 	%rd1018, [%rd1017];
	add.s64 	%rd1019, %rd6, %rd1018;
	ld.local.u8 	%rs326, [%rd1019];
	add.s64 	%rd1020, %rd7, %rd1542;
	ld.local.u8 	%rs327, [%rd1020];
	xor.b16  	%rs328, %rs327, %rs326;
	add.s64 	%rd1021, %rd8, %rd1018;
	st.local.u8 	[%rd1021], %rs328;
	ld.local.u64 	%rd1022, [%rd1017+8];
	add.s64 	%rd1023, %rd6, %rd1022;
	ld.local.u8 	%rs329, [%rd1023];
	ld.local.u8 	%rs330, [%rd1020+1];
	xor.b16  	%rs331, %rs330, %rs329;
	add.s64 	%rd1024, %rd8, %rd1022;
	st.local.u8 	[%rd1024], %rs331;
	ld.local.u64 	%rd1025, [%rd1017+16];
	add.s64 	%rd1026, %rd6, %rd1025;
	ld.local.u8 	%rs332, [%rd1026];
	ld.local.u8 	%rs333, [%rd1020+2];
	xor.b16  	%rs334, %rs333, %rs332;
	add.s64 	%rd1027, %rd8, %rd1025;
	st.local.u8 	[%rd1027], %rs334;
	ld.local.u64 	%rd1028, [%rd1017+24];
	add.s64 	%rd1029, %rd6, %rd1028;
	ld.local.u8 	%rs335, [%rd1029];
	ld.local.u8 	%rs336, [%rd1020+3];
	xor.b16  	%rs337, %rs336, %rs335;
	add.s64 	%rd1030, %rd8, %rd1028;
	st.local.u8 	[%rd1030], %rs337;
	ld.local.u64 	%rd1031, [%rd1017+32];
	add.s64 	%rd1032, %rd6, %rd1031;
	ld.local.u8 	%rs338, [%rd1032];
	ld.local.u8 	%rs339, [%rd1020+4];
	xor.b16  	%rs340, %rs339, %rs338;
	add.s64 	%rd1033, %rd8, %rd1031;
	st.local.u8 	[%rd1033], %rs340;
	ld.local.u64 	%rd1034, [%rd1017+40];
	add.s64 	%rd1035, %rd6, %rd1034;
	ld.local.u8 	%rs341, [%rd1035];
	ld.local.u8 	%rs342, [%rd1020+5];
	xor.b16  	%rs343, %rs342, %rs341;
	add.s64 	%rd1036, %rd8, %rd1034;
	st.local.u8 	[%rd1036], %rs343;
	ld.local.u64 	%rd1037, [%rd1017+48];
	add.s64 	%rd1038, %rd6, %rd1037;
	ld.local.u8 	%rs344, [%rd1038];
	ld.local.u8 	%rs345, [%rd1020+6];
	xor.b16  	%rs346, %rs345, %rs344;
	add.s64 	%rd1039, %rd8, %rd1037;
	st.local.u8 	[%rd1039], %rs346;
	ld.local.u64 	%rd1040, [%rd1017+56];
	add.s64 	%rd1041, %rd6, %rd1040;
	ld.local.u8 	%rs347, [%rd1041];
	ld.local.u8 	%rs348, [%rd1020+7];
	xor.b16  	%rs349, %rs348, %rs347;
	add.s64 	%rd1042, %rd8, %rd1040;
	st.local.u8 	[%rd1042], %rs349;
	ld.local.u64 	%rd1043, [%rd1017+64];
	add.s64 	%rd1044, %rd6, %rd1043;
	ld.local.u8 	%rs350, [%rd1044];
	ld.local.u8 	%rs351, [%rd1020+8];
	xor.b16  	%rs352, %rs351, %rs350;
	add.s64 	%rd1045, %rd8, %rd1043;
	st.local.u8 	[%rd1045], %rs352;
	ld.local.u64 	%rd1046, [%rd1017+72];
	add.s64 	%rd1047, %rd6, %rd1046;
	ld.local.u8 	%rs353, [%rd1047];
	ld.local.u8 	%rs354, [%rd1020+9];
	xor.b16  	%rs355, %rs354, %rs353;
	add.s64 	%rd1048, %rd8, %rd1046;
	st.local.u8 	[%rd1048], %rs355;
	ld.local.u64 	%rd1049, [%rd1017+80];
	add.s64 	%rd1050, %rd6, %rd1049;
	ld.local.u8 	%rs356, [%rd1050];
	ld.local.u8 	%rs357, [%rd1020+10];
	xor.b16  	%rs358, %rs357, %rs356;
	add.s64 	%rd1051, %rd8, %rd1049;
	st.local.u8 	[%rd1051], %rs358;
	ld.local.u64 	%rd1052, [%rd1017+88];
	add.s64 	%rd1053, %rd6, %rd1052;
	ld.local.u8 	%rs359, [%rd1053];
	ld.local.u8 	%rs360, [%rd1020+11];
	xor.b16  	%rs361, %rs360, %rs359;
	add.s64 	%rd1054, %rd8, %rd1052;
	st.local.u8 	[%rd1054], %rs361;
	ld.local.u64 	%rd1055, [%rd1017+96];
	add.s64 	%rd1056, %rd6, %rd1055;
	ld.local.u8 	%rs362, [%rd1056];
	ld.local.u8 	%rs363, [%rd1020+12];
	xor.b16  	%rs364, %rs363, %rs362;
	add.s64 	%rd1057, %rd8, %rd1055;
	st.local.u8 	[%rd1057], %rs364;
	ld.local.u64 	%rd1058, [%rd1017+104];
	add.s64 	%rd1059, %rd6, %rd1058;
	ld.local.u8 	%rs365, [%rd1059];
	ld.local.u8 	%rs366, [%rd1020+13];
	xor.b16  	%rs367, %rs366, %rs365;
	add.s64 	%rd1060, %rd8, %rd1058;
	st.local.u8 	[%rd1060], %rs367;
	ld.local.u64 	%rd1061, [%rd1017+112];
	add.s64 	%rd1062, %rd6, %rd1061;
	ld.local.u8 	%rs368, [%rd1062];
	ld.local.u8 	%rs369, [%rd1020+14];
	xor.b16  	%rs370, %rs369, %rs368;
	add.s64 	%rd1063, %rd8, %rd1061;
	st.local.u8 	[%rd1063], %rs370;
	ld.local.u64 	%rd1064, [%rd1017+120];
	add.s64 	%rd1065, %rd6, %rd1064;
	ld.local.u8 	%rs371, [%rd1065];
	ld.local.u8 	%rs372, [%rd1020+15];
	xor.b16  	%rs373, %rs372, %rs371;
	add.s64 	%rd1066, %rd8, %rd1064;
	st.local.u8 	[%rd1066], %rs373;
	add.s64 	%rd1542, %rd1542, 16;
	setp.ne.s64 	%p322, %rd1542, %rd164;
	mov.u64 	%rd1544, %rd164;
	@%p322 bra 	$L__BB2_375;
$L__BB2_376:
	@%p309 bra 	$L__BB2_386;
	setp.lt.u64 	%p324, %rd162, 7;
	@%p324 bra 	$L__BB2_379;
	shl.b64 	%rd1067, %rd1544, 3;
	add.s64 	%rd1068, %rd5, %rd1067;
	ld.local.u64 	%rd1069, [%rd1068];
	add.s64 	%rd1070, %rd6, %rd1069;
	ld.local.u8 	%rs374, [%rd1070];
	add.s64 	%rd1071, %rd7, %rd1544;
	ld.local.u8 	%rs375, [%rd1071];
	xor.b16  	%rs376, %rs375, %rs374;
	add.s64 	%rd1072, %rd8, %rd1069;
	st.local.u8 	[%rd1072], %rs376;
	ld.local.u64 	%rd1073, [%rd1068+8];
	add.s64 	%rd1074, %rd6, %rd1073;
	ld.local.u8 	%rs377, [%rd1074];
	ld.local.u8 	%rs378, [%rd1071+1];
	xor.b16  	%rs379, %rs378, %rs377;
	add.s64 	%rd1075, %rd8, %rd1073;
	st.local.u8 	[%rd1075], %rs379;
	ld.local.u64 	%rd1076, [%rd1068+16];
	add.s64 	%rd1077, %rd6, %rd1076;
	ld.local.u8 	%rs380, [%rd1077];
	ld.local.u8 	%rs381, [%rd1071+2];
	xor.b16  	%rs382, %rs381, %rs380;
	add.s64 	%rd1078, %rd8, %rd1076;
	st.local.u8 	[%rd1078], %rs382;
	ld.local.u64 	%rd1079, [%rd1068+24];
	add.s64 	%rd1080, %rd6, %rd1079;
	ld.local.u8 	%rs383, [%rd1080];
	ld.local.u8 	%rs384, [%rd1071+3];
	xor.b16  	%rs385, %rs384, %rs383;
	add.s64 	%rd1081, %rd8, %rd1079;
	st.local.u8 	[%rd1081], %rs385;
	ld.local.u64 	%rd1082, [%rd1068+32];
	add.s64 	%rd1083, %rd6, %rd1082;
	ld.local.u8 	%rs386, [%rd1083];
	ld.local.u8 	%rs387, [%rd1071+4];
	xor.b16  	%rs388, %rs387, %rs386;
	add.s64 	%rd1084, %rd8, %rd1082;
	st.local.u8 	[%rd1084], %rs388;
	ld.local.u64 	%rd1085, [%rd1068+40];
	add.s64 	%rd1086, %rd6, %rd1085;
	ld.local.u8 	%rs389, [%rd1086];
	ld.local.u8 	%rs390, [%rd1071+5];
	xor.b16  	%rs391, %rs390, %rs389;
	add.s64 	%rd1087, %rd8, %rd1085;
	st.local.u8 	[%rd1087], %rs391;
	ld.local.u64 	%rd1088, [%rd1068+48];
	add.s64 	%rd1089, %rd6, %rd1088;
	ld.local.u8 	%rs392, [%rd1089];
	ld.local.u8 	%rs393, [%rd1071+6];
	xor.b16  	%rs394, %rs393, %rs392;
	add.s64 	%rd1090, %rd8, %rd1088;
	st.local.u8 	[%rd1090], %rs394;
	ld.local.u64 	%rd1091, [%rd1068+56];
	add.s64 	%rd1092, %rd6, %rd1091;
	ld.local.u8 	%rs395, [%rd1092];
	ld.local.u8 	%rs396, [%rd1071+7];
	xor.b16  	%rs397, %rs396, %rs395;
	add.s64 	%rd1093, %rd8, %rd1091;
	st.local.u8 	[%rd1093], %rs397;
	add.s64 	%rd1544, %rd1544, 8;
$L__BB2_379:
	setp.eq.s64 	%p325, %rd165, 0;
	@%p325 bra 	$L__BB2_386;
	setp.lt.u64 	%p326, %rd163, 3;
	@%p326 bra 	$L__BB2_382;
	shl.b64 	%rd1094, %rd1544, 3;
	add.s64 	%rd1095, %rd5, %rd1094;
	ld.local.u64 	%rd1096, [%rd1095];
	add.s64 	%rd1097, %rd6, %rd1096;
	ld.local.u8 	%rs398, [%rd1097];
	add.s64 	%rd1098, %rd7, %rd1544;
	ld.local.u8 	%rs399, [%rd1098];
	xor.b16  	%rs400, %rs399, %rs398;
	add.s64 	%rd1099, %rd8, %rd1096;
	st.local.u8 	[%rd1099], %rs400;
	ld.local.u64 	%rd1100, [%rd1095+8];
	add.s64 	%rd1101, %rd6, %rd1100;
	ld.local.u8 	%rs401, [%rd1101];
	ld.local.u8 	%rs402, [%rd1098+1];
	xor.b16  	%rs403, %rs402, %rs401;
	add.s64 	%rd1102, %rd8, %rd1100;
	st.local.u8 	[%rd1102], %rs403;
	ld.local.u64 	%rd1103, [%rd1095+16];
	add.s64 	%rd1104, %rd6, %rd1103;
	ld.local.u8 	%rs404, [%rd1104];
	ld.local.u8 	%rs405, [%rd1098+2];
	xor.b16  	%rs406, %rs405, %rs404;
	add.s64 	%rd1105, %rd8, %rd1103;
	st.local.u8 	[%rd1105], %rs406;
	ld.local.u64 	%rd1106, [%rd1095+24];
	add.s64 	%rd1107, %rd6, %rd1106;
	ld.local.u8 	%rs407, [%rd1107];
	ld.local.u8 	%rs408, [%rd1098+3];
	xor.b16  	%rs409, %rs408, %rs407;
	add.s64 	%rd1108, %rd8, %rd1106;
	st.local.u8 	[%rd1108], %rs409;
	add.s64 	%rd1544, %rd1544, 4;
$L__BB2_382:
	setp.eq.s64 	%p327, %rd166, 0;
	@%p327 bra 	$L__BB2_386;
	setp.eq.s64 	%p328, %rd166, 1;
	shl.b64 	%rd1109, %rd1544, 3;
	add.s64 	%rd258, %rd5, %rd1109;
	ld.local.u64 	%rd1110, [%rd258];
	add.s64 	%rd1111, %rd6, %rd1110;
	ld.local.u8 	%rs410, [%rd1111];
	add.s64 	%rd259, %rd7, %rd1544;
	ld.local.u8 	%rs411, [%rd259];
	xor.b16  	%rs412, %rs411, %rs410;
	add.s64 	%rd1112, %rd8, %rd1110;
	st.local.u8 	[%rd1112], %rs412;
	@%p328 bra 	$L__BB2_386;
	setp.eq.s64 	%p329, %rd166, 2;
	ld.local.u64 	%rd1113, [%rd258+8];
	add.s64 	%rd1114, %rd6, %rd1113;
	ld.local.u8 	%rs413, [%rd1114];
	ld.local.u8 	%rs414, [%rd259+1];
	xor.b16  	%rs415, %rs414, %rs413;
	add.s64 	%rd1115, %rd8, %rd1113;
	st.local.u8 	[%rd1115], %rs415;
	@%p329 bra 	$L__BB2_386;
	ld.local.u64 	%rd1116, [%rd258+16];
	add.s64 	%rd1117, %rd6, %rd1116;
	ld.local.u8 	%rs416, [%rd1117];
	ld.local.u8 	%rs417, [%rd259+2];
	xor.b16  	%rs418, %rs417, %rs416;
	add.s64 	%rd1118, %rd8, %rd1116;
	st.local.u8 	[%rd1118], %rs418;
$L__BB2_386:
	add.f64 	%fd2052, %fd2052, 0d3FF0000000000000;
	setp.ne.s32 	%p330, %r436, 0;
	setp.ne.s32 	%p331, %r33, 0;
	and.pred  	%p332, %p330, %p331;
	@%p332 bra 	$L__BB2_418;
	mov.b64 	%rd1546, 0;
	mov.f64 	%fd2028, %fd1949;
$L__BB2_388:
	add.s64 	%rd1120, %rd7, %rd1546;
	ld.local.u8 	%rs419, [%rd1120];
	setp.ne.s16 	%p333, %rs419, 1;
	@%p333 bra 	$L__BB2_413;
	shl.b64 	%rd1121, %rd1546, 3;
	add.s64 	%rd1122, %rd1599, %rd1121;
	ld.local.f64 	%fd209, [%rd1122];
	setp.gt.f64 	%p334, %fd209, 0d403E000000000000;
	mov.f64 	%fd2023, %fd209;
	@%p334 bra 	$L__BB2_401;
	setp.lt.f64 	%p335, %fd209, 0dC03E000000000000;
	mov.f64 	%fd2023, 0d0000000000000000;
	@%p335 bra 	$L__BB2_401;
	fma.rn.f64 	%fd1010, %fd209, 0d3FF71547652B82FE, 0d4338000000000000;
	{
	.reg .b32 %temp; 
	mov.b64 	{%r134, %temp}, %fd1010;
	}
	mov.f64 	%fd1011, 0dC338000000000000;
	add.rn.f64 	%fd1012, %fd1010, %fd1011;
	fma.rn.f64 	%fd1013, %fd1012, 0dBFE62E42FEFA39EF, %fd209;
	fma.rn.f64 	%fd1014, %fd1012, 0dBC7ABC9E3B39803F, %fd1013;
	fma.rn.f64 	%fd1015, %fd1014, 0d3E5ADE1569CE2BDF, 0d3E928AF3FCA213EA;
	fma.rn.f64 	%fd1016, %fd1015, %fd1014, 0d3EC71DEE62401315;
	fma.rn.f64 	%fd1017, %fd1016, %fd1014, 0d3EFA01997C89EB71;
	fma.rn.f64 	%fd1018, %fd1017, %fd1014, 0d3F2A01A014761F65;
	fma.rn.f64 	%fd1019, %fd1018, %fd1014, 0d3F56C16C1852B7AF;
	fma.rn.f64 	%fd1020, %fd1019, %fd1014, 0d3F81111111122322;
	fma.rn.f64 	%fd1021, %fd1020, %fd1014, 0d3FA55555555502A1;
	fma.rn.f64 	%fd1022, %fd1021, %fd1014, 0d3FC5555555555511;
	fma.rn.f64 	%fd1023, %fd1022, %fd1014, 0d3FE000000000000B;
	fma.rn.f64 	%fd1024, %fd1023, %fd1014, 0d3FF0000000000000;
	fma.rn.f64 	%fd1025, %fd1024, %fd1014, 0d3FF0000000000000;
	{
	.reg .b32 %temp; 
	mov.b64 	{%r135, %temp}, %fd1025;
	}
	{
	.reg .b32 %temp; 
	mov.b64 	{%temp, %r136}, %fd1025;
	}
	shl.b32 	%r824, %r134, 20;
	add.s32 	%r825, %r824, %r136;
	mov.b64 	%fd2020, {%r135, %r825};
	{
	.reg .b32 %temp; 
	mov.b64 	{%temp, %r826}, %fd209;
	}
	mov.b32 	%f38, %r826;
	abs.f32 	%f11, %f38;
	setp.lt.f32 	%p336, %f11, 0f4086232B;
	@%p336 bra 	$L__BB2_394;
	setp.lt.f64 	%p337, %fd209, 0d0000000000000000;
	add.f64 	%fd1026, %fd209, 0d7FF0000000000000;
	selp.f64 	%fd2020, 0d0000000000000000, %fd1026, %p337;
	setp.geu.f32 	%p338, %f11, 0f40874800;
	@%p338 bra 	$L__BB2_394;
	shr.u32 	%r827, %r134, 31;
	add.s32 	%r828, %r134, %r827;
	shr.s32 	%r829, %r828, 1;
	shl.b32 	%r830, %r829, 20;
	add.s32 	%r831, %r136, %r830;
	mov.b64 	%fd1027, {%r135, %r831};
	sub.s32 	%r832, %r134, %r829;
	shl.b32 	%r833, %r832, 20;
	add.s32 	%r834, %r833, 1072693248;
	mov.b32 	%r835, 0;
	mov.b64 	%fd1028, {%r835, %r834};
	mul.f64 	%fd2020, %fd1028, %fd1027;
$L__BB2_394:
	add.f64 	%fd2021, %fd2020, 0d3FF0000000000000;
	{
	.reg .b32 %temp; 
	mov.b64 	{%temp, %r1241}, %fd2021;
	}
	{
	.reg .b32 %temp; 
	mov.b64 	{%r1242, %temp}, %fd2021;
	}
	setp.gt.s32 	%p339, %r1241, 1048575;
	mov.b32 	%r1243, -1023;
	@%p339 bra 	$L__BB2_396;
	mul.f64 	%fd2021, %fd2021, 0d4350000000000000;
	{
	.reg .b32 %temp; 
	mov.b64 	{%temp, %r1241}, %fd2021;
	}
	{
	.reg .b32 %temp; 
	mov.b64 	{%r1242, %temp}, %fd2021;
	}
	mov.b32 	%r1243, -1077;
$L__BB2_396:
	add.s32 	%r838, %r1241, -1;
	setp.gt.u32 	%p340, %r838, 2146435070;
	@%p340 bra 	$L__BB2_400;
	shr.u32 	%r841, %r1241, 20;
	add.s32 	%r1244, %r1243, %r841;
	and.b32  	%r842, %r1241, 1048575;
	or.b32  	%r843, %r842, 1072693248;
	mov.b64 	%fd2022, {%r1242, %r843};
	setp.lt.u32 	%p342, %r843, 1073127583;
	@%p342 bra 	$L__BB2_399;
	{
	.reg .b32 %temp; 
	mov.b64 	{%r844, %temp}, %fd2022;
	}
	{
	.reg .b32 %temp; 
	mov.b64 	{%temp, %r845}, %fd2022;
	}
	add.s32 	%r846, %r845, -1048576;
	mov.b64 	%fd2022, {%r844, %r846};
	add.s32 	%r1244, %r1244, 1;
$L__BB2_399:
	add.f64 	%fd1030, %fd2022, 0dBFF0000000000000;
	add.f64 	%fd1031, %fd2022, 0d3FF0000000000000;
	rcp.approx.ftz.f64 	%fd1032, %fd1031;
	neg.f64 	%fd1033, %fd1031;
	fma.rn.f64 	%fd1034, %fd1033, %fd1032, 0d3FF0000000000000;
	fma.rn.f64 	%fd1035, %fd1034, %fd1034, %fd1034;
	fma.rn.f64 	%fd1036, %fd1035, %fd1032, %fd1032;
	mul.f64 	%fd1037, %fd1030, %fd1036;
	fma.rn.f64 	%fd1038, %fd1030, %fd1036, %fd1037;
	mul.f64 	%fd1039, %fd1038, %fd1038;
	fma.rn.f64 	%fd1040, %fd1039, 0d3EB1380B3AE80F1E, 0d3ED0EE258B7A8B04;
	fma.rn.f64 	%fd1041, %fd1040, %fd1039, 0d3EF3B2669F02676F;
	fma.rn.f64 	%fd1042, %fd1041, %fd1039, 0d3F1745CBA9AB0956;
	fma.rn.f64 	%fd1043, %fd1042, %fd1039, 0d3F3C71C72D1B5154;
	fma.rn.f64 	%fd1044, %fd1043, %fd1039, 0d3F624924923BE72D;
	fma.rn.f64 	%fd1045, %fd1044, %fd1039, 0d3F8999999999A3C4;
	fma.rn.f64 	%fd1046, %fd1045, %fd1039, 0d3FB5555555555554;
	sub.f64 	%fd1047, %fd1030, %fd1038;
	add.f64 	%fd1048, %fd1047, %fd1047;
	neg.f64 	%fd1049, %fd1038;
	fma.rn.f64 	%fd1050, %fd1049, %fd1030, %fd1048;
	mul.f64 	%fd1051, %fd1036, %fd1050;
	mul.f64 	%fd1052, %fd1039, %fd1046;
	fma.rn.f64 	%fd1053, %fd1052, %fd1038, %fd1051;
	xor.b32  	%r847, %r1244, -2147483648;
	mov.b32 	%r848, 1127219200;
	mov.b64 	%fd1054, {%r847, %r848};
	sub.f64 	%fd1055, %fd1054, %fd25;
	fma.rn.f64 	%fd1056, %fd1055, 0d3FE62E42FEFA39EF, %fd1038;
	fma.rn.f64 	%fd1057, %fd1055, 0dBFE62E42FEFA39EF, %fd1056;
	sub.f64 	%fd1058, %fd1057, %fd1038;
	sub.f64 	%fd1059, %fd1053, %fd1058;
	fma.rn.f64 	%fd1060, %fd1055, 0d3C7ABC9E3B39803F, %fd1059;
	add.f64 	%fd2023, %fd1056, %fd1060;
	bra.uni 	$L__BB2_401;
$L__BB2_400:
	fma.rn.f64 	%fd1029, %fd2021, 0d7FF0000000000000, 0d7FF0000000000000;
	{
	.reg .b32 %temp; 
	mov.b64 	{%temp, %r839}, %fd2021;
	}
	and.b32  	%r840, %r839, 2147483647;
	setp.eq.s32 	%p341, %r840, 0;
	selp.f64 	%fd2023, 0dFFF0000000000000, %fd1029, %p341;
$L__BB2_401:
	setp.gt.f64 	%p343, %fd209, 0d403E000000000000;
	neg.f64 	%fd223, %fd209;
	setp.lt.f64 	%p344, %fd209, 0dC03E000000000000;
	or.pred  	%p345, %p344, %p343;
	selp.f64 	%fd2027, %fd223, 0d0000000000000000, %p344;
	@%p345 bra 	$L__BB2_412;
	fma.rn.f64 	%fd1061, %fd223, 0d3FF71547652B82FE, 0d4338000000000000;
	{
	.reg .b32 %temp; 
	mov.b64 	{%r147, %temp}, %fd1061;
	}
	mov.f64 	%fd1062, 0dC338000000000000;
	add.rn.f64 	%fd1063, %fd1061, %fd1062;
	fma.rn.f64 	%fd1064, %fd1063, 0dBFE62E42FEFA39EF, %fd223;
	fma.rn.f64 	%fd1065, %fd1063, 0dBC7ABC9E3B39803F, %fd1064;
	fma.rn.f64 	%fd1066, %fd1065, 0d3E5ADE1569CE2BDF, 0d3E928AF3FCA213EA;
	fma.rn.f64 	%fd1067, %fd1066, %fd1065, 0d3EC71DEE62401315;
	fma.rn.f64 	%fd1068, %fd1067, %fd1065, 0d3EFA01997C89EB71;
	fma.rn.f64 	%fd1069, %fd1068, %fd1065, 0d3F2A01A014761F65;
	fma.rn.f64 	%fd1070, %fd1069, %fd1065, 0d3F56C16C1852B7AF;
	fma.rn.f64 	%fd1071, %fd1070, %fd1065, 0d3F81111111122322;
	fma.rn.f64 	%fd1072, %fd1071, %fd1065, 0d3FA55555555502A1;
	fma.rn.f64 	%fd1073, %fd1072, %fd1065, 0d3FC5555555555511;
	fma.rn.f64 	%fd1074, %fd1073, %fd1065, 0d3FE000000000000B;
	fma.rn.f64 	%fd1075, %fd1074, %fd1065, 0d3FF0000000000000;
	fma.rn.f64 	%fd1076, %fd1075, %fd1065, 0d3FF0000000000000;
	{
	.reg .b32 %temp; 
	mov.b64 	{%r148, %temp}, %fd1076;
	}
	{
	.reg .b32 %temp; 
	mov.b64 	{%temp, %r149}, %fd1076;
	}
	shl.b32 	%r849, %r147, 20;
	add.s32 	%r850, %r849, %r149;
	mov.b64 	%fd2024, {%r148, %r850};
	{
	.reg .b32 %temp; 
	mov.b64 	{%temp, %r851}, %fd223;
	}
	mov.b32 	%f39, %r851;
	abs.f32 	%f12, %f39;
	setp.lt.f32 	%p346, %f12, 0f4086232B;
	@%p346 bra 	$L__BB2_405;
	setp.gt.f64 	%p347, %fd209, 0d0000000000000000;
	mov.f64 	%fd1077, 0d7FF0000000000000;
	sub.f64 	%fd1078, %fd1077, %fd209;
	selp.f64 	%fd2024, 0d0000000000000000, %fd1078, %p347;
	setp.geu.f32 	%p348, %f12, 0f40874800;
	@%p348 bra 	$L__BB2_405;
	shr.u32 	%r852, %r147, 31;
	add.s32 	%r853, %r147, %r852;
	shr.s32 	%r854, %r853, 1;
	shl.b32 	%r855, %r854, 20;
	add.s32 	%r856, %r149, %r855;
	mov.b64 	%fd1079, {%r148, %r856};
	sub.s32 	%r857, %r147, %r854;
	shl.b32 	%r858, %r857, 20;
	add.s32 	%r859, %r858, 1072693248;
	mov.b32 	%r860, 0;
	mov.b64 	%fd1080, {%r860, %r859};
	mul.f64 	%fd2024, %fd1080, %fd1079;
$L__BB2_405:
	add.f64 	%fd2025, %fd2024, 0d3FF0000000000000;
	{
	.reg .b32 %temp; 
	mov.b64 	{%temp, %r1245}, %fd2025;
	}
	{
	.reg .b32 %temp; 
	mov.b64 	{%r1246, %temp}, %fd2025;
	}
	setp.gt.s32 	%p349, %r1245, 1048575;
	mov.b32 	%r1247, -1023;
	@%p349 bra 	$L__BB2_407;
	mul.f64 	%fd2025, %fd2025, 0d4350000000000000;
	{
	.reg .b32 %temp; 
	mov.b64 	{%temp, %r1245}, %fd2025;
	}
	{
	.reg .b32 %temp; 
	mov.b64 	{%r1246, %temp}, %fd2025;
	}
	mov.b32 	%r1247, -1077;
$L__BB2_407:
	add.s32 	%r863, %r1245, -1;
	setp.gt.u32 	%p350, %r863, 2146435070;
	@%p350 bra 	$L__BB2_411;
	shr.u32 	%r866, %r1245, 20;
	add.s32 	%r1248, %r1247, %r866;
	and.b32  	%r867, %r1245, 1048575;
	or.b32  	%r868, %r867, 1072693248;
	mov.b64 	%fd2026, {%r1246, %r868};
	setp.lt.u32 	%p352, %r868, 1073127583;
	@%p352 bra 	$L__BB2_410;
	{
	.reg .b32 %temp; 
	mov.b64 	{%r869, %temp}, %fd2026;
	}
	{
	.reg .b32 %temp; 
	mov.b64 	{%temp, %r870}, %fd2026;
	}
	add.s32 	%r871, %r870, -1048576;
	mov.b64 	%fd2026, {%r869, %r871};
	add.s32 	%r1248, %r1248, 1;
$L__BB2_410:
	add.f64 	%fd1082, %fd2026, 0dBFF0000000000000;
	add.f64 	%fd1083, %fd2026, 0d3FF0000000000000;
	rcp.approx.ftz.f64 	%fd1084, %fd1083;
	neg.f64 	%fd1085, %fd1083;
	fma.rn.f64 	%fd1086, %fd1085, %fd1084, 0d3FF0000000000000;
	fma.rn.f64 	%fd1087, %fd1086, %fd1086, %fd1086;
	fma.rn.f64 	%fd1088, %fd1087, %fd1084, %fd1084;
	mul.f64 	%fd1089, %fd1082, %fd1088;
	fma.rn.f64 	%fd1090, %fd1082, %fd1088, %fd1089;
	mul.f64 	%fd1091, %fd1090, %fd1090;
	fma.rn.f64 	%fd1092, %fd1091, 0d3EB1380B3AE80F1E, 0d3ED0EE258B7A8B04;
	fma.rn.f64 	%fd1093, %fd1092, %fd1091, 0d3EF3B2669F02676F;
	fma.rn.f64 	%fd1094, %fd1093, %fd1091, 0d3F1745CBA9AB0956;
	fma.rn.f64 	%fd1095, %fd1094, %fd1091, 0d3F3C71C72D1B5154;
	fma.rn.f64 	%fd1096, %fd1095, %fd1091, 0d3F624924923BE72D;
	fma.rn.f64 	%fd1097, %fd1096, %fd1091, 0d3F8999999999A3C4;
	fma.rn.f64 	%fd1098, %fd1097, %fd1091, 0d3FB5555555555554;
	sub.f64 	%fd1099, %fd1082, %fd1090;
	add.f64 	%fd1100, %fd1099, %fd1099;
	neg.f64 	%fd1101, %fd1090;
	fma.rn.f64 	%fd1102, %fd1101, %fd1082, %fd1100;
	mul.f64 	%fd1103, %fd1088, %fd1102;
	mul.f64 	%fd1104, %fd1091, %fd1098;
	fma.rn.f64 	%fd1105, %fd1104, %fd1090, %fd1103;
	xor.b32  	%r872, %r1248, -2147483648;
	mov.b32 	%r873, 1127219200;
	mov.b64 	%fd1106, {%r872, %r873};
	sub.f64 	%fd1107, %fd1106, %fd25;
	fma.rn.f64 	%fd1108, %fd1107, 0d3FE62E42FEFA39EF, %fd1090;
	fma.rn.f64 	%fd1109, %fd1107, 0dBFE62E42FEFA39EF, %fd1108;
	sub.f64 	%fd1110, %fd1109, %fd1090;
	sub.f64 	%fd1111, %fd1105, %fd1110;
	fma.rn.f64 	%fd1112, %fd1107, 0d3C7ABC9E3B39803F, %fd1111;
	add.f64 	%fd2027, %fd1108, %fd1112;
	bra.uni 	$L__BB2_412;
$L__BB2_411:
	fma.rn.f64 	%fd1081, %fd2025, 0d7FF0000000000000, 0d7FF0000000000000;
	{
	.reg .b32 %temp; 
	mov.b64 	{%temp, %r864}, %fd2025;
	}
	and.b32  	%r865, %r864, 2147483647;
	setp.eq.s32 	%p351, %r865, 0;
	selp.f64 	%fd2027, 0dFFF0000000000000, %fd1081, %p351;
$L__BB2_412:
	sub.f64 	%fd1113, %fd2023, %fd2027;
	add.f64 	%fd2028, %fd2028, %fd1113;
$L__BB2_413:
	add.s64 	%rd1546, %rd1546, 1;
	setp.ne.s64 	%p353, %rd1546, %rd20;
	@%p353 bra 	$L__BB2_388;
	neg.f64 	%fd1114, %fd2028;
	fma.rn.f64 	%fd1115, %fd2028, 0dBFF71547652B82FE, 0d4338000000000000;
	{
	.reg .b32 %temp; 
	mov.b64 	{%r160, %temp}, %fd1115;
	}
	mov.f64 	%fd1116, 0dC338000000000000;
	add.rn.f64 	%fd1117, %fd1115, %fd1116;
	fma.rn.f64 	%fd1118, %fd1117, 0dBFE62E42FEFA39EF, %fd1114;
	fma.rn.f64 	%fd1119, %fd1117, 0dBC7ABC9E3B39803F, %fd1118;
	fma.rn.f64 	%fd1120, %fd1119, 0d3E5ADE1569CE2BDF, 0d3E928AF3FCA213EA;
	fma.rn.f64 	%fd1121, %fd1120, %fd1119, 0d3EC71DEE62401315;
	fma.rn.f64 	%fd1122, %fd1121, %fd1119, 0d3EFA01997C89EB71;
	fma.rn.f64 	%fd1123, %fd1122, %fd1119, 0d3F2A01A014761F65;
	fma.rn.f64 	%fd1124, %fd1123, %fd1119, 0d3F56C16C1852B7AF;
	fma.rn.f64 	%fd1125, %fd1124, %fd1119, 0d3F81111111122322;
	fma.rn.f64 	%fd1126, %fd1125, %fd1119, 0d3FA55555555502A1;
	fma.rn.f64 	%fd1127, %fd1126, %fd1119, 0d3FC5555555555511;
	fma.rn.f64 	%fd1128, %fd1127, %fd1119, 0d3FE000000000000B;
	fma.rn.f64 	%fd1129, %fd1128, %fd1119, 0d3FF0000000000000;
	fma.rn.f64 	%fd1130, %fd1129, %fd1119, 0d3FF0000000000000;
	{
	.reg .b32 %temp; 
	mov.b64 	{%r161, %temp}, %fd1130;
	}
	{
	.reg .b32 %temp; 
	mov.b64 	{%temp, %r162}, %fd1130;
	}
	shl.b32 	%r874, %r160, 20;
	add.s32 	%r875, %r874, %r162;
	mov.b64 	%fd2029, {%r161, %r875};
	{
	.reg .b32 %temp; 
	mov.b64 	{%temp, %r876}, %fd1114;
	}
	mov.b32 	%f40, %r876;
	abs.f32 	%f13, %f40;
	setp.lt.f32 	%p354, %f13, 0f4086232B;
	@%p354 bra 	$L__BB2_417;
	setp.gt.f64 	%p355, %fd2028, 0d0000000000000000;
	mov.f64 	%fd1131, 0d7FF0000000000000;
	sub.f64 	%fd1132, %fd1131, %fd2028;
	selp.f64 	%fd2029, 0d0000000000000000, %fd1132, %p355;
	setp.geu.f32 	%p356, %f13, 0f40874800;
	@%p356 bra 	$L__BB2_417;
	shr.u32 	%r877, %r160, 31;
	add.s32 	%r878, %r160, %r877;
	shr.s32 	%r879, %r878, 1;
	shl.b32 	%r880, %r879, 20;
	add.s32 	%r881, %r162, %r880;
	mov.b64 	%fd1133, {%r161, %r881};
	sub.s32 	%r882, %r160, %r879;
	shl.b32 	%r883, %r882, 20;
	add.s32 	%r884, %r883, 1072693248;
	mov.b32 	%r885, 0;
	mov.b64 	%fd1134, {%r885, %r884};
	mul.f64 	%fd2029, %fd1134, %fd1133;
$L__BB2_417:
	sub.f64 	%fd2030, %fd2030, %fd2029;
$L__BB2_418:
	setp.eq.s32 	%p357, %r19, 0;
	@%p357 bra 	$L__BB2_435;
	mov.b64 	%rd1547, 0;
$L__BB2_420:
	setp.lt.u32 	%p358, %r433, 16;
	mul.lo.s64 	%rd264, %rd1547, %rd20;
	mov.b16 	%rs593, 0;
	mov.b64 	%rd1550, 0;
	@%p358 bra 	$L__BB2_423;
	mov.b16 	%rs593, 0;
	mov.b64 	%rd1548, 0;
$L__BB2_422:
	.pragma "nounroll";
	add.s64 	%rd1126, %rd8, %rd1548;
	ld.local.u8 	%rs423, [%rd1126];
	add.s64 	%rd1127, %rd1548, %rd264;
	add.s64 	%rd1128, %rd4, %rd1127;
	ld.global.u8 	%rs424, [%rd1128];
	mul.lo.s16 	%rs425, %rs424, %rs423;
	xor.b16  	%rs426, %rs425, %rs593;
	ld.local.u8 	%rs427, [%rd1126+1];
	ld.global.u8 	%rs428, [%rd1128+1];
	mul.lo.s16 	%rs429, %rs428, %rs427;
	xor.b16  	%rs430, %rs429, %rs426;
	ld.local.u8 	%rs431, [%rd1126+2];
	ld.global.u8 	%rs432, [%rd1128+2];
	mul.lo.s16 	%rs433, %rs432, %rs431;
	xor.b16  	%rs434, %rs433, %rs430;
	ld.local.u8 	%rs435, [%rd1126+3];
	ld.global.u8 	%rs436, [%rd1128+3];
	mul.lo.s16 	%rs437, %rs436, %rs435;
	xor.b16  	%rs438, %rs437, %rs434;
	ld.local.u8 	%rs439, [%rd1126+4];
	ld.global.u8 	%rs440, [%rd1128+4];
	mul.lo.s16 	%rs441, %rs440, %rs439;
	xor.b16  	%rs442, %rs441, %rs438;
	ld.local.u8 	%rs443, [%rd1126+5];
	ld.global.u8 	%rs444, [%rd1128+5];
	mul.lo.s16 	%rs445, %rs444, %rs443;
	xor.b16  	%rs446, %rs445, %rs442;
	ld.local.u8 	%rs447, [%rd1126+6];
	ld.global.u8 	%rs448, [%rd1128+6];
	mul.lo.s16 	%rs449, %rs448, %rs447;
	xor.b16  	%rs450, %rs449, %rs446;
	ld.local.u8 	%rs451, [%rd1126+7];
	ld.global.u8 	%rs452, [%rd1128+7];
	mul.lo.s16 	%rs453, %rs452, %rs451;
	xor.b16  	%rs454, %rs453, %rs450;
	ld.local.u8 	%rs455, [%rd1126+8];
	ld.global.u8 	%rs456, [%rd1128+8];
	mul.lo.s16 	%rs457, %rs456, %rs455;
	xor.b16  	%rs458, %rs457, %rs454;
	ld.local.u8 	%rs459, [%rd1126+9];
	ld.global.u8 	%rs460, [%rd1128+9];
	mul.lo.s16 	%rs461, %rs460, %rs459;
	xor.b16  	%rs462, %rs461, %rs458;
	ld.local.u8 	%rs463, [%rd1126+10];
	ld.global.u8 	%rs464, [%rd1128+10];
	mul.lo.s16 	%rs465, %rs464, %rs463;
	xor.b16  	%rs466, %rs465, %rs462;
	ld.local.u8 	%rs467, [%rd1126+11];
	ld.global.u8 	%rs468, [%rd1128+11];
	mul.lo.s16 	%rs469, %rs468, %rs467;
	xor.b16  	%rs470, %rs469, %rs466;
	ld.local.u8 	%rs471, [%rd1126+12];
	ld.global.u8 	%rs472, [%rd1128+12];
	mul.lo.s16 	%rs473, %rs472, %rs471;
	xor.b16  	%rs474, %rs473, %rs470;
	ld.local.u8 	%rs475, [%rd1126+13];
	ld.global.u8 	%rs476, [%rd1128+13];
	mul.lo.s16 	%rs477, %rs476, %rs475;
	xor.b16  	%rs478, %rs477, %rs474;
	ld.local.u8 	%rs479, [%rd1126+14];
	ld.global.u8 	%rs480, [%rd1128+14];
	mul.lo.s16 	%rs481, %rs480, %rs479;
	xor.b16  	%rs482, %rs481, %rs478;
	ld.local.u8 	%rs483, [%rd1126+15];
	ld.global.u8 	%rs484, [%rd1128+15];
	mul.lo.s16 	%rs485, %rs484, %rs483;
	xor.b16  	%rs593, %rs485, %rs482;
	add.s64 	%rd1548, %rd1548, 16;
	setp.ne.s64 	%p359, %rd1548, %rd164;
	mov.u64 	%rd1550, %rd164;
	@%p359 bra 	$L__BB2_422;
$L__BB2_423:
	@%p309 bra 	$L__BB2_433;
	setp.lt.u64 	%p361, %rd162, 7;
	@%p361 bra 	$L__BB2_426;
	add.s64 	%rd1129, %rd8, %rd1550;
	ld.local.u8 	%rs487, [%rd1129];
	add.s64 	%rd1130, %rd1550, %rd264;
	add.s64 	%rd1131, %rd4, %rd1130;
	ld.global.u8 	%rs488, [%rd1131];
	mul.lo.s16 	%rs489, %rs488, %rs487;
	ld.local.u8 	%rs490, [%rd1129+1];
	ld.global.u8 	%rs491, [%rd1131+1];
	mul.lo.s16 	%rs492, %rs491, %rs490;
	xor.b16  	%rs493, %rs489, %rs492;
	ld.local.u8 	%rs494, [%rd1129+2];
	ld.global.u8 	%rs495, [%rd1131+2];
	mul.lo.s16 	%rs496, %rs495, %rs494;
	xor.b16  	%rs497, %rs493, %rs496;
	ld.local.u8 	%rs498, [%rd1129+3];
	ld.global.u8 	%rs499, [%rd1131+3];
	mul.lo.s16 	%rs500, %rs499, %rs498;
	xor.b16  	%rs501, %rs497, %rs500;
	ld.local.u8 	%rs502, [%rd1129+4];
	ld.global.u8 	%rs503, [%rd1131+4];
	mul.lo.s16 	%rs504, %rs503, %rs502;
	xor.b16  	%rs505, %rs501, %rs504;
	ld.local.u8 	%rs506, [%rd1129+5];
	ld.global.u8 	%rs507, [%rd1131+5];
	mul.lo.s16 	%rs508, %rs507, %rs506;
	xor.b16  	%rs509, %rs505, %rs508;
	ld.local.u8 	%rs510, [%rd1129+6];
	ld.global.u8 	%rs511, [%rd1131+6];
	mul.lo.s16 	%rs512, %rs511, %rs510;
	xor.b16  	%rs513, %rs509, %rs512;
	ld.local.u8 	%rs514, [%rd1129+7];
	ld.global.u8 	%rs515, [%rd1131+7];
	mul.lo.s16 	%rs516, %rs515, %rs514;
	xor.b16  	%rs517, %rs513, %rs516;
	xor.b16  	%rs593, %rs517, %rs593;
	add.s64 	%rd1550, %rd1550, 8;
$L__BB2_426:
	setp.eq.s64 	%p362, %rd165, 0;
	@%p362 bra 	$L__BB2_433;
	setp.lt.u64 	%p363, %rd163, 3;
	@%p363 bra 	$L__BB2_429;
	add.s64 	%rd1132, %rd8, %rd1550;
	ld.local.u8 	%rs519, [%rd1132];
	add.s64 	%rd1133, %rd1550, %rd264;
	add.s64 	%rd1134, %rd4, %rd1133;
	ld.global.u8 	%rs520, [%rd1134];
	mul.lo.s16 	%rs521, %rs520, %rs519;
	ld.local.u8 	%rs522, [%rd1132+1];
	ld.global.u8 	%rs523, [%rd1134+1];
	mul.lo.s16 	%rs524, %rs523, %rs522;
	xor.b16  	%rs525, %rs521, %rs524;
	ld.local.u8 	%rs526, [%rd1132+2];
	ld.global.u8 	%rs527, [%rd1134+2];
	mul.lo.s16 	%rs528, %rs527, %rs526;
	xor.b16  	%rs529, %rs525, %rs528;
	ld.local.u8 	%rs530, [%rd1132+3];
	ld.global.u8 	%rs531, [%rd1134+3];
	mul.lo.s16 	%rs532, %rs531, %rs530;
	xor.b16  	%rs533, %rs529, %rs532;
	xor.b16  	%rs593, %rs533, %rs593;
	add.s64 	%rd1550, %rd1550, 4;
$L__BB2_429:
	setp.eq.s64 	%p364, %rd166, 0;
	@%p364 bra 	$L__BB2_433;
	setp.eq.s64 	%p365, %rd166, 1;
	add.s64 	%rd272, %rd8, %rd1550;
	ld.local.u8 	%rs534, [%rd272];
	add.s64 	%rd1135, %rd1550, %rd264;
	add.s64 	%rd273, %rd4, %rd1135;
	ld.global.u8 	%rs535, [%rd273];
	mul.lo.s16 	%rs536, %rs535, %rs534;
	xor.b16  	%rs593, %rs536, %rs593;
	@%p365 bra 	$L__BB2_433;
	setp.eq.s64 	%p366, %rd166, 2;
	ld.local.u8 	%rs537, [%rd272+1];
	ld.global.u8 	%rs538, [%rd273+1];
	mul.lo.s16 	%rs539, %rs538, %rs537;
	xor.b16  	%rs593, %rs539, %rs593;
	@%p366 bra 	$L__BB2_433;
	ld.local.u8 	%rs540, [%rd272+2];
	ld.global.u8 	%rs541, [%rd273+2];
	mul.lo.s16 	%rs542, %rs541, %rs540;
	xor.b16  	%rs593, %rs542, %rs593;
$L__BB2_433:
	and.b16  	%rs543, %rs593, 255;
	setp.eq.s16 	%p367, %rs543, 1;
	mov.u64 	%rd1581, %rd1535;
	@%p367 bra 	$L__BB2_500;
	add.s64 	%rd1547, %rd1547, 1;
	setp.ne.s64 	%p368, %rd1547, %rd161;
	@%p368 bra 	$L__BB2_420;
$L__BB2_435:
	mov.b64 	%rd1552, 0;
	mov.f64 	%fd2040, %fd1949;
$L__BB2_436:
	add.s64 	%rd1137, %rd7, %rd1552;
	ld.local.u8 	%rs544, [%rd1137];
	setp.ne.s16 	%p369, %rs544, 1;
	@%p369 bra 	$L__BB2_499;
	shl.b64 	%rd1138, %rd1552, 3;
	add.s64 	%rd1139, %rd1599, %rd1138;
	ld.local.f64 	%fd247, [%rd1139];
	setp.gt.f64 	%p370, %fd247, 0d403E000000000000;
	mov.f64 	%fd2035, %fd247;
	@%p370 bra 	$L__BB2_487;
	setp.lt.f64 	%p371, %fd247, 0dC03E000000000000;
	mov.f64 	%fd2035, 0d0000000000000000;
	@%p371 bra 	$L__BB2_487;
	fma.rn.f64 	%fd1136, %fd247, 0d3FF71547652B82FE, 0d4338000000000000;
	{
	.reg .b32 %temp; 
	mov.b64 	{%r163, %temp}, %fd1136;
	}
	mov.f64 	%fd1137, 0dC338000000000000;
	add.rn.f64 	%fd1138, %fd1136, %fd1137;
	fma.rn.f64 	%fd1139, %fd1138, 0dBFE62E42FEFA39EF, %fd247;
	fma.rn.f64 	%fd1140, %fd1138, 0dBC7ABC9E3B39803F, %fd1139;
	fma.rn.f64 	%fd1141, %fd1140, 0d3E5ADE1569CE2BDF, 0d3E928AF3FCA213EA;
	fma.rn.f64 	%fd1142, %fd1141, %fd1140, 0d3EC71DEE62401315;
	fma.rn.f64 	%fd1143, %fd1142, %fd1140, 0d3EFA01997C89EB71;
	fma.rn.f64 	%fd1144, %fd1143, %fd1140, 0d3F2A01A014761F65;
	fma.rn.f64 	%fd1145, %fd1144, %fd1140, 0d3F56C16C1852B7AF;
	fma.rn.f64 	%fd1146, %fd1145, %fd1140, 0d3F81111111122322;
	fma.rn.f64 	%fd1147, %fd1146, %fd1140, 0d3FA55555555502A1;
	fma.rn.f64 	%fd1148, %fd1147, %fd1140, 0d3FC5555555555511;
	fma.rn.f64 	%fd1149, %fd1148, %fd1140, 0d3FE000000000000B;
	fma.rn.f64 	%fd1150, %fd1149, %fd1140, 0d3FF0000000000000;
	fma.rn.f64 	%fd1151, %fd1150, %fd1140, 0d3FF0000000000000;
	{
	.reg .b32 %temp; 
	mov.b64 	{%r164, %temp}, %fd1151;
	}
	{
	.reg .b32 %temp; 
	mov.b64 	{%temp, %r165}, %fd1151;
	}
	shl.b32 	%r886, %r163, 20;
	add.s32 	%r887, %r886, %r165;
	mov.b64 	%fd2032, {%r164, %r887};
	{
	.reg .b32 %temp; 
	mov.b64 	{%temp, %r888}, %fd247;
	}
	mov.b32 	%f41, %r888;
	abs.f32 	%f14, %f41;
	setp.lt.f32 	%p372, %f14, 0f4086232B;
	@%p372 bra 	$L__BB2_442;
	setp.lt.f64 	%p373, %fd247, 0d0000000000000000;
	add.f64 	%fd1152, %fd247, 0d7FF0000000000000;
	selp.f64 	%fd2032, 0d0000000000000000, %fd1152, %p373;
	setp.geu.f32 	%p374, %f14, 0f40874800;
	@%p374 bra 	$L__BB2_442;
	shr.u32 	%r889, %r163, 31;
	add.s32 	%r890, %r163, %r889;
	shr.s32 	%r891, %r890, 1;
	shl.b32 	%r892, %r891, 20;
	add.s32 	%r893, %r165, %r892;
	mov.b64 	%fd1153, {%r164, %r893};
	sub.s32 	%r894, %r163, %r891;
	shl.b32 	%r895, %r894, 20;
	add.s32 	%r896, %r895, 1072693248;
	mov.b32 	%r897, 0;
	mov.b64 	%fd1154, {%r897, %r896};
	mul.f64 	%fd2032, %fd1154, %fd1153;
$L__BB2_442:
	add.f64 	%fd2033, %fd2032, 0d3FF0000000000000;
	{
	.reg .b32 %temp; 
	mov.b64 	{%temp, %r1249}, %fd2033;
	}
	{
	.reg .b32 %temp; 
	mov.b64 	{%r1250, %temp}, %fd2033;
	}
	setp.gt.s32 	%p375, %r1249, 1048575;
	mov.b32 	%r1251, -1023;
	@%p375 bra 	$L__BB2_444;
	mul.f64 	%fd2033, %fd2033, 0d4350000000000000;
	{
	.reg .b32 %temp; 
	mov.b64 	{%temp, %r1249}, %fd2033;
	}
	{
	.reg .b32 %temp; 
	mov.b64 	{%r1250, %temp}, %fd2033;
	}
	mov.b32 	%r1251, -1077;
$L__BB2_444:
	add.s32 	%r900, %r1249, -1;
	setp.gt.u32 	%p376, %r900, 2146435070;
	@%p376 bra 	$L__BB2_486;
	shr.u32 	%r903, %r1249, 20;
	add.s32 	%r1252, %r1251, %r903;
	and.b32  	%r904, %r1249, 1048575;
	or.b32  	%r905, %r904, 1072693248;
	mov.b64 	%fd2034, {%r1250, %r905};
	setp.lt.u32 	%p378, %r905, 1073127583;
	@%p378 bra 	$L__BB2_447;
	{
	.reg .b32 %temp; 
	mov.b64 	{%r906, %temp}, %fd2034;
	}
	{
	.reg .b32 %temp; 
	mov.b64 	{%temp, %r907}, %fd2034;
	}
	add.s32 	%r908, %r907, -1048576;
	mov.b64 	%fd2034, {%r906, %r908};
	add.s32 	%r1252, %r1252, 1;
$L__BB2_447:
	add.f64 	%fd1156, %fd2034, 0dBFF0000000000000;
	add.f64 	%fd1157, %fd2034, 0d3FF0000000000000;
	rcp.approx.ftz.f64 	%fd1158, %fd1157;
	neg.f64 	%fd1159, %fd1157;
	fma.rn.f64 	%fd1160, %fd1159, %fd1158, 0d3FF0000000000000;
	fma.rn.f64 	%fd1161, %fd1160, %fd1160, %fd1160;
	fma.rn.f64 	%fd1162, %fd1161, %fd1158, %fd1158;
	mul.f64 	%fd1163, %fd1156, %fd1162;
	fma.rn.f64 	%fd1164, %fd1156, %fd1162, %fd1163;
	mul.f64 	%fd1165, %fd1164, %fd1164;
	fma.rn.f64 	%fd1166, %fd1165, 0d3EB1380B3AE80F1E, 0d3ED0EE258B7A8B04;
	fma.rn.f64 	%fd1167, %fd1166, %fd1165, 0d3EF3B2669F02676F;
	fma.rn.f64 	%fd1168, %fd1167, %fd1165, 0d3F1745CBA9AB0956;
	fma.rn.f64 	%fd1169, %fd1168, %fd1165, 0d3F3C71C72D1B5154;
	fma.rn.f64 	%fd1170, %fd1169, %fd1165, 0d3F624924923BE72D;
	fma.rn.f64 	%fd1171, %fd1170, %fd1165, 0d3F8999999999A3C4;
	fma.rn.f64 	%fd1172, %fd1171, %fd1165, 0d3FB5555555555554;
	sub.f64 	%fd1173, %fd1156, %fd1164;
	add.f64 	%fd1174, %fd1173, %fd1173;
	neg.f64 	%fd1175, %fd1164;
	fma.rn.f64 	%fd1176, %fd1175, %fd1156, %fd1174;
	mul.f64 	%fd1177, %fd1162, %fd1176;
	mul.f64 	%fd1178, %fd1165, %fd1172;
	fma.rn.f64 	%fd1179, %fd1178, %fd1164, %fd1177;
	xor.b32  	%r909, %r1252, -2147483648;
	mov.b32 	%r910, 1127219200;
	mov.b64 	%fd1180, {%r909, %r910};
	sub.f64 	%fd1181, %fd1180, %fd25;
	fma.rn.f64 	%fd1182, %fd1181, 0d3FE62E42FEFA39EF, %fd1164;
	fma.rn.f64 	%fd1183, %fd1181, 0dBFE62E42FEFA39EF, %fd1182;
	sub.f64 	%fd1184, %fd1183, %fd1164;
	sub.f64 	%fd1185, %fd1179, %fd1184;
	fma.rn.f64 	%fd1186, %fd1181, 0d3C7ABC9E3B39803F, %fd1185;
	add.f64 	%fd2035, %fd1182, %fd1186;
	bra.uni 	$L__BB2_487;
$L__BB2_448:
	setp.lt.u64 	%p390, %rd90, 15;
	mul.lo.s64 	%rd274, %rd1535, %rd20;
	mov.b64 	%rd1555, 0;
	@%p390 bra 	$L__BB2_451;
	mov.b64 	%rd1553, 0;
$L__BB2_450:
	.pragma "nounroll";
	add.s64 	%rd1142, %rd8, %rd1553;
	ld.local.u8 	%rs545, [%rd1142];
	cvt.rn.f64.u16 	%fd1240, %rs545;
	add.s64 	%rd1143, %rd1553, %rd274;
	shl.b64 	%rd1144, %rd1143, 3;
	add.s64 	%rd1145, %rd13, %rd1144;
	st.local.f64 	[%rd1145], %fd1240;
	ld.local.u8 	%rs546, [%rd1142+1];
	cvt.rn.f64.u16 	%fd1241, %rs546;
	st.local.f64 	[%rd1145+8], %fd1241;
	ld.local.u8 	%rs547, [%rd1142+2];
	cvt.rn.f64.u16 	%fd1242, %rs547;
	st.local.f64 	[%rd1145+16], %fd1242;
	ld.local.u8 	%rs548, [%rd1142+3];
	cvt.rn.f64.u16 	%fd1243, %rs548;
	st.local.f64 	[%rd1145+24], %fd1243;
	ld.local.u8 	%rs549, [%rd1142+4];
	cvt.rn.f64.u16 	%fd1244, %rs549;
	st.local.f64 	[%rd1145+32], %fd1244;
	ld.local.u8 	%rs550, [%rd1142+5];
	cvt.rn.f64.u16 	%fd1245, %rs550;
	st.local.f64 	[%rd1145+40], %fd1245;
	ld.local.u8 	%rs551, [%rd1142+6];
	cvt.rn.f64.u16 	%fd1246, %rs551;
	st.local.f64 	[%rd1145+48], %fd1246;
	ld.local.u8 	%rs552, [%rd1142+7];
	cvt.rn.f64.u16 	%fd1247, %rs552;
	st.local.f64 	[%rd1145+56], %fd1247;
	ld.local.u8 	%rs553, [%rd1142+8];
	cvt.rn.f64.u16 	%fd1248, %rs553;
	st.local.f64 	[%rd1145+64], %fd1248;
	ld.local.u8 	%rs554, [%rd1142+9];
	cvt.rn.f64.u16 	%fd1249, %rs554;
	st.local.f64 	[%rd1145+72], %fd1249;
	ld.local.u8 	%rs555, [%rd1142+10];
	cvt.rn.f64.u16 	%fd1250, %rs555;
	st.local.f64 	[%rd1145+80], %fd1250;
	ld.local.u8 	%rs556, [%rd1142+11];
	cvt.rn.f64.u16 	%fd1251, %rs556;
	st.local.f64 	[%rd1145+88], %fd1251;
	ld.local.u8 	%rs557, [%rd1142+12];
	cvt.rn.f64.u16 	%fd1252, %rs557;
	st.local.f64 	[%rd1145+96], %fd1252;
	ld.local.u8 	%rs558, [%rd1142+13];
	cvt.rn.f64.u16 	%fd1253, %rs558;
	st.local.f64 	[%rd1145+104], %fd1253;
	ld.local.u8 	%rs559, [%rd1142+14];
	cvt.rn.f64.u16 	%fd1254, %rs559;
	st.local.f64 	[%rd1145+112], %fd1254;
	ld.local.u8 	%rs560, [%rd1142+15];
	cvt.rn.f64.u16 	%fd1255, %rs560;
	st.local.f64 	[%rd1145+120], %fd1255;
	add.s64 	%rd1553, %rd1553, 16;
	setp.ne.s64 	%p391, %rd1553, %rd164;
	mov.u64 	%rd1555, %rd164;
	@%p391 bra 	$L__BB2_450;
$L__BB2_451:
	setp.eq.s32 	%p392, %r4, 0;
	@%p392 bra 	$L__BB2_461;
	setp.lt.u64 	%p393, %rd162, 7;
	@%p393 bra 	$L__BB2_454;
	add.s64 	%rd1146, %rd8, %rd1555;
	ld.local.u8 	%rs561, [%rd1146];
	cvt.rn.f64.u16 	%fd1256, %rs561;
	add.s64 	%rd1147, %rd1555, %rd274;
	shl.b64 	%rd1148, %rd1147, 3;
	add.s64 	%rd1149, %rd13, %rd1148;
	st.local.f64 	[%rd1149], %fd1256;
	ld.local.u8 	%rs562, [%rd1146+1];
	cvt.rn.f64.u16 	%fd1257, %rs562;
	st.local.f64 	[%rd1149+8], %fd1257;
	ld.local.u8 	%rs563, [%rd1146+2];
	cvt.rn.f64.u16 	%fd1258, %rs563;
	st.local.f64 	[%rd1149+16], %fd1258;
	ld.local.u8 	%rs564, [%rd1146+3];
	cvt.rn.f64.u16 	%fd1259, %rs564;
	st.local.f64 	[%rd1149+24], %fd1259;
	ld.local.u8 	%rs565, [%rd1146+4];
	cvt.rn.f64.u16 	%fd1260, %rs565;
	st.local.f64 	[%rd1149+32], %fd1260;
	ld.local.u8 	%rs566, [%rd1146+5];
	cvt.rn.f64.u16 	%fd1261, %rs566;
	st.local.f64 	[%rd1149+40], %fd1261;
	ld.local.u8 	%rs567, [%rd1146+6];
	cvt.rn.f64.u16 	%fd1262, %rs567;
	st.local.f64 	[%rd1149+48], %fd1262;
	ld.local.u8 	%rs568, [%rd1146+7];
	cvt.rn.f64.u16 	%fd1263, %rs568;
	st.local.f64 	[%rd1149+56], %fd1263;
	add.s64 	%rd1555, %rd1555, 8;
$L__BB2_454:
	setp.eq.s64 	%p394, %rd165, 0;
	@%p394 bra 	$L__BB2_461;
	setp.lt.u64 	%p395, %rd163, 3;
	@%p395 bra 	$L__BB2_457;
	add.s64 	%rd1150, %rd8, %rd1555;
	ld.local.u8 	%rs569, [%rd1150];
	cvt.rn.f64.u16 	%fd1264, %rs569;
	add.s64 	%rd1151, %rd1555, %rd274;
	shl.b64 	%rd1152, %rd1151, 3;
	add.s64 	%rd1153, %rd13, %rd1152;
	st.local.f64 	[%rd1153], %fd1264;
	ld.local.u8 	%rs570, [%rd1150+1];
	cvt.rn.f64.u16 	%fd1265, %rs570;
	st.local.f64 	[%rd1153+8], %fd1265;
	ld.local.u8 	%rs571, [%rd1150+2];
	cvt.rn.f64.u16 	%fd1266, %rs571;
	st.local.f64 	[%rd1153+16], %fd1266;
	ld.local.u8 	%rs572, [%rd1150+3];
	cvt.rn.f64.u16 	%fd1267, %rs572;
	st.local.f64 	[%rd1153+24], %fd1267;
	add.s64 	%rd1555, %rd1555, 4;
$L__BB2_457:
	setp.eq.s64 	%p396, %rd166, 0;
	@%p396 bra 	$L__BB2_461;
	setp.eq.s64 	%p397, %rd166, 1;
	add.s64 	%rd284, %rd8, %rd1555;
	ld.local.u8 	%rs573, [%rd284];
	cvt.rn.f64.u16 	%fd1268, %rs573;
	add.s64 	%rd1154, %rd1555, %rd274;
	shl.b64 	%rd1155, %rd1154, 3;
	add.s64 	%rd285, %rd13, %rd1155;
	st.local.f64 	[%rd285], %fd1268;
	@%p397 bra 	$L__BB2_461;
	setp.eq.s64 	%p398, %rd166, 2;
	ld.local.u8 	%rs574, [%rd284+1];
	cvt.rn.f64.u16 	%fd1269, %rs574;
	st.local.f64 	[%rd285+8], %fd1269;
	@%p398 bra 	$L__BB2_461;
	ld.local.u8 	%rs575, [%rd284+2];
	cvt.rn.f64.u16 	%fd1270, %rs575;
	st.local.f64 	[%rd285+16], %fd1270;
$L__BB2_461:
	shl.b64 	%rd1157, %rd1535, 5;
	add.s64 	%rd286, %rd1600, %rd1157;
	st.local.f64 	[%rd286], %fd2040;
	st.local.f64 	[%rd286+8], %fd2040;
	st.local.f64 	[%rd286+16], %fd2052;
	setp.eq.s64 	%p399, %rd1535, 0;
	mov.f64 	%fd2047, 0d0000000000000000;
	mov.b64 	%rd1558, 1;
	@%p399 bra 	$L__BB2_471;
	add.s64 	%rd1159, %rd1535, 1;
	and.b64  	%rd287, %rd1159, -2;
	mov.f64 	%fd2047, 0d0000000000000000;
	mov.b64 	%rd1557, 0;
$L__BB2_463:
	shl.b64 	%rd1160, %rd1557, 5;
	add.s64 	%rd289, %rd1600, %rd1160;
	ld.local.f64 	%fd279, [%rd289+8];
	neg.f64 	%fd1274, %fd279;
	fma.rn.f64 	%fd1275, %fd279, 0dBFF71547652B82FE, 0d4338000000000000;
	{
	.reg .b32 %temp; 
	mov.b64 	{%r189, %temp}, %fd1275;
	}
	mov.f64 	%fd1276, 0dC338000000000000;
	add.rn.f64 	%fd1277, %fd1275, %fd1276;
	fma.rn.f64 	%fd1278, %fd1277, 0dBFE62E42FEFA39EF, %fd1274;
	fma.rn.f64 	%fd1279, %fd1277, 0dBC7ABC9E3B39803F, %fd1278;
	fma.rn.f64 	%fd1280, %fd1279, 0d3E5ADE1569CE2BDF, 0d3E928AF3FCA213EA;
	fma.rn.f64 	%fd1281, %fd1280, %fd1279, 0d3EC71DEE62401315;
	fma.rn.f64 	%fd1282, %fd1281, %fd1279, 0d3EFA01997C89EB71;
	fma.rn.f64 	%fd1283, %fd1282, %fd1279, 0d3F2A01A014761F65;
	fma.rn.f64 	%fd1284, %fd1283, %fd1279, 0d3F56C16C1852B7AF;
	fma.rn.f64 	%fd1285, %fd1284, %fd1279, 0d3F81111111122322;
	fma.rn.f64 	%fd1286, %fd1285, %fd1279, 0d3FA55555555502A1;
	fma.rn.f64 	%fd1287, %fd1286, %fd1279, 0d3FC5555555555511;
	fma.rn.f64 	%fd1288, %fd1287, %fd1279, 0d3FE000000000000B;
	fma.rn.f64 	%fd1289, %fd1288, %fd1279, 0d3FF0000000000000;
	fma.rn.f64 	%fd1290, %fd1289, %fd1279, 0d3FF0000000000000;
	{
	.reg .b32 %temp; 
	mov.b64 	{%r190, %temp}, %fd1290;
	}
	{
	.reg .b32 %temp; 
	mov.b64 	{%temp, %r191}, %fd1290;
	}
	shl.b32 	%r936, %r189, 20;
	add.s32 	%r937, %r936, %r191;
	mov.b64 	%fd2042, {%r190, %r937};
	{
	.reg .b32 %temp; 
	mov.b64 	{%temp, %r938}, %fd1274;
	}
	mov.b32 	%f43, %r938;
	abs.f32 	%f16, %f43;
	setp.lt.f32 	%p400, %f16, 0f4086232B;
	@%p400 bra 	$L__BB2_466;
	setp.gt.f64 	%p401, %fd279, 0d0000000000000000;
	mov.f64 	%fd1291, 0d7FF0000000000000;
	sub.f64 	%fd1292, %fd1291, %fd279;
	selp.f64 	%fd2042, 0d0000000000000000, %fd1292, %p401;
	setp.geu.f32 	%p402, %f16, 0f40874800;
	@%p402 bra 	$L__BB2_466;
	shr.u32 	%r939, %r189, 31;
	add.s32 	%r940, %r189, %r939;
	shr.s32 	%r941, %r940, 1;
	shl.b32 	%r942, %r941, 20;
	add.s32 	%r943, %r191, %r942;
	mov.b64 	%fd1293, {%r190, %r943};
	sub.s32 	%r944, %r189, %r941;
	shl.b32 	%r945, %r944, 20;
	add.s32 	%r946, %r945, 1072693248;
	mov.b32 	%r947, 0;
	mov.b64 	%fd1294, {%r947, %r946};
	mul.f64 	%fd2042, %fd1294, %fd1293;
$L__BB2_466:
	add.f64 	%fd284, %fd2047, %fd2042;
	ld.local.f64 	%fd285, [%rd289+40];
	neg.f64 	%fd1295, %fd285;
	fma.rn.f64 	%fd1296, %fd285, 0dBFF71547652B82FE, 0d4338000000000000;
	{
	.reg .b32 %temp; 
	mov.b64 	{%r192, %temp}, %fd1296;
	}
	mov.f64 	%fd1297, 0dC338000000000000;
	add.rn.f64 	%fd1298, %fd1296, %fd1297;
	fma.rn.f64 	%fd1299, %fd1298, 0dBFE62E42FEFA39EF, %fd1295;
	fma.rn.f64 	%fd1300, %fd1298, 0dBC7ABC9E3B39803F, %fd1299;
	fma.rn.f64 	%fd1301, %fd1300, 0d3E5ADE1569CE2BDF, 0d3E928AF3FCA213EA;
	fma.rn.f64 	%fd1302, %fd1301, %fd1300, 0d3EC71DEE62401315;
	fma.rn.f64 	%fd1303, %fd1302, %fd1300, 0d3EFA01997C89EB71;
	fma.rn.f64 	%fd1304, %fd1303, %fd1300, 0d3F2A01A014761F65;
	fma.rn.f64 	%fd1305, %fd1304, %fd1300, 0d3F56C16C1852B7AF;
	fma.rn.f64 	%fd1306, %fd1305, %fd1300, 0d3F81111111122322;
	fma.rn.f64 	%fd1307, %fd1306, %fd1300, 0d3FA55555555502A1;
	fma.rn.f64 	%fd1308, %fd1307, %fd1300, 0d3FC5555555555511;
	fma.rn.f64 	%fd1309, %fd1308, %fd1300, 0d3FE000000000000B;
	fma.rn.f64 	%fd1310, %fd1309, %fd1300, 0d3FF0000000000000;
	fma.rn.f64 	%fd1311, %fd1310, %fd1300, 0d3FF0000000000000;
	{
	.reg .b32 %temp; 
	mov.b64 	{%r193, %temp}, %fd1311;
	}
	{
	.reg .b32 %temp; 
	mov.b64 	{%temp, %r194}, %fd1311;
	}
	shl.b32 	%r948, %r192, 20;
	add.s32 	%r949, %r948, %r194;
	mov.b64 	%fd2043, {%r193, %r949};
	{
	.reg .b32 %temp; 
	mov.b64 	{%temp, %r950}, %fd1295;
	}
	mov.b32 	%f44, %r950;
	abs.f32 	%f17, %f44;
	setp.lt.f32 	%p403, %f17, 0f4086232B;
	@%p403 bra 	$L__BB2_469;
	setp.gt.f64 	%p404, %fd285, 0d0000000000000000;
	mov.f64 	%fd1312, 0d7FF0000000000000;
	sub.f64 	%fd1313, %fd1312, %fd285;
	selp.f64 	%fd2043, 0d0000000000000000, %fd1313, %p404;
	setp.geu.f32 	%p405, %f17, 0f40874800;
	@%p405 bra 	$L__BB2_469;
	shr.u32 	%r951, %r192, 31;
	add.s32 	%r952, %r192, %r951;
	shr.s32 	%r953, %r952, 1;
	shl.b32 	%r954, %r953, 20;
	add.s32 	%r955, %r194, %r954;
	mov.b64 	%fd1314, {%r193, %r955};
	sub.s32 	%r956, %r192, %r953;
	shl.b32 	%r957, %r956, 20;
	add.s32 	%r958, %r957, 1072693248;
	mov.b32 	%r959, 0;
	mov.b64 	%fd1315, {%r959, %r958};
	mul.f64 	%fd2043, %fd1315, %fd1314;
$L__BB2_469:
	add.f64 	%fd2047, %fd284, %fd2043;
	add.s64 	%rd1557, %rd1557, 2;
	setp.ne.s64 	%p406, %rd1557, %rd287;
	@%p406 bra 	$L__BB2_463;
	shl.b64 	%rd1161, %rd287, 2;
	or.b64  	%rd1558, %rd1161, 1;
$L__BB2_471:
	and.b64  	%rd1162, %rd1535, 1;
	setp.eq.b64 	%p407, %rd1162, 1;
	@%p407 bra 	$L__BB2_476;
	shl.b64 	%rd1163, %rd1558, 3;
	add.s64 	%rd1164, %rd1600, %rd1163;
	ld.local.f64 	%fd293, [%rd1164];
	neg.f64 	%fd1316, %fd293;
	fma.rn.f64 	%fd1317, %fd293, 0dBFF71547652B82FE, 0d4338000000000000;
	{
	.reg .b32 %temp; 
	mov.b64 	{%r195, %temp}, %fd1317;
	}
	mov.f64 	%fd1318, 0dC338000000000000;
	add.rn.f64 	%fd1319, %fd1317, %fd1318;
	fma.rn.f64 	%fd1320, %fd1319, 0dBFE62E42FEFA39EF, %fd1316;
	fma.rn.f64 	%fd1321, %fd1319, 0dBC7ABC9E3B39803F, %fd1320;
	fma.rn.f64 	%fd1322, %fd1321, 0d3E5ADE1569CE2BDF, 0d3E928AF3FCA213EA;
	fma.rn.f64 	%fd1323, %fd1322, %fd1321, 0d3EC71DEE62401315;
	fma.rn.f64 	%fd1324, %fd1323, %fd1321, 0d3EFA01997C89EB71;
	fma.rn.f64 	%fd1325, %fd1324, %fd1321, 0d3F2A01A014761F65;
	fma.rn.f64 	%fd1326, %fd1325, %fd1321, 0d3F56C16C1852B7AF;
	fma.rn.f64 	%fd1327, %fd1326, %fd1321, 0d3F81111111122322;
	fma.rn.f64 	%fd1328, %fd1327, %fd1321, 0d3FA55555555502A1;
	fma.rn.f64 	%fd1329, %fd1328, %fd1321, 0d3FC5555555555511;
	fma.rn.f64 	%fd1330, %fd1329, %fd1321, 0d3FE000000000000B;
	fma.rn.f64 	%fd1331, %fd1330, %fd1321, 0d3FF0000000000000;
	fma.rn.f64 	%fd1332, %fd1331, %fd1321, 0d3FF0000000000000;
	{
	.reg .b32 %temp; 
	mov.b64 	{%r196, %temp}, %fd1332;
	}
	{
	.reg .b32 %temp; 
	mov.b64 	{%temp, %r197}, %fd1332;
	}
	shl.b32 	%r960, %r195, 20;
	add.s32 	%r961, %r960, %r197;
	mov.b64 	%fd2046, {%r196, %r961};
	{
	.reg .b32 %temp; 
	mov.b64 	{%temp, %r962}, %fd1316;
	}
	mov.b32 	%f45, %r962;
	abs.f32 	%f18, %f45;
	setp.lt.f32 	%p408, %f18, 0f4086232B;
	@%p408 bra 	$L__BB2_475;
	setp.gt.f64 	%p409, %fd293, 0d0000000000000000;
	mov.f64 	%fd1333, 0d7FF0000000000000;
	sub.f64 	%fd1334, %fd1333, %fd293;
	selp.f64 	%fd2046, 0d0000000000000000, %fd1334, %p409;
	setp.geu.f32 	%p410, %f18, 0f40874800;
	@%p410 bra 	$L__BB2_475;
	shr.u32 	%r963, %r195, 31;
	add.s32 	%r964, %r195, %r963;
	shr.s32 	%r965, %r964, 1;
	shl.b32 	%r966, %r965, 20;
	add.s32 	%r967, %r197, %r966;
	mov.b64 	%fd1335, {%r196, %r967};
	sub.s32 	%r968, %r195, %r965;
	shl.b32 	%r969, %r968, 20;
	add.s32 	%r970, %r969, 1072693248;
	mov.b32 	%r971, 0;
	mov.b64 	%fd1336, {%r971, %r970};
	mul.f64 	%fd2046, %fd1336, %fd1335;
$L__BB2_475:
	add.f64 	%fd2047, %fd2047, %fd2046;
$L__BB2_476:
	setp.eq.s64 	%p411, %rd160, 0;
	setp.ne.s32 	%p412, %r436, 1;
	{ // callseq 8, 0
	.param .b64 param0;
	st.param.f64 	[param0], 0d4000000000000000;
	.param .b64 param1;
	st.param.f64 	[param1], %fd994;
	.param .b64 retval0;
	call.uni (retval0), 
	__internal_accurate_pow, 
	(
	param0, 
	param1
	);
	ld.param.f64 	%fd1337, [retval0];
	} // callseq 8
	neg.f64 	%fd1339, %fd1337;
	selp.f64 	%fd1340, %fd1339, %fd1337, %p1;
	selp.f64 	%fd1341, 0dFFF8000000000000, %fd1340, %p2;
	selp.f64 	%fd1342, 0d3FF0000000000000, %fd1341, %p411;
	mul.f64 	%fd2053, %fd2030, %fd1342;
	add.f64 	%fd1343, %fd2047, %fd2053;
	setp.gt.f64 	%p413, %fd1343, 0d3E112E0BE826D695;
	div.rn.f64 	%fd1344, %fd2047, %fd1343;
	selp.f64 	%fd301, %fd1344, 0d3FF0000000000000, %p413;
	st.local.f64 	[%rd286+24], %fd301;
	add.s64 	%rd1581, %rd1535, 1;
	@%p412 bra 	$L__BB2_481;
	neg.f64 	%fd1345, %fd2040;
	fma.rn.f64 	%fd1346, %fd2040, 0dBFF71547652B82FE, 0d4338000000000000;
	{
	.reg .b32 %temp; 
	mov.b64 	{%r198, %temp}, %fd1346;
	}
	mov.f64 	%fd1347, 0dC338000000000000;
	add.rn.f64 	%fd1348, %fd1346, %fd1347;
	fma.rn.f64 	%fd1349, %fd1348, 0dBFE62E42FEFA39EF, %fd1345;
	fma.rn.f64 	%fd1350, %fd1348, 0dBC7ABC9E3B39803F, %fd1349;
	fma.rn.f64 	%fd1351, %fd1350, 0d3E5ADE1569CE2BDF, 0d3E928AF3FCA213EA;
	fma.rn.f64 	%fd1352, %fd1351, %fd1350, 0d3EC71DEE62401315;
	fma.rn.f64 	%fd1353, %fd1352, %fd1350, 0d3EFA01997C89EB71;
	fma.rn.f64 	%fd1354, %fd1353, %fd1350, 0d3F2A01A014761F65;
	fma.rn.f64 	%fd1355, %fd1354, %fd1350, 0d3F56C16C1852B7AF;
	fma.rn.f64 	%fd1356, %fd1355, %fd1350, 0d3F81111111122322;
	fma.rn.f64 	%fd1357, %fd1356, %fd1350, 0d3FA55555555502A1;
	fma.rn.f64 	%fd1358, %fd1357, %fd1350, 0d3FC5555555555511;
	fma.rn.f64 	%fd1359, %fd1358, %fd1350, 0d3FE000000000000B;
	fma.rn.f64 	%fd1360, %fd1359, %fd1350, 0d3FF0000000000000;
	fma.rn.f64 	%fd1361, %fd1360, %fd1350, 0d3FF0000000000000;
	{
	.reg .b32 %temp; 
	mov.b64 	{%r199, %temp}, %fd1361;
	}
	{
	.reg .b32 %temp; 
	mov.b64 	{%temp, %r200}, %fd1361;
	}
	shl.b32 	%r972, %r198, 20;
	add.s32 	%r973, %r972, %r200;
	mov.b64 	%fd2048, {%r199, %r973};
	{
	.reg .b32 %temp; 
	mov.b64 	{%temp, %r974}, %fd1345;
	}
	mov.b32 	%f46, %r974;
	abs.f32 	%f19, %f46;
	setp.lt.f32 	%p414, %f19, 0f4086232B;
	@%p414 bra 	$L__BB2_480;
	setp.gt.f64 	%p415, %fd2040, 0d0000000000000000;
	mov.f64 	%fd1362, 0d7FF0000000000000;
	sub.f64 	%fd1363, %fd1362, %fd2040;
	selp.f64 	%fd2048, 0d0000000000000000, %fd1363, %p415;
	setp.geu.f32 	%p416, %f19, 0f40874800;
	@%p416 bra 	$L__BB2_480;
	shr.u32 	%r975, %r198, 31;
	add.s32 	%r976, %r198, %r975;
	shr.s32 	%r977, %r976, 1;
	shl.b32 	%r978, %r977, 20;
	add.s32 	%r979, %r200, %r978;
	mov.b64 	%fd1364, {%r199, %r979};
	sub.s32 	%r980, %r198, %r977;
	shl.b32 	%r981, %r980, 20;
	add.s32 	%r982, %r981, 1072693248;
	mov.b32 	%r983, 0;
	mov.b64 	%fd1365, {%r983, %r982};
	mul.f64 	%fd2048, %fd1365, %fd1364;
$L__BB2_480:
	sub.f64 	%fd2030, %fd2030, %fd2048;
$L__BB2_481:
	ld.param.f64 	%fd1940, [_Z21sogrand_slices_kernelPdS_S_PhiiimdiPi_param_8];
	setp.leu.f64 	%p417, %fd301, %fd1940;
	setp.ne.s64 	%p418, %rd1581, %rd19;
	and.pred  	%p419, %p417, %p418;
	@%p419 bra 	$L__BB2_500;
	setp.eq.s64 	%p465, %rd1535, 0;
	@%p465 bra 	$L__BB2_485;
	and.b64  	%rd294, %rd1581, -2;
	mov.b64 	%rd1559, 0;
$L__BB2_484:
	add.s64 	%rd1559, %rd1559, 2;
	setp.ne.s64 	%p466, %rd1559, %rd294;
	@%p466 bra 	$L__BB2_484;
$L__BB2_485:
	cvt.rn.f64.u64 	%fd2058, %rd1581;
	bra.uni 	$L__BB2_558;
$L__BB2_486:
	fma.rn.f64 	%fd1155, %fd2033, 0d7FF0000000000000, 0d7FF0000000000000;
	{
	.reg .b32 %temp; 
	mov.b64 	{%temp, %r901}, %fd2033;
	}
	and.b32  	%r902, %r901, 2147483647;
	setp.eq.s32 	%p377, %r902, 0;
	selp.f64 	%fd2035, 0dFFF0000000000000, %fd1155, %p377;
$L__BB2_487:
	neg.f64 	%fd261, %fd247;
	setp.lt.f64 	%p380, %fd247, 0dC03E000000000000;
	or.pred  	%p381, %p380, %p370;
	selp.f64 	%fd2039, %fd261, 0d0000000000000000, %p380;
	@%p381 bra 	$L__BB2_498;
	fma.rn.f64 	%fd1187, %fd261, 0d3FF71547652B82FE, 0d4338000000000000;
	{
	.reg .b32 %temp; 
	mov.b64 	{%r176, %temp}, %fd1187;
	}
	mov.f64 	%fd1188, 0dC338000000000000;
	add.rn.f64 	%fd1189, %fd1187, %fd1188;
	fma.rn.f64 	%fd1190, %fd1189, 0dBFE62E42FEFA39EF, %fd261;
	fma.rn.f64 	%fd1191, %fd1189, 0dBC7ABC9E3B39803F, %fd1190;
	fma.rn.f64 	%fd1192, %fd1191, 0d3E5ADE1569CE2BDF, 0d3E928AF3FCA213EA;
	fma.rn.f64 	%fd1193, %fd1192, %fd1191, 0d3EC71DEE62401315;
	fma.rn.f64 	%fd1194, %fd1193, %fd1191, 0d3EFA01997C89EB71;
	fma.rn.f64 	%fd1195, %fd1194, %fd1191, 0d3F2A01A014761F65;
	fma.rn.f64 	%fd1196, %fd1195, %fd1191, 0d3F56C16C1852B7AF;
	fma.rn.f64 	%fd1197, %fd1196, %fd1191, 0d3F81111111122322;
	fma.rn.f64 	%fd1198, %fd1197, %fd1191, 0d3FA55555555502A1;
	fma.rn.f64 	%fd1199, %fd1198, %fd1191, 0d3FC5555555555511;
	fma.rn.f64 	%fd1200, %fd1199, %fd1191, 0d3FE000000000000B;
	fma.rn.f64 	%fd1201, %fd1200, %fd1191, 0d3FF0000000000000;
	fma.rn.f64 	%fd1202, %fd1201, %fd1191, 0d3FF0000000000000;
	{
	.reg .b32 %temp; 
	mov.b64 	{%r177, %temp}, %fd1202;
	}
	{
	.reg .b32 %temp; 
	mov.b64 	{%temp, %r178}, %fd1202;
	}
	shl.b32 	%r911, %r176, 20;
	add.s32 	%r912, %r911, %r178;
	mov.b64 	%fd2036, {%r177, %r912};
	{
	.reg .b32 %temp; 
	mov.b64 	{%temp, %r913}, %fd261;
	}
	mov.b32 	%f42, %r913;
	abs.f32 	%f15, %f42;
	setp.lt.f32 	%p382, %f15, 0f4086232B;
	@%p382 bra 	$L__BB2_491;
	setp.gt.f64 	%p383, %fd247, 0d0000000000000000;
	mov.f64 	%fd1203, 0d7FF0000000000000;
	sub.f64 	%fd1204, %fd1203, %fd247;
	selp.f64 	%fd2036, 0d0000000000000000, %fd1204, %p383;
	setp.geu.f32 	%p384, %f15, 0f40874800;
	@%p384 bra 	$L__BB2_491;
	shr.u32 	%r914, %r176, 31;
	add.s32 	%r915, %r176, %r914;
	shr.s32 	%r916, %r915, 1;
	shl.b32 	%r917, %r916, 20;
	add.s32 	%r918, %r178, %r917;
	mov.b64 	%fd1205, {%r177, %r918};
	sub.s32 	%r919, %r176, %r916;
	shl.b32 	%r920, %r919, 20;
	add.s32 	%r921, %r920, 1072693248;
	mov.b32 	%r922, 0;
	mov.b64 	%fd1206, {%r922, %r921};
	mul.f64 	%fd2036, %fd1206, %fd1205;
$L__BB2_491:
	add.f64 	%fd2037, %fd2036, 0d3FF0000000000000;
	{
	.reg .b32 %temp; 
	mov.b64 	{%temp, %r1253}, %fd2037;
	}
	{
	.reg .b32 %temp; 
	mov.b64 	{%r1254, %temp}, %fd2037;
	}
	setp.gt.s32 	%p385, %r1253, 1048575;
	mov.b32 	%r1255, -1023;
	@%p385 bra 	$L__BB2_493;
	mul.f64 	%fd2037, %fd2037, 0d4350000000000000;
	{
	.reg .b32 %temp; 
	mov.b64 	{%temp, %r1253}, %fd2037;
	}
	{
	.reg .b32 %temp; 
	mov.b64 	{%r1254, %temp}, %fd2037;
	}
	mov.b32 	%r1255, -1077;
$L__BB2_493:
	add.s32 	%r925, %r1253, -1;
	setp.gt.u32 	%p386, %r925, 2146435070;
	@%p386 bra 	$L__BB2_497;
	shr.u32 	%r928, %r1253, 20;
	add.s32 	%r1256, %r1255, %r928;
	and.b32  	%r929, %r1253, 1048575;
	or.b32  	%r930, %r929, 1072693248;
	mov.b64 	%fd2038, {%r1254, %r930};
	setp.lt.u32 	%p388, %r930, 1073127583;
	@%p388 bra 	$L__BB2_496;
	{
	.reg .b32 %temp; 
	mov.b64 	{%r931, %temp}, %fd2038;
	}
	{
	.reg .b32 %temp; 
	mov.b64 	{%temp, %r932}, %fd2038;
	}
	add.s32 	%r933, %r932, -1048576;
	mov.b64 	%fd2038, {%r931, %r933};
	add.s32 	%r1256, %r1256, 1;
$L__BB2_496:
	add.f64 	%fd1208, %fd2038, 0dBFF0000000000000;
	add.f64 	%fd1209, %fd2038, 0d3FF0000000000000;
	rcp.approx.ftz.f64 	%fd1210, %fd1209;
	neg.f64 	%fd1211, %fd1209;
	fma.rn.f64 	%fd1212, %fd1211, %fd1210, 0d3FF0000000000000;
	fma.rn.f64 	%fd1213, %fd1212, %fd1212, %fd1212;
	fma.rn.f64 	%fd1214, %fd1213, %fd1210, %fd1210;
	mul.f64 	%fd1215, %fd1208, %fd1214;
	fma.rn.f64 	%fd1216, %fd1208, %fd1214, %fd1215;
	mul.f64 	%fd1217, %fd1216, %fd1216;
	fma.rn.f64 	%fd1218, %fd1217, 0d3EB1380B3AE80F1E, 0d3ED0EE258B7A8B04;
	fma.rn.f64 	%fd1219, %fd1218, %fd1217, 0d3EF3B2669F02676F;
	fma.rn.f64 	%fd1220, %fd1219, %fd1217, 0d3F1745CBA9AB0956;
	fma.rn.f64 	%fd1221, %fd1220, %fd1217, 0d3F3C71C72D1B5154;
	fma.rn.f64 	%fd1222, %fd1221, %fd1217, 0d3F624924923BE72D;
	fma.rn.f64 	%fd1223, %fd1222, %fd1217, 0d3F8999999999A3C4;
	fma.rn.f64 	%fd1224, %fd1223, %fd1217, 0d3FB5555555555554;
	sub.f64 	%fd1225, %fd1208, %fd1216;
	add.f64 	%fd1226, %fd1225, %fd1225;
	neg.f64 	%fd1227, %fd1216;
	fma.rn.f64 	%fd1228, %fd1227, %fd1208, %fd1226;
	mul.f64 	%fd1229, %fd1214, %fd1228;
	mul.f64 	%fd1230, %fd1217, %fd1224;
	fma.rn.f64 	%fd1231, %fd1230, %fd1216, %fd1229;
	xor.b32  	%r934, %r1256, -2147483648;
	mov.b32 	%r935, 1127219200;
	mov.b64 	%fd1232, {%r934, %r935};
	sub.f64 	%fd1233, %fd1232, %fd25;
	fma.rn.f64 	%fd1234, %fd1233, 0d3FE62E42FEFA39EF, %fd1216;
	fma.rn.f64 	%fd1235, %fd1233, 0dBFE62E42FEFA39EF, %fd1234;
	sub.f64 	%fd1236, %fd1235, %fd1216;
	sub.f64 	%fd1237, %fd1231, %fd1236;
	fma.rn.f64 	%fd1238, %fd1233, 0d3C7ABC9E3B39803F, %fd1237;
	add.f64 	%fd2039, %fd1234, %fd1238;
	bra.uni 	$L__BB2_498;
$L__BB2_497:
	fma.rn.f64 	%fd1207, %fd2037, 0d7FF0000000000000, 0d7FF0000000000000;
	{
	.reg .b32 %temp; 
	mov.b64 	{%temp, %r926}, %fd2037;
	}
	and.b32  	%r927, %r926, 2147483647;
	setp.eq.s32 	%p387, %r927, 0;
	selp.f64 	%fd2039, 0dFFF0000000000000, %fd1207, %p387;
$L__BB2_498:
	sub.f64 	%fd1239, %fd2035, %fd2039;
	add.f64 	%fd2040, %fd2040, %fd1239;
$L__BB2_499:
	add.s64 	%rd1552, %rd1552, 1;
	setp.eq.s64 	%p389, %rd1552, %rd20;
	@%p389 bra 	$L__BB2_448;
	bra.uni 	$L__BB2_436;
$L__BB2_500:
	add.s32 	%r201, %r1239, -1;
	setp.eq.s32 	%p420, %r201, 0;
	@%p420 bra 	$L__BB2_508;
	setp.lt.u32 	%p421, %r201, 4;
	mov.b64 	%rd1562, 0;
	@%p421 bra 	$L__BB2_504;
	ld.local.u32 	%r1257, [%rd10];
	mov.b64 	%rd1561, 0;
$L__BB2_503:
	shl.b64 	%rd1168, %rd1561, 2;
	add.s64 	%rd1169, %rd10, %rd1168;
	ld.local.u32 	%r984, [%rd1169+4];
	sub.s32 	%r985, %r984, %r1257;
	add.s64 	%rd1170, %rd11, %rd1168;
	st.local.u32 	[%rd1170], %r985;
	ld.local.u32 	%r986, [%rd1169+8];
	sub.s32 	%r987, %r986, %r984;
	st.local.u32 	[%rd1170+4], %r987;
	ld.local.u32 	%r988, [%rd1169+12];
	sub.s32 	%r989, %r988, %r986;
	st.local.u32 	[%rd1170+8], %r989;
	add.s64 	%rd1561, %rd1561, 4;
	ld.local.u32 	%r1257, [%rd1169+16];
	sub.s32 	%r990, %r1257, %r988;
	st.local.u32 	[%rd1170+12], %r990;
	setp.ne.s64 	%p422, %rd1561, %rd236;
	mov.u64 	%rd1562, %rd236;
	@%p422 bra 	$L__BB2_503;
$L__BB2_504:
	setp.eq.s64 	%p423, %rd235, 0;
	@%p423 bra 	$L__BB2_508;
	setp.eq.s64 	%p424, %rd235, 1;
	shl.b64 	%rd1171, %rd1562, 2;
	add.s64 	%rd301, %rd10, %rd1171;
	ld.local.u32 	%r205, [%rd301+4];
	ld.local.u32 	%r991, [%rd301];
	sub.s32 	%r992, %r205, %r991;
	add.s64 	%rd302, %rd11, %rd1171;
	st.local.u32 	[%rd302], %r992;
	@%p424 bra 	$L__BB2_508;
	setp.eq.s64 	%p425, %rd235, 2;
	ld.local.u32 	%r206, [%rd301+8];
	sub.s32 	%r993, %r206, %r205;
	st.local.u32 	[%rd302+4], %r993;
	@%p425 bra 	$L__BB2_508;
	ld.local.u32 	%r994, [%rd301+12];
	sub.s32 	%r995, %r994, %r206;
	st.local.u32 	[%rd302+8], %r995;
$L__BB2_508:
	setp.lt.s32 	%p426, %r1239, 2;
	mul.wide.u32 	%rd1172, %r201, 4;
	add.s64 	%rd1173, %rd11, %rd1172;
	mov.b32 	%r996, 0;
	st.local.u32 	[%rd1173], %r996;
	add.s64 	%rd1174, %rd12, %rd1172;
	st.local.u32 	[%rd1174], %r996;
	@%p426 bra 	$L__BB2_515;
	add.s32 	%r207, %r1239, -2;
	and.b32  	%r208, %r201, 3;
	setp.eq.s32 	%p427, %r208, 0;
	mov.u32 	%r1258, %r207;
	@%p427 bra 	$L__BB2_513;
	add.s32 	%r1258, %r1239, -3;
	setp.eq.s32 	%p428, %r208, 1;
	mul.wide.u32 	%rd1175, %r207, 4;
	add.s64 	%rd1176, %rd11, %rd1175;
	ld.local.u32 	%r210, [%rd1176];
	add.s64 	%rd1177, %rd12, %rd1175;
	st.local.u32 	[%rd1177], %r210;
	@%p428 bra 	$L__BB2_513;
	add.s32 	%r211, %r1239, -4;
	setp.eq.s32 	%p429, %r208, 2;
	mul.wide.u32 	%rd1178, %r1258, 4;
	add.s64 	%rd1179, %rd11, %rd1178;
	ld.local.u32 	%r997, [%rd1179];
	add.s32 	%r212, %r997, %r210;
	add.s64 	%rd1180, %rd12, %rd1178;
	st.local.u32 	[%rd1180], %r212;
	mov.u32 	%r1258, %r211;
	@%p429 bra 	$L__BB2_513;
	add.s32 	%r1258, %r1239, -5;
	mul.wide.u32 	%rd1181, %r211, 4;
	add.s64 	%rd1182, %rd11, %rd1181;
	ld.local.u32 	%r998, [%rd1182];
	add.s32 	%r999, %r998, %r212;
	add.s64 	%rd1183, %rd12, %rd1181;
	st.local.u32 	[%rd1183], %r999;
$L__BB2_513:
	setp.lt.u32 	%p430, %r207, 3;
	@%p430 bra 	$L__BB2_515;
$L__BB2_514:
	mul.wide.u32 	%rd1184, %r1258, 4;
	add.s64 	%rd1185, %rd12, %rd1184;
	ld.local.u32 	%r1000, [%rd1185+4];
	add.s64 	%rd1186, %rd11, %rd1184;
	ld.local.u32 	%r1001, [%rd1186];
	add.s32 	%r1002, %r1001, %r1000;
	st.local.u32 	[%rd1185], %r1002;
	add.s32 	%r1003, %r1258, -1;
	mul.wide.u32 	%rd1187, %r1003, 4;
	add.s64 	%rd1188, %rd11, %rd1187;
	ld.local.u32 	%r1004, [%rd1188];
	add.s32 	%r1005, %r1004, %r1002;
	add.s64 	%rd1189, %rd12, %rd1187;
	st.local.u32 	[%rd1189], %r1005;
	add.s32 	%r1006, %r1258, -2;
	mul.wide.u32 	%rd1190, %r1006, 4;
	add.s64 	%rd1191, %rd11, %rd1190;
	ld.local.u32 	%r1007, [%rd1191];
	add.s32 	%r1008, %r1007, %r1005;
	add.s64 	%rd1192, %rd12, %rd1190;
	st.local.u32 	[%rd1192], %r1008;
	add.s32 	%r1009, %r1258, -3;
	mul.wide.u32 	%rd1193, %r1009, 4;
	add.s64 	%rd1194, %rd11, %rd1193;
	ld.local.u32 	%r1010, [%rd1194];
	add.s32 	%r1011, %r1010, %r1008;
	add.s64 	%rd1195, %rd12, %rd1193;
	st.local.u32 	[%rd1195], %r1011;
	add.s32 	%r216, %r1258, -4;
	setp.gt.s32 	%p431, %r1258, 3;
	mov.u32 	%r1258, %r216;
	@%p431 bra 	$L__BB2_514;
$L__BB2_515:
	ld.local.u32 	%r1012, [%rd12];
	setp.lt.s32 	%p432, %r1012, 2;
	@%p432 bra 	$L__BB2_555;
	mov.u32 	%r1260, %r1239;
$L__BB2_517:
	setp.lt.s32 	%p433, %r1260, 2;
	mov.b32 	%r1261, 0;
	@%p433 bra 	$L__BB2_519;
	add.s32 	%r1260, %r1260, -1;
	mul.wide.u32 	%rd1196, %r1260, 4;
	add.s64 	%rd1197, %rd12, %rd1196;
	ld.local.u32 	%r1014, [%rd1197];
	setp.lt.s32 	%p434, %r1014, 2;
	mov.u32 	%r1261, %r1260;
	@%p434 bra 	$L__BB2_517;
$L__BB2_519:
	add.s64 	%rd303, %rd169, -1;
	mul.wide.u32 	%rd1198, %r1261, 4;
	add.s64 	%rd304, %rd10, %rd1198;
	ld.local.u32 	%r1015, [%rd304];
	add.s32 	%r1262, %r1015, 1;
	st.local.u32 	[%rd304], %r1262;
	add.s32 	%r221, %r1261, 1;
	setp.ge.u32 	%p435, %r221, %r1239;
	@%p435 bra 	$L__BB2_525;
	cvt.u64.u32 	%rd305, %r221;
	sub.s64 	%rd1199, %rd169, %rd305;
	and.b64  	%rd306, %rd1199, 3;
	setp.eq.s64 	%p436, %rd306, 0;
	mov.u64 	%rd1563, %rd305;
	@%p436 bra 	$L__BB2_524;
	st.local.u32 	[%rd304+4], %r1262;
	add.s64 	%rd1563, %rd305, 1;
	setp.eq.s64 	%p437, %rd306, 1;
	@%p437 bra 	$L__BB2_524;
	st.local.u32 	[%rd304+8], %r1262;
	add.s64 	%rd1563, %rd305, 2;
	setp.eq.s64 	%p438, %rd306, 2;
	@%p438 bra 	$L__BB2_524;
	st.local.u32 	[%rd304+12], %r1262;
	add.s64 	%rd1563, %rd305, 3;
$L__BB2_524:
	sub.s64 	%rd1200, %rd303, %rd305;
	setp.lt.u64 	%p439, %rd1200, 3;
	@%p439 bra 	$L__BB2_525;
	bra.uni 	$L__BB2_699;
$L__BB2_525:
	setp.lt.u64 	%p441, %rd303, 15;
	mov.b64 	%rd1571, 0;
	mov.u64 	%rd1576, %rd193;
	@%p441 bra 	$L__BB2_528;
	mov.b64 	%rd1565, 0;
	mov.u64 	%rd1576, %rd193;
$L__BB2_527:
	.pragma "nounroll";
	shl.b64 	%rd1206, %rd1565, 2;
	add.s64 	%rd1207, %rd10, %rd1206;
	ld.local.s32 	%rd1208, [%rd1207];
	ld.local.s32 	%rd1209, [%rd1207+4];
	add.s64 	%rd1210, %rd1208, %rd1209;
	ld.local.s32 	%rd1211, [%rd1207+8];
	add.s64 	%rd1212, %rd1210, %rd1211;
	ld.local.s32 	%rd1213, [%rd1207+12];
	add.s64 	%rd1214, %rd1212, %rd1213;
	ld.local.s32 	%rd1215, [%rd1207+16];
	add.s64 	%rd1216, %rd1214, %rd1215;
	ld.local.s32 	%rd1217, [%rd1207+20];
	add.s64 	%rd1218, %rd1216, %rd1217;
	ld.local.s32 	%rd1219, [%rd1207+24];
	add.s64 	%rd1220, %rd1218, %rd1219;
	ld.local.s32 	%rd1221, [%rd1207+28];
	add.s64 	%rd1222, %rd1220, %rd1221;
	ld.local.s32 	%rd1223, [%rd1207+32];
	add.s64 	%rd1224, %rd1222, %rd1223;
	ld.local.s32 	%rd1225, [%rd1207+36];
	add.s64 	%rd1226, %rd1224, %rd1225;
	ld.local.s32 	%rd1227, [%rd1207+40];
	add.s64 	%rd1228, %rd1226, %rd1227;
	ld.local.s32 	%rd1229, [%rd1207+44];
	add.s64 	%rd1230, %rd1228, %rd1229;
	ld.local.s32 	%rd1231, [%rd1207+48];
	add.s64 	%rd1232, %rd1230, %rd1231;
	ld.local.s32 	%rd1233, [%rd1207+52];
	add.s64 	%rd1234, %rd1232, %rd1233;
	ld.local.s32 	%rd1235, [%rd1207+56];
	add.s64 	%rd1236, %rd1234, %rd1235;
	ld.local.s32 	%rd1237, [%rd1207+60];
	add.s64 	%rd1238, %rd1236, %rd1237;
	sub.s64 	%rd1576, %rd1576, %rd1238;
	add.s64 	%rd1565, %rd1565, 16;
	and.b64  	%rd1571, %rd169, 2147483632;
	setp.ne.s64 	%p442, %rd1565, %rd1571;
	@%p442 bra 	$L__BB2_527;
$L__BB2_528:
	@%p270 bra 	$L__BB2_538;
	add.s32 	%r1017, %r128, -1;
	setp.lt.u32 	%p444, %r1017, 7;
	@%p444 bra 	$L__BB2_531;
	shl.b64 	%rd1240, %rd1571, 2;
	add.s64 	%rd1241, %rd10, %rd1240;
	ld.local.s32 	%rd1242, [%rd1241];
	ld.local.s32 	%rd1243, [%rd1241+4];
	add.s64 	%rd1244, %rd1242, %rd1243;
	ld.local.s32 	%rd1245, [%rd1241+8];
	add.s64 	%rd1246, %rd1244, %rd1245;
	ld.local.s32 	%rd1247, [%rd1241+12];
	add.s64 	%rd1248, %rd1246, %rd1247;
	ld.local.s32 	%rd1249, [%rd1241+16];
	add.s64 	%rd1250, %rd1248, %rd1249;
	ld.local.s32 	%rd1251, [%rd1241+20];
	add.s64 	%rd1252, %rd1250, %rd1251;
	ld.local.s32 	%rd1253, [%rd1241+24];
	add.s64 	%rd1254, %rd1252, %rd1253;
	ld.local.s32 	%rd1255, [%rd1241+28];
	add.s64 	%rd1256, %rd1254, %rd1255;
	sub.s64 	%rd1576, %rd1576, %rd1256;
	add.s64 	%rd1571, %rd1571, 8;
$L__BB2_531:
	and.b32  	%r225, %r1239, 7;
	setp.eq.s32 	%p445, %r225, 0;
	@%p445 bra 	$L__BB2_538;
	add.s32 	%r1018, %r225, -1;
	setp.lt.u32 	%p446, %r1018, 3;
	@%p446 bra 	$L__BB2_534;
	shl.b64 	%rd1258, %rd1571, 2;
	add.s64 	%rd1259, %rd10, %rd1258;
	ld.local.s32 	%rd1260, [%rd1259];
	ld.local.s32 	%rd1261, [%rd1259+4];
	add.s64 	%rd1262, %rd1260, %rd1261;
	ld.local.s32 	%rd1263, [%rd1259+8];
	add.s64 	%rd1264, %rd1262, %rd1263;
	ld.local.s32 	%rd1265, [%rd1259+12];
	add.s64 	%rd1266, %rd1264, %rd1265;
	sub.s64 	%rd1576, %rd1576, %rd1266;
	add.s64 	%rd1571, %rd1571, 4;
$L__BB2_534:
	setp.eq.s32 	%p447, %r132, 0;
	@%p447 bra 	$L__BB2_538;
	setp.eq.s32 	%p448, %r132, 1;
	shl.b64 	%rd1267, %rd1571, 2;
	add.s64 	%rd331, %rd10, %rd1267;
	ld.local.s32 	%rd1268, [%rd331];
	sub.s64 	%rd1576, %rd1576, %rd1268;
	@%p448 bra 	$L__BB2_538;
	setp.eq.s32 	%p449, %r132, 2;
	ld.local.s32 	%rd1269, [%rd331+4];
	sub.s64 	%rd1576, %rd1576, %rd1269;
	@%p449 bra 	$L__BB2_538;
	ld.local.s32 	%rd1270, [%rd331+8];
	sub.s64 	%rd1576, %rd1576, %rd1270;
$L__BB2_538:
	cvt.rn.f64.u64 	%fd1366, %rd1576;
	sub.s32 	%r1019, %r127, %r1262;
	cvt.rn.f64.s32 	%fd1367, %r1019;
	div.rn.f64 	%fd1368, %fd1366, %fd1367;
	cvt.rmi.f64.f64 	%fd1369, %fd1368;
	cvt.rzi.u64.f64 	%rd336, %fd1369;
	cvt.u64.u32 	%rd1271, %r1019;
	mul.lo.s64 	%rd1272, %rd336, %rd1271;
	sub.s64 	%rd337, %rd1576, %rd1272;
	sub.s64 	%rd1578, %rd169, %rd336;
	add.s64 	%rd1273, %rd336, -1;
	setp.ge.u64 	%p450, %rd1273, %rd169;
	@%p450 bra 	$L__BB2_552;
	sub.s64 	%rd339, %rd336, %rd169;
	sub.s64 	%rd1274, %rd169, %rd336;
	add.s64 	%rd1275, %rd1274, 1;
	max.u64 	%rd1276, %rd1275, %rd169;
	add.s64 	%rd340, %rd339, %rd1276;
	and.b64  	%rd341, %rd340, 15;
	add.s64 	%rd1277, %rd336, %rd1276;
	sub.s64 	%rd1278, %rd169, %rd1277;
	setp.gt.u64 	%p451, %rd1278, -16;
	@%p451 bra 	$L__BB2_542;
	and.b64  	%rd342, %rd340, -16;
$L__BB2_541:
	.pragma "nounroll";
	shl.b64 	%rd1279, %rd1578, 2;
	add.s64 	%rd1280, %rd10, %rd1279;
	st.local.u32 	[%rd1280], %r127;
	st.local.u32 	[%rd1280+4], %r127;
	st.local.u32 	[%rd1280+8], %r127;
	st.local.u32 	[%rd1280+12], %r127;
	st.local.u32 	[%rd1280+16], %r127;
	st.local.u32 	[%rd1280+20], %r127;
	st.local.u32 	[%rd1280+24], %r127;
	st.local.u32 	[%rd1280+28], %r127;
	st.local.u32 	[%rd1280+32], %r127;
	st.local.u32 	[%rd1280+36], %r127;
	st.local.u32 	[%rd1280+40], %r127;
	st.local.u32 	[%rd1280+44], %r127;
	st.local.u32 	[%rd1280+48], %r127;
	st.local.u32 	[%rd1280+52], %r127;
	st.local.u32 	[%rd1280+56], %r127;
	st.local.u32 	[%rd1280+60], %r127;
	add.s64 	%rd1578, %rd1578, 16;
	add.s64 	%rd1281, %rd1578, %rd339;
	setp.ne.s64 	%p452, %rd1281, %rd342;
	@%p452 bra 	$L__BB2_541;
$L__BB2_542:
	setp.eq.s64 	%p453, %rd341, 0;
	@%p453 bra 	$L__BB2_552;
	and.b64  	%rd346, %rd340, 7;
	setp.lt.u64 	%p454, %rd341, 8;
	@%p454 bra 	$L__BB2_545;
	shl.b64 	%rd1282, %rd1578, 2;
	add.s64 	%rd1283, %rd10, %rd1282;
	st.local.u32 	[%rd1283], %r127;
	st.local.u32 	[%rd1283+4], %r127;
	st.local.u32 	[%rd1283+8], %r127;
	st.local.u32 	[%rd1283+12], %r127;
	st.local.u32 	[%rd1283+16], %r127;
	st.local.u32 	[%rd1283+20], %r127;
	st.local.u32 	[%rd1283+24], %r127;
	st.local.u32 	[%rd1283+28], %r127;
	add.s64 	%rd1578, %rd1578, 8;
$L__BB2_545:
	setp.eq.s64 	%p455, %rd346, 0;
	@%p455 bra 	$L__BB2_552;
	and.b64  	%rd349, %rd340, 3;
	setp.lt.u64 	%p456, %rd346, 4;
	@%p456 bra 	$L__BB2_548;
	shl.b64 	%rd1284, %rd1578, 2;
	add.s64 	%rd1285, %rd10, %rd1284;
	st.local.u32 	[%rd1285], %r127;
	st.local.u32 	[%rd1285+4], %r127;
	st.local.u32 	[%rd1285+8], %r127;
	st.local.u32 	[%rd1285+12], %r127;
	add.s64 	%rd1578, %rd1578, 4;
$L__BB2_548:
	setp.eq.s64 	%p457, %rd349, 0;
	@%p457 bra 	$L__BB2_552;
	shl.b64 	%rd1286, %rd1578, 2;
	add.s64 	%rd352, %rd10, %rd1286;
	st.local.u32 	[%rd352], %r127;
	setp.eq.s64 	%p458, %rd349, 1;
	@%p458 bra 	$L__BB2_552;
	st.local.u32 	[%rd352+4], %r127;
	setp.eq.s64 	%p459, %rd349, 2;
	@%p459 bra 	$L__BB2_552;
	st.local.u32 	[%rd352+8], %r127;
$L__BB2_552:
	setp.ge.u64 	%p460, %rd336, %rd169;
	@%p460 bra 	$L__BB2_554;
	not.b64 	%rd1287, %rd336;
	add.s64 	%rd1288, %rd1287, %rd169;
	shl.b64 	%rd1289, %rd1288, 2;
	add.s64 	%rd1290, %rd10, %rd1289;
	ld.local.u32 	%r1020, [%rd1290];
	cvt.u32.u64 	%r1021, %rd337;
	add.s32 	%r1022, %r1020, %r1021;
	st.local.u32 	[%rd1290], %r1022;
$L__BB2_554:
	add.s32 	%r1240, %r1240, 1;
	setp.ne.s32 	%p461, %r1240, 100000;
	mov.u64 	%rd1535, %rd1581;
	@%p461 bra 	$L__BB2_353;
$L__BB2_555:
	setp.eq.s32 	%p462, %r436, 1;
	add.s32 	%r1023, %r1239, 1;
	and.b32  	%r1024, %r1023, 1;
	setp.ne.s32 	%p463, %r1024, %r33;
	add.s32 	%r1026, %r1239, 2;
	selp.b32 	%r1027, %r1026, %r1023, %p463;
	selp.b32 	%r1239, %r1027, %r1023, %p462;
	setp.le.s32 	%p464, %r1239, %r433;
	@%p464 bra 	$L__BB2_247;
$L__BB2_556:
	ld.param.u64 	%rd1450, [_Z21sogrand_slices_kernelPdS_S_PhiiimdiPi_param_7];
	setp.lt.u64 	%p467, %rd1581, %rd19;
	setp.eq.s64 	%p468, %rd1450, 0;
	selp.b64 	%rd1292, 2147483647, %rd1450, %p468;
	cvt.rn.f64.u64 	%fd1370, %rd1292;
	setp.lt.f64 	%p469, %fd2052, %fd1370;
	and.pred  	%p470, %p467, %p469;
	@%p470 bra 	$L__BB2_245;
$L__BB2_557:
	cvt.rn.f64.u64 	%fd2058, %rd1581;
$L__BB2_558:
	cvt.rzi.s32.f64 	%r228, %fd2058;
	setp.eq.s32 	%p471, %r228, 0;
	@%p471 bra 	$L__BB2_597;
	setp.lt.s32 	%p472, %r228, 1;
	@%p472 bra 	$L__BB2_566;
	and.b32  	%r229, %r228, 3;
	setp.lt.u32 	%p473, %r228, 4;
	mov.b32 	%r1271, 0;
	@%p473 bra 	$L__BB2_563;
	and.b32  	%r1271, %r228, 2147483644;
	mov.b32 	%r1270, 0;
$L__BB2_562:
	shl.b32 	%r1030, %r1270, 2;
	mul.wide.u32 	%rd1293, %r1030, 8;
	add.s64 	%rd1294, %rd1600, %rd1293;
	ld.local.f64 	%fd1372, [%rd1294+8];
	mul.wide.u32 	%rd1295, %r1270, 8;
	add.s64 	%rd1296, %rd1599, %rd1295;
	st.local.f64 	[%rd1296], %fd1372;
	ld.local.f64 	%fd1373, [%rd1294+40];
	st.local.f64 	[%rd1296+8], %fd1373;
	ld.local.f64 	%fd1374, [%rd1294+72];
	st.local.f64 	[%rd1296+16], %fd1374;
	ld.local.f64 	%fd1375, [%rd1294+104];
	st.local.f64 	[%rd1296+24], %fd1375;
	add.s32 	%r1270, %r1270, 4;
	setp.ne.s32 	%p474, %r1270, %r1271;
	@%p474 bra 	$L__BB2_562;
$L__BB2_563:
	setp.eq.s32 	%p475, %r229, 0;
	@%p475 bra 	$L__BB2_566;
	mov.b32 	%r1273, 0;
$L__BB2_565:
	.pragma "nounroll";
	shl.b32 	%r1032, %r1271, 2;
	mul.wide.u32 	%rd1297, %r1032, 8;
	add.s64 	%rd1298, %rd1600, %rd1297;
	ld.local.f64 	%fd1376, [%rd1298+8];
	mul.wide.u32 	%rd1299, %r1271, 8;
	add.s64 	%rd1300, %rd1599, %rd1299;
	st.local.f64 	[%rd1300], %fd1376;
	add.s32 	%r1271, %r1271, 1;
	add.s32 	%r1273, %r1273, 1;
	setp.ne.s32 	%p476, %r1273, %r229;
	@%p476 bra 	$L__BB2_565;
$L__BB2_566:
	max.f64 	%fd320, %fd2053, 0d3E112E0BE826D695;
	setp.lt.s32 	%p477, %r433, 1;
	@%p477 bra 	$L__BB2_582;
	setp.eq.s32 	%p478, %r3, 0;
	mov.b64 	%rd1588, 0;
	@%p478 bra 	$L__BB2_577;
	and.b32  	%r256, %r433, 2147483646;
	mov.b32 	%r1274, 0;
$L__BB2_569:
	mul.wide.u32 	%rd1302, %r1274, 8;
	add.s64 	%rd372, %rd18, %rd1302;
	ld.local.f64 	%fd326, [%rd372];
	fma.rn.f64 	%fd1377, %fd326, 0d3FF71547652B82FE, 0d4338000000000000;
	{
	.reg .b32 %temp; 
	mov.b64 	{%r263, %temp}, %fd1377;
	}
	mov.f64 	%fd1378, 0dC338000000000000;
	add.rn.f64 	%fd1379, %fd1377, %fd1378;
	fma.rn.f64 	%fd1380, %fd1379, 0dBFE62E42FEFA39EF, %fd326;
	fma.rn.f64 	%fd1381, %fd1379, 0dBC7ABC9E3B39803F, %fd1380;
	fma.rn.f64 	%fd1382, %fd1381, 0d3E5ADE1569CE2BDF, 0d3E928AF3FCA213EA;
	fma.rn.f64 	%fd1383, %fd1382, %fd1381, 0d3EC71DEE62401315;
	fma.rn.f64 	%fd1384, %fd1383, %fd1381, 0d3EFA01997C89EB71;
	fma.rn.f64 	%fd1385, %fd1384, %fd1381, 0d3F2A01A014761F65;
	fma.rn.f64 	%fd1386, %fd1385, %fd1381, 0d3F56C16C1852B7AF;
	fma.rn.f64 	%fd1387, %fd1386, %fd1381, 0d3F81111111122322;
	fma.rn.f64 	%fd1388, %fd1387, %fd1381, 0d3FA55555555502A1;
	fma.rn.f64 	%fd1389, %fd1388, %fd1381, 0d3FC5555555555511;
	fma.rn.f64 	%fd1390, %fd1389, %fd1381, 0d3FE000000000000B;
	fma.rn.f64 	%fd1391, %fd1390, %fd1381, 0d3FF0000000000000;
	fma.rn.f64 	%fd1392, %fd1391, %fd1381, 0d3FF0000000000000;
	{
	.reg .b32 %temp; 
	mov.b64 	{%r264, %temp}, %fd1392;
	}
	{
	.reg .b32 %temp; 
	mov.b64 	{%temp, %r265}, %fd1392;
	}
	shl.b32 	%r1034, %r263, 20;
	add.s32 	%r1035, %r1034, %r265;
	mov.b64 	%fd2061, {%r264, %r1035};
	{
	.reg .b32 %temp; 
	mov.b64 	{%temp, %r1036}, %fd326;
	}
	mov.b32 	%f47, %r1036;
	abs.f32 	%f21, %f47;
	setp.lt.f32 	%p479, %f21, 0f4086232B;
	@%p479 bra 	$L__BB2_572;
	setp.lt.f64 	%p480, %fd326, 0d0000000000000000;
	add.f64 	%fd1393, %fd326, 0d7FF0000000000000;
	selp.f64 	%fd2061, 0d0000000000000000, %fd1393, %p480;
	setp.geu.f32 	%p481, %f21, 0f40874800;
	@%p481 bra 	$L__BB2_572;
	shr.u32 	%r1037, %r263, 31;
	add.s32 	%r1038, %r263, %r1037;
	shr.s32 	%r1039, %r1038, 1;
	shl.b32 	%r1040, %r1039, 20;
	add.s32 	%r1041, %r265, %r1040;
	mov.b64 	%fd1394, {%r264, %r1041};
	sub.s32 	%r1042, %r263, %r1039;
	shl.b32 	%r1043, %r1042, 20;
	add.s32 	%r1044, %r1043, 1072693248;
	mov.b32 	%r1045, 0;
	mov.b64 	%fd1395, {%r1045, %r1044};
	mul.f64 	%fd2061, %fd1395, %fd1394;
$L__BB2_572:
	add.f64 	%fd1396, %fd2061, 0d3FF0000000000000;
	rcp.rn.f64 	%fd1397, %fd1396;
	add.s64 	%rd373, %rd15, %rd1302;
	mov.f64 	%fd1398, 0d3FF0000000000000;
	sub.f64 	%fd1399, %fd1398, %fd1397;
	add.s64 	%rd374, %rd16, %rd1302;
	max.f64 	%fd1400, %fd1397, 0d3E112E0BE826D695;
	min.f64 	%fd1401, %fd1400, 0d3FEFFFFFFF768FA1;
	st.local.f64 	[%rd373], %fd1401;
	max.f64 	%fd1402, %fd1399, 0d3E112E0BE826D695;
	min.f64 	%fd1403, %fd1402, 0d3FEFFFFFFF768FA1;
	st.local.f64 	[%rd374], %fd1403;
	ld.local.f64 	%fd331, [%rd372+8];
	fma.rn.f64 	%fd1404, %fd331, 0d3FF71547652B82FE, 0d4338000000000000;
	{
	.reg .b32 %temp; 
	mov.b64 	{%r266, %temp}, %fd1404;
	}
	mov.f64 	%fd1405, 0dC338000000000000;
	add.rn.f64 	%fd1406, %fd1404, %fd1405;
	fma.rn.f64 	%fd1407, %fd1406, 0dBFE62E42FEFA39EF, %fd331;
	fma.rn.f64 	%fd1408, %fd1406, 0dBC7ABC9E3B39803F, %fd1407;
	fma.rn.f64 	%fd1409, %fd1408, 0d3E5ADE1569CE2BDF, 0d3E928AF3FCA213EA;
	fma.rn.f64 	%fd1410, %fd1409, %fd1408, 0d3EC71DEE62401315;
	fma.rn.f64 	%fd1411, %fd1410, %fd1408, 0d3EFA01997C89EB71;
	fma.rn.f64 	%fd1412, %fd1411, %fd1408, 0d3F2A01A014761F65;
	fma.rn.f64 	%fd1413, %fd1412, %fd1408, 0d3F56C16C1852B7AF;
	fma.rn.f64 	%fd1414, %fd1413, %fd1408, 0d3F81111111122322;
	fma.rn.f64 	%fd1415, %fd1414, %fd1408, 0d3FA55555555502A1;
	fma.rn.f64 	%fd1416, %fd1415, %fd1408, 0d3FC5555555555511;
	fma.rn.f64 	%fd1417, %fd1416, %fd1408, 0d3FE000000000000B;
	fma.rn.f64 	%fd1418, %fd1417, %fd1408, 0d3FF0000000000000;
	fma.rn.f64 	%fd1419, %fd1418, %fd1408, 0d3FF0000000000000;
	{
	.reg .b32 %temp; 
	mov.b64 	{%r267, %temp}, %fd1419;
	}
	{
	.reg .b32 %temp; 
	mov.b64 	{%temp, %r268}, %fd1419;
	}
	shl.b32 	%r1046, %r266, 20;
	add.s32 	%r1047, %r1046, %r268;
	mov.b64 	%fd2062, {%r267, %r1047};
	{
	.reg .b32 %temp; 
	mov.b64 	{%temp, %r1048}, %fd331;
	}
	mov.b32 	%f48, %r1048;
	abs.f32 	%f22, %f48;
	setp.lt.f32 	%p482, %f22, 0f4086232B;
	@%p482 bra 	$L__BB2_575;
	setp.lt.f64 	%p483, %fd331, 0d0000000000000000;
	add.f64 	%fd1420, %fd331, 0d7FF0000000000000;
	selp.f64 	%fd2062, 0d0000000000000000, %fd1420, %p483;
	setp.geu.f32 	%p484, %f22, 0f40874800;
	@%p484 bra 	$L__BB2_575;
	shr.u32 	%r1049, %r266, 31;
	add.s32 	%r1050, %r266, %r1049;
	shr.s32 	%r1051, %r1050, 1;
	shl.b32 	%r1052, %r1051, 20;
	add.s32 	%r1053, %r268, %r1052;
	mov.b64 	%fd1421, {%r267, %r1053};
	sub.s32 	%r1054, %r266, %r1051;
	shl.b32 	%r1055, %r1054, 20;
	add.s32 	%r1056, %r1055, 1072693248;
	mov.b32 	%r1057, 0;
	mov.b64 	%fd1422, {%r1057, %r1056};
	mul.f64 	%fd2062, %fd1422, %fd1421;
$L__BB2_575:
	add.f64 	%fd1423, %fd2062, 0d3FF0000000000000;
	rcp.rn.f64 	%fd1424, %fd1423;
	mov.f64 	%fd1425, 0d3FF0000000000000;
	sub.f64 	%fd1426, %fd1425, %fd1424;
	max.f64 	%fd1427, %fd1424, 0d3E112E0BE826D695;
	min.f64 	%fd1428, %fd1427, 0d3FEFFFFFFF768FA1;
	st.local.f64 	[%rd373+8], %fd1428;
	max.f64 	%fd1429, %fd1426, 0d3E112E0BE826D695;
	min.f64 	%fd1430, %fd1429, 0d3FEFFFFFFF768FA1;
	st.local.f64 	[%rd374+8], %fd1430;
	add.s32 	%r1274, %r1274, 2;
	setp.eq.s32 	%p485, %r1274, %r256;
	@%p485 bra 	$L__BB2_576;
	bra.uni 	$L__BB2_569;
$L__BB2_576:
	cvt.u64.u32 	%rd1588, %r256;
$L__BB2_577:
	and.b32  	%r1058, %r433, 1;
	setp.eq.b32 	%p486, %r1058, 1;
	not.pred 	%p487, %p486;
	@%p487 bra 	$L__BB2_582;
	shl.b64 	%rd1304, %rd1588, 3;
	add.s64 	%rd1305, %rd18, %rd1304;
	ld.local.f64 	%fd321, [%rd1305];
	fma.rn.f64 	%fd1431, %fd321, 0d3FF71547652B82FE, 0d4338000000000000;
	{
	.reg .b32 %temp; 
	mov.b64 	{%r257, %temp}, %fd1431;
	}
	mov.f64 	%fd1432, 0dC338000000000000;
	add.rn.f64 	%fd1433, %fd1431, %fd1432;
	fma.rn.f64 	%fd1434, %fd1433, 0dBFE62E42FEFA39EF, %fd321;
	fma.rn.f64 	%fd1435, %fd1433, 0dBC7ABC9E3B39803F, %fd1434;
	fma.rn.f64 	%fd1436, %fd1435, 0d3E5ADE1569CE2BDF, 0d3E928AF3FCA213EA;
	fma.rn.f64 	%fd1437, %fd1436, %fd1435, 0d3EC71DEE62401315;
	fma.rn.f64 	%fd1438, %fd1437, %fd1435, 0d3EFA01997C89EB71;
	fma.rn.f64 	%fd1439, %fd1438, %fd1435, 0d3F2A01A014761F65;
	fma.rn.f64 	%fd1440, %fd1439, %fd1435, 0d3F56C16C1852B7AF;
	fma.rn.f64 	%fd1441, %fd1440, %fd1435, 0d3F81111111122322;
	fma.rn.f64 	%fd1442, %fd1441, %fd1435, 0d3FA55555555502A1;
	fma.rn.f64 	%fd1443, %fd1442, %fd1435, 0d3FC5555555555511;
	fma.rn.f64 	%fd1444, %fd1443, %fd1435, 0d3FE000000000000B;
	fma.rn.f64 	%fd1445, %fd1444, %fd1435, 0d3FF0000000000000;
	fma.rn.f64 	%fd1446, %fd1445, %fd1435, 0d3FF0000000000000;
	{
	.reg .b32 %temp; 
	mov.b64 	{%r258, %temp}, %fd1446;
	}
	{
	.reg .b32 %temp; 
	mov.b64 	{%temp, %r259}, %fd1446;
	}
	shl.b32 	%r1059, %r257, 20;
	add.s32 	%r1060, %r1059, %r259;
	mov.b64 	%fd2060, {%r258, %r1060};
	{
	.reg .b32 %temp; 
	mov.b64 	{%temp, %r1061}, %fd321;
	}
	mov.b32 	%f49, %r1061;
	abs.f32 	%f20, %f49;
	setp.lt.f32 	%p488, %f20, 0f4086232B;
	@%p488 bra 	$L__BB2_581;
	setp.lt.f64 	%p489, %fd321, 0d0000000000000000;
	add.f64 	%fd1447, %fd321, 0d7FF0000000000000;
	selp.f64 	%fd2060, 0d0000000000000000, %fd1447, %p489;
	setp.geu.f32 	%p490, %f20, 0f40874800;
	@%p490 bra 	$L__BB2_581;
	shr.u32 	%r1062, %r257, 31;
	add.s32 	%r1063, %r257, %r1062;
	shr.s32 	%r1064, %r1063, 1;
	shl.b32 	%r1065, %r1064, 20;
	add.s32 	%r1066, %r259, %r1065;
	mov.b64 	%fd1448, {%r258, %r1066};
	sub.s32 	%r1067, %r257, %r1064;
	shl.b32 	%r1068, %r1067, 20;
	add.s32 	%r1069, %r1068, 1072693248;
	mov.b32 	%r1070, 0;
	mov.b64 	%fd1449, {%r1070, %r1069};
	mul.f64 	%fd2060, %fd1449, %fd1448;
$L__BB2_581:
	add.f64 	%fd1450, %fd2060, 0d3FF0000000000000;
	rcp.rn.f64 	%fd1451, %fd1450;
	add.s64 	%rd1307, %rd15, %rd1304;
	mov.f64 	%fd1452, 0d3FF0000000000000;
	sub.f64 	%fd1453, %fd1452, %fd1451;
	add.s64 	%rd1308, %rd16, %rd1304;
	max.f64 	%fd1454, %fd1451, 0d3E112E0BE826D695;
	min.f64 	%fd1455, %fd1454, 0d3FEFFFFFFF768FA1;
	st.local.f64 	[%rd1307], %fd1455;
	max.f64 	%fd1456, %fd1453, 0d3E112E0BE826D695;
	min.f64 	%fd1457, %fd1456, 0d3FEFFFFFFF768FA1;
	st.local.f64 	[%rd1308], %fd1457;
$L__BB2_582:
	setp.lt.s32 	%p491, %r228, 1;
	@%p491 bra 	$L__BB2_629;
	and.b32  	%r260, %r228, 3;
	setp.lt.u32 	%p492, %r228, 4;
	mov.b32 	%r1275, 0;
	@%p492 bra 	$L__BB2_623;
	and.b32  	%r1275, %r228, 2147483644;
	mov.b32 	%r1278, 0;
$L__BB2_585:
	mul.wide.u32 	%rd1309, %r1278, 8;
	add.s64 	%rd375, %rd1599, %rd1309;
	ld.local.f64 	%fd341, [%rd375];
	neg.f64 	%fd1458, %fd341;
	fma.rn.f64 	%fd1459, %fd341, 0dBFF71547652B82FE, 0d4338000000000000;
	{
	.reg .b32 %temp; 
	mov.b64 	{%r280, %temp}, %fd1459;
	}
	mov.f64 	%fd1460, 0dC338000000000000;
	add.rn.f64 	%fd1461, %fd1459, %fd1460;
	fma.rn.f64 	%fd1462, %fd1461, 0dBFE62E42FEFA39EF, %fd1458;
	fma.rn.f64 	%fd1463, %fd1461, 0dBC7ABC9E3B39803F, %fd1462;
	fma.rn.f64 	%fd1464, %fd1463, 0d3E5ADE1569CE2BDF, 0d3E928AF3FCA213EA;
	fma.rn.f64 	%fd1465, %fd1464, %fd1463, 0d3EC71DEE62401315;
	fma.rn.f64 	%fd1466, %fd1465, %fd1463, 0d3EFA01997C89EB71;
	fma.rn.f64 	%fd1467, %fd1466, %fd1463, 0d3F2A01A014761F65;
	fma.rn.f64 	%fd1468, %fd1467, %fd1463, 0d3F56C16C1852B7AF;
	fma.rn.f64 	%fd1469, %fd1468, %fd1463, 0d3F81111111122322;
	fma.rn.f64 	%fd1470, %fd1469, %fd1463, 0d3FA55555555502A1;
	fma.rn.f64 	%fd1471, %fd1470, %fd1463, 0d3FC5555555555511;
	fma.rn.f64 	%fd1472, %fd1471, %fd1463, 0d3FE000000000000B;
	fma.rn.f64 	%fd1473, %fd1472, %fd1463, 0d3FF0000000000000;
	fma.rn.f64 	%fd1474, %fd1473, %fd1463, 0d3FF0000000000000;
	{
	.reg .b32 %temp; 
	mov.b64 	{%r281, %temp}, %fd1474;
	}
	{
	.reg .b32 %temp; 
	mov.b64 	{%temp, %r282}, %fd1474;
	}
	shl.b32 	%r1073, %r280, 20;
	add.s32 	%r1074, %r1073, %r282;
	mov.b64 	%fd2064, {%r281, %r1074};
	{
	.reg .b32 %temp; 
	mov.b64 	{%temp, %r1075}, %fd1458;
	}
	mov.b32 	%f50, %r1075;
	abs.f32 	%f24, %f50;
	setp.lt.f32 	%p493, %f24, 0f4086232B;
	@%p493 bra 	$L__BB2_588;
	setp.gt.f64 	%p494, %fd341, 0d0000000000000000;
	mov.f64 	%fd1475, 0d7FF0000000000000;
	sub.f64 	%fd1476, %fd1475, %fd341;
	selp.f64 	%fd2064, 0d0000000000000000, %fd1476, %p494;
	setp.geu.f32 	%p495, %f24, 0f40874800;
	@%p495 bra 	$L__BB2_588;
	shr.u32 	%r1076, %r280, 31;
	add.s32 	%r1077, %r280, %r1076;
	shr.s32 	%r1078, %r1077, 1;
	shl.b32 	%r1079, %r1078, 20;
	add.s32 	%r1080, %r282, %r1079;
	mov.b64 	%fd1477, {%r281, %r1080};
	sub.s32 	%r1081, %r280, %r1078;
	shl.b32 	%r1082, %r1081, 20;
	add.s32 	%r1083, %r1082, 1072693248;
	mov.b32 	%r1084, 0;
	mov.b64 	%fd1478, {%r1084, %r1083};
	mul.f64 	%fd2064, %fd1478, %fd1477;
$L__BB2_588:
	add.s64 	%rd376, %rd17, %rd1309;
	st.local.f64 	[%rd376], %fd2064;
	ld.local.f64 	%fd346, [%rd375+8];
	neg.f64 	%fd1479, %fd346;
	fma.rn.f64 	%fd1480, %fd346, 0dBFF71547652B82FE, 0d4338000000000000;
	{
	.reg .b32 %temp; 
	mov.b64 	{%r283, %temp}, %fd1480;
	}
	mov.f64 	%fd1481, 0dC338000000000000;
	add.rn.f64 	%fd1482, %fd1480, %fd1481;
	fma.rn.f64 	%fd1483, %fd1482, 0dBFE62E42FEFA39EF, %fd1479;
	fma.rn.f64 	%fd1484, %fd1482, 0dBC7ABC9E3B39803F, %fd1483;
	fma.rn.f64 	%fd1485, %fd1484, 0d3E5ADE1569CE2BDF, 0d3E928AF3FCA213EA;
	fma.rn.f64 	%fd1486, %fd1485, %fd1484, 0d3EC71DEE62401315;
	fma.rn.f64 	%fd1487, %fd1486, %fd1484, 0d3EFA01997C89EB71;
	fma.rn.f64 	%fd1488, %fd1487, %fd1484, 0d3F2A01A014761F65;
	fma.rn.f64 	%fd1489, %fd1488, %fd1484, 0d3F56C16C1852B7AF;
	fma.rn.f64 	%fd1490, %fd1489, %fd1484, 0d3F81111111122322;
	fma.rn.f64 	%fd1491, %fd1490, %fd1484, 0d3FA55555555502A1;
	fma.rn.f64 	%fd1492, %fd1491, %fd1484, 0d3FC5555555555511;
	fma.rn.f64 	%fd1493, %fd1492, %fd1484, 0d3FE000000000000B;
	fma.rn.f64 	%fd1494, %fd1493, %fd1484, 0d3FF0000000000000;
	fma.rn.f64 	%fd1495, %fd1494, %fd1484, 0d3FF0000000000000;
	{
	.reg .b32 %temp; 
	mov.b64 	{%r284, %temp}, %fd1495;
	}
	{
	.reg .b32 %temp; 
	mov.b64 	{%temp, %r285}, %fd1495;
	}
	shl.b32 	%r1085, %r283, 20;
	add.s32 	%r1086, %r1085, %r285;
	mov.b64 	%fd2065, {%r284, %r1086};
	{
	.reg .b32 %temp; 
	mov.b64 	{%temp, %r1087}, %fd1479;
	}
	mov.b32 	%f51, %r1087;
	abs.f32 	%f25, %f51;
	setp.lt.f32 	%p496, %f25, 0f4086232B;
	@%p496 bra 	$L__BB2_591;
	setp.gt.f64 	%p497, %fd346, 0d0000000000000000;
	mov.f64 	%fd1496, 0d7FF0000000000000;
	sub.f64 	%fd1497, %fd1496, %fd346;
	selp.f64 	%fd2065, 0d0000000000000000, %fd1497, %p497;
	setp.geu.f32 	%p498, %f25, 0f40874800;
	@%p498 bra 	$L__BB2_591;
	shr.u32 	%r1088, %r283, 31;
	add.s32 	%r1089, %r283, %r1088;
	shr.s32 	%r1090, %r1089, 1;
	shl.b32 	%r1091, %r1090, 20;
	add.s32 	%r1092, %r285, %r1091;
	mov.b64 	%fd1498, {%r284, %r1092};
	sub.s32 	%r1093, %r283, %r1090;
	shl.b32 	%r1094, %r1093, 20;
	add.s32 	%r1095, %r1094, 1072693248;
	mov.b32 	%r1096, 0;
	mov.b64 	%fd1499, {%r1096, %r1095};
	mul.f64 	%fd2065, %fd1499, %fd1498;
$L__BB2_591:
	st.local.f64 	[%rd376+8], %fd2065;
	ld.local.f64 	%fd351, [%rd375+16];
	neg.f64 	%fd1500, %fd351;
	fma.rn.f64 	%fd1501, %fd351, 0dBFF71547652B82FE, 0d4338000000000000;
	{
	.reg .b32 %temp; 
	mov.b64 	{%r286, %temp}, %fd1501;
	}
	mov.f64 	%fd1502, 0dC338000000000000;
	add.rn.f64 	%fd1503, %fd1501, %fd1502;
	fma.rn.f64 	%fd1504, %fd1503, 0dBFE62E42FEFA39EF, %fd1500;
	fma.rn.f64 	%fd1505, %fd1503, 0dBC7ABC9E3B39803F, %fd1504;
	fma.rn.f64 	%fd1506, %fd1505, 0d3E5ADE1569CE2BDF, 0d3E928AF3FCA213EA;
	fma.rn.f64 	%fd1507, %fd1506, %fd1505, 0d3EC71DEE62401315;
	fma.rn.f64 	%fd1508, %fd1507, %fd1505, 0d3EFA01997C89EB71;
	fma.rn.f64 	%fd1509, %fd1508, %fd1505, 0d3F2A01A014761F65;
	fma.rn.f64 	%fd1510, %fd1509, %fd1505, 0d3F56C16C1852B7AF;
	fma.rn.f64 	%fd1511, %fd1510, %fd1505, 0d3F81111111122322;
	fma.rn.f64 	%fd1512, %fd1511, %fd1505, 0d3FA55555555502A1;
	fma.rn.f64 	%fd1513, %fd1512, %fd1505, 0d3FC5555555555511;
	fma.rn.f64 	%fd1514, %fd1513, %fd1505, 0d3FE000000000000B;
	fma.rn.f64 	%fd1515, %fd1514, %fd1505, 0d3FF0000000000000;
	fma.rn.f64 	%fd1516, %fd1515, %fd1505, 0d3FF0000000000000;
	{
	.reg .b32 %temp; 
	mov.b64 	{%r287, %temp}, %fd1516;
	}
	{
	.reg .b32 %temp; 
	mov.b64 	{%temp, %r288}, %fd1516;
	}
	shl.b32 	%r1097, %r286, 20;
	add.s32 	%r1098, %r1097, %r288;
	mov.b64 	%fd2066, {%r287, %r1098};
	{
	.reg .b32 %temp; 
	mov.b64 	{%temp, %r1099}, %fd1500;
	}
	mov.b32 	%f52, %r1099;
	abs.f32 	%f26, %f52;
	setp.lt.f32 	%p499, %f26, 0f4086232B;
	@%p499 bra 	$L__BB2_594;
	setp.gt.f64 	%p500, %fd351, 0d0000000000000000;
	mov.f64 	%fd1517, 0d7FF0000000000000;
	sub.f64 	%fd1518, %fd1517, %fd351;
	selp.f64 	%fd2066, 0d0000000000000000, %fd1518, %p500;
	setp.geu.f32 	%p501, %f26, 0f40874800;
	@%p501 bra 	$L__BB2_594;
	shr.u32 	%r1100, %r286, 31;
	add.s32 	%r1101, %r286, %r1100;
	shr.s32 	%r1102, %r1101, 1;
	shl.b32 	%r1103, %r1102, 20;
	add.s32 	%r1104, %r288, %r1103;
	mov.b64 	%fd1519, {%r287, %r1104};
	sub.s32 	%r1105, %r286, %r1102;
	shl.b32 	%r1106, %r1105, 20;
	add.s32 	%r1107, %r1106, 1072693248;
	mov.b32 	%r1108, 0;
	mov.b64 	%fd1520, {%r1108, %r1107};
	mul.f64 	%fd2066, %fd1520, %fd1519;
$L__BB2_594:
	st.local.f64 	[%rd376+16], %fd2066;
	ld.local.f64 	%fd356, [%rd375+24];
	neg.f64 	%fd1521, %fd356;
	fma.rn.f64 	%fd1522, %fd356, 0dBFF71547652B82FE, 0d4338000000000000;
	{
	.reg .b32 %temp; 
	mov.b64 	{%r289, %temp}, %fd1522;
	}
	mov.f64 	%fd1523, 0dC338000000000000;
	add.rn.f64 	%fd1524, %fd1522, %fd1523;
	fma.rn.f64 	%fd1525, %fd1524, 0dBFE62E42FEFA39EF, %fd1521;
	fma.rn.f64 	%fd1526, %fd1524, 0dBC7ABC9E3B39803F, %fd1525;
	fma.rn.f64 	%fd1527, %fd1526, 0d3E5ADE1569CE2BDF, 0d3E928AF3FCA213EA;
	fma.rn.f64 	%fd1528, %fd1527, %fd1526, 0d3EC71DEE62401315;
	fma.rn.f64 	%fd1529, %fd1528, %fd1526, 0d3EFA01997C89EB71;
	fma.rn.f64 	%fd1530, %fd1529, %fd1526, 0d3F2A01A014761F65;
	fma.rn.f64 	%fd1531, %fd1530, %fd1526, 0d3F56C16C1852B7AF;
	fma.rn.f64 	%fd1532, %fd1531, %fd1526, 0d3F81111111122322;
	fma.rn.f64 	%fd1533, %fd1532, %fd1526, 0d3FA55555555502A1;
	fma.rn.f64 	%fd1534, %fd1533, %fd1526, 0d3FC5555555555511;
	fma.rn.f64 	%fd1535, %fd1534, %fd1526, 0d3FE000000000000B;
	fma.rn.f64 	%fd1536, %fd1535, %fd1526, 0d3FF0000000000000;
	fma.rn.f64 	%fd1537, %fd1536, %fd1526, 0d3FF0000000000000;
	{
	.reg .b32 %temp; 
	mov.b64 	{%r290, %temp}, %fd1537;
	}
	{
	.reg .b32 %temp; 
	mov.b64 	{%temp, %r291}, %fd1537;
	}
	shl.b32 	%r1109, %r289, 20;
	add.s32 	%r1110, %r1109, %r291;
	mov.b64 	%fd2067, {%r290, %r1110};
	{
	.reg .b32 %temp; 
	mov.b64 	{%temp, %r1111}, %fd1521;
	}
	mov.b32 	%f53, %r1111;
	abs.f32 	%f27, %f53;
	setp.lt.f32 	%p502, %f27, 0f4086232B;
	@%p502 bra 	$L__BB2_622;
	setp.gt.f64 	%p503, %fd356, 0d0000000000000000;
	mov.f64 	%fd1538, 0d7FF0000000000000;
	sub.f64 	%fd1539, %fd1538, %fd356;
	selp.f64 	%fd2067, 0d0000000000000000, %fd1539, %p503;
	setp.geu.f32 	%p504, %f27, 0f40874800;
	@%p504 bra 	$L__BB2_622;
	shr.u32 	%r1112, %r289, 31;
	add.s32 	%r1113, %r289, %r1112;
	shr.s32 	%r1114, %r1113, 1;
	shl.b32 	%r1115, %r1114, 20;
	add.s32 	%r1116, %r291, %r1115;
	mov.b64 	%fd1540, {%r290, %r1116};
	sub.s32 	%r1117, %r289, %r1114;
	shl.b32 	%r1118, %r1117, 20;
	add.s32 	%r1119, %r1118, 1072693248;
	mov.b32 	%r1120, 0;
	mov.b64 	%fd1541, {%r1120, %r1119};
	mul.f64 	%fd2067, %fd1541, %fd1540;
	bra.uni 	$L__BB2_622;
$L__BB2_597:
	setp.lt.s32 	%p546, %r433, 1;
	@%p546 bra 	$L__BB2_685;
	setp.lt.u32 	%p547, %r3, 15;
	mov.b32 	%r1264, 0;
	@%p547 bra 	$L__BB2_601;
	and.b32  	%r1264, %r433, 2147483632;
	neg.s32 	%r1268, %r1264;
	add.s64 	%rd1586, %rd18, 64;
	add.s64 	%rd1585, %rd13, 64;
$L__BB2_600:
	.pragma "nounroll";
	ld.local.f64 	%fd1880, [%rd1586+-64];
	st.local.f64 	[%rd1585+-64], %fd1880;
	ld.local.f64 	%fd1881, [%rd1586+-56];
	st.local.f64 	[%rd1585+-56], %fd1881;
	ld.local.f64 	%fd1882, [%rd1586+-48];
	st.local.f64 	[%rd1585+-48], %fd1882;
	ld.local.f64 	%fd1883, [%rd1586+-40];
	st.local.f64 	[%rd1585+-40], %fd1883;
	ld.local.f64 	%fd1884, [%rd1586+-32];
	st.local.f64 	[%rd1585+-32], %fd1884;
	ld.local.f64 	%fd1885, [%rd1586+-24];
	st.local.f64 	[%rd1585+-24], %fd1885;
	ld.local.f64 	%fd1886, [%rd1586+-16];
	st.local.f64 	[%rd1585+-16], %fd1886;
	ld.local.f64 	%fd1887, [%rd1586+-8];
	st.local.f64 	[%rd1585+-8], %fd1887;
	ld.local.f64 	%fd1888, [%rd1586];
	st.local.f64 	[%rd1585], %fd1888;
	ld.local.f64 	%fd1889, [%rd1586+8];
	st.local.f64 	[%rd1585+8], %fd1889;
	ld.local.f64 	%fd1890, [%rd1586+16];
	st.local.f64 	[%rd1585+16], %fd1890;
	ld.local.f64 	%fd1891, [%rd1586+24];
	st.local.f64 	[%rd1585+24], %fd1891;
	ld.local.f64 	%fd1892, [%rd1586+32];
	st.local.f64 	[%rd1585+32], %fd1892;
	ld.local.f64 	%fd1893, [%rd1586+40];
	st.local.f64 	[%rd1585+40], %fd1893;
	ld.local.f64 	%fd1894, [%rd1586+48];
	st.local.f64 	[%rd1585+48], %fd1894;
	ld.local.f64 	%fd1895, [%rd1586+56];
	st.local.f64 	[%rd1585+56], %fd1895;
	add.s32 	%r1268, %r1268, 16;
	add.s64 	%rd1586, %rd1586, 128;
	add.s64 	%rd1585, %rd1585, 128;
	setp.eq.s32 	%p548, %r1268, 0;
	@%p548 bra 	$L__BB2_601;
	bra.uni 	$L__BB2_600;
$L__BB2_601:
	setp.eq.s32 	%p549, %r4, 0;
	@%p549 bra 	$L__BB2_610;
	and.b32  	%r234, %r433, 7;
	setp.lt.u32 	%p550, %r4, 8;
	@%p550 bra 	$L__BB2_604;
	mul.wide.u32 	%rd1378, %r1264, 8;
	add.s64 	%rd1379, %rd18, %rd1378;
	ld.local.f64 	%fd1896, [%rd1379];
	add.s64 	%rd1380, %rd13, %rd1378;
	st.local.f64 	[%rd1380], %fd1896;
	ld.local.f64 	%fd1897, [%rd1379+8];
	st.local.f64 	[%rd1380+8], %fd1897;
	ld.local.f64 	%fd1898, [%rd1379+16];
	st.local.f64 	[%rd1380+16], %fd1898;
	ld.local.f64 	%fd1899, [%rd1379+24];
	st.local.f64 	[%rd1380+24], %fd1899;
	ld.local.f64 	%fd1900, [%rd1379+32];
	st.local.f64 	[%rd1380+32], %fd1900;
	ld.local.f64 	%fd1901, [%rd1379+40];
	st.local.f64 	[%rd1380+40], %fd1901;
	ld.local.f64 	%fd1902, [%rd1379+48];
	st.local.f64 	[%rd1380+48], %fd1902;
	ld.local.f64 	%fd1903, [%rd1379+56];
	st.local.f64 	[%rd1380+56], %fd1903;
	add.s32 	%r1264, %r1264, 8;
$L__BB2_604:
	setp.eq.s32 	%p551, %r234, 0;
	@%p551 bra 	$L__BB2_610;
	and.b32  	%r237, %r433, 3;
	setp.lt.u32 	%p552, %r234, 4;
	@%p552 bra 	$L__BB2_607;
	mul.wide.u32 	%rd1381, %r1264, 8;
	add.s64 	%rd1382, %rd18, %rd1381;
	ld.local.f64 	%fd1904, [%rd1382];
	add.s64 	%rd1383, %rd13, %rd1381;
	st.local.f64 	[%rd1383], %fd1904;
	ld.local.f64 	%fd1905, [%rd1382+8];
	st.local.f64 	[%rd1383+8], %fd1905;
	ld.local.f64 	%fd1906, [%rd1382+16];
	st.local.f64 	[%rd1383+16], %fd1906;
	ld.local.f64 	%fd1907, [%rd1382+24];
	st.local.f64 	[%rd1383+24], %fd1907;
	add.s32 	%r1264, %r1264, 4;
$L__BB2_607:
	setp.eq.s32 	%p553, %r237, 0;
	@%p553 bra 	$L__BB2_610;
	mul.wide.u32 	%rd1384, %r1264, 8;
	add.s64 	%rd1584, %rd13, %rd1384;
	add.s64 	%rd1583, %rd18, %rd1384;
	neg.s32 	%r1267, %r237;
$L__BB2_609:
	.pragma "nounroll";
	ld.local.f64 	%fd1908, [%rd1583];
	st.local.f64 	[%rd1584], %fd1908;
	add.s64 	%rd1584, %rd1584, 8;
	add.s64 	%rd1583, %rd1583, 8;
	add.s32 	%r1267, %r1267, 1;
	setp.ne.s32 	%p554, %r1267, 0;
	@%p554 bra 	$L__BB2_609;
$L__BB2_610:
	setp.lt.u32 	%p555, %r3, 15;
	mov.b32 	%r1311, 0;
	@%p555 bra 	$L__BB2_613;
	and.b32  	%r1311, %r433, 2147483632;
	neg.s32 	%r1269, %r1311;
	add.s64 	%rd1587, %rd16, 64;
$L__BB2_612:
	.pragma "nounroll";
	mov.b64 	%rd1385, 0;
	st.local.u64 	[%rd1587+-64], %rd1385;
	st.local.u64 	[%rd1587+-56], %rd1385;
	st.local.u64 	[%rd1587+-48], %rd1385;
	st.local.u64 	[%rd1587+-40], %rd1385;
	st.local.u64 	[%rd1587+-32], %rd1385;
	st.local.u64 	[%rd1587+-24], %rd1385;
	st.local.u64 	[%rd1587+-16], %rd1385;
	st.local.u64 	[%rd1587+-8], %rd1385;
	st.local.u64 	[%rd1587], %rd1385;
	st.local.u64 	[%rd1587+8], %rd1385;
	st.local.u64 	[%rd1587+16], %rd1385;
	st.local.u64 	[%rd1587+24], %rd1385;
	st.local.u64 	[%rd1587+32], %rd1385;
	st.local.u64 	[%rd1587+40], %rd1385;
	st.local.u64 	[%rd1587+48], %rd1385;
	st.local.u64 	[%rd1587+56], %rd1385;
	add.s32 	%r1269, %r1269, 16;
	add.s64 	%rd1587, %rd1587, 128;
	setp.eq.s32 	%p556, %r1269, 0;
	@%p556 bra 	$L__BB2_613;
	bra.uni 	$L__BB2_612;
$L__BB2_613:
	setp.eq.s32 	%p557, %r4, 0;
	@%p557 bra 	$L__BB2_685;
	and.b32  	%r387, %r433, 7;
	setp.lt.u32 	%p558, %r4, 8;
	@%p558 bra 	$L__BB2_616;
	mul.wide.u32 	%rd1386, %r1311, 8;
	add.s64 	%rd1387, %rd16, %rd1386;
	mov.b64 	%rd1388, 0;
	st.local.u64 	[%rd1387], %rd1388;
	st.local.u64 	[%rd1387+8], %rd1388;
	st.local.u64 	[%rd1387+16], %rd1388;
	st.local.u64 	[%rd1387+24], %rd1388;
	st.local.u64 	[%rd1387+32], %rd1388;
	st.local.u64 	[%rd1387+40], %rd1388;
	st.local.u64 	[%rd1387+48], %rd1388;
	st.local.u64 	[%rd1387+56], %rd1388;
	add.s32 	%r1311, %r1311, 8;
$L__BB2_616:
	setp.eq.s32 	%p559, %r387, 0;
	@%p559 bra 	$L__BB2_685;
	and.b32  	%r390, %r433, 3;
	setp.lt.u32 	%p560, %r387, 4;
	@%p560 bra 	$L__BB2_619;
	mul.wide.u32 	%rd1389, %r1311, 8;
	add.s64 	%rd1390, %rd16, %rd1389;
	mov.b64 	%rd1391, 0;
	st.local.u64 	[%rd1390], %rd1391;
	st.local.u64 	[%rd1390+8], %rd1391;
	st.local.u64 	[%rd1390+16], %rd1391;
	st.local.u64 	[%rd1390+24], %rd1391;
	add.s32 	%r1311, %r1311, 4;
$L__BB2_619:
	setp.eq.s32 	%p561, %r390, 0;
	@%p561 bra 	$L__BB2_685;
	mul.wide.u32 	%rd1392, %r1311, 8;
	add.s64 	%rd1604, %rd16, %rd1392;
	neg.s32 	%r1314, %r390;
$L__BB2_621:
	.pragma "nounroll";
	mov.b64 	%rd1393, 0;
	st.local.u64 	[%rd1604], %rd1393;
	add.s64 	%rd1604, %rd1604, 8;
	add.s32 	%r1314, %r1314, 1;
	setp.ne.s32 	%p562, %r1314, 0;
	@%p562 bra 	$L__BB2_621;
	bra.uni 	$L__BB2_685;
$L__BB2_622:
	st.local.f64 	[%rd376+24], %fd2067;
	add.s32 	%r1278, %r1278, 4;
	setp.eq.s32 	%p505, %r1278, %r1275;
	@%p505 bra 	$L__BB2_623;
	bra.uni 	$L__BB2_585;
$L__BB2_623:
	setp.eq.s32 	%p506, %r260, 0;
	@%p506 bra 	$L__BB2_629;
	mov.b32 	%r1277, 0;
$L__BB2_625:
	.pragma "nounroll";
	mul.wide.u32 	%rd1311, %r1275, 8;
	add.s64 	%rd1312, %rd1599, %rd1311;
	ld.local.f64 	%fd336, [%rd1312];
	neg.f64 	%fd1542, %fd336;
	fma.rn.f64 	%fd1543, %fd336, 0dBFF71547652B82FE, 0d4338000000000000;
	{
	.reg .b32 %temp; 
	mov.b64 	{%r273, %temp}, %fd1543;
	}
	mov.f64 	%fd1544, 0dC338000000000000;
	add.rn.f64 	%fd1545, %fd1543, %fd1544;
	fma.rn.f64 	%fd1546, %fd1545, 0dBFE62E42FEFA39EF, %fd1542;
	fma.rn.f64 	%fd1547, %fd1545, 0dBC7ABC9E3B39803F, %fd1546;
	fma.rn.f64 	%fd1548, %fd1547, 0d3E5ADE1569CE2BDF, 0d3E928AF3FCA213EA;
	fma.rn.f64 	%fd1549, %fd1548, %fd1547, 0d3EC71DEE62401315;
	fma.rn.f64 	%fd1550, %fd1549, %fd1547, 0d3EFA01997C89EB71;
	fma.rn.f64 	%fd1551, %fd1550, %fd1547, 0d3F2A01A014761F65;
	fma.rn.f64 	%fd1552, %fd1551, %fd1547, 0d3F56C16C1852B7AF;
	fma.rn.f64 	%fd1553, %fd1552, %fd1547, 0d3F81111111122322;
	fma.rn.f64 	%fd1554, %fd1553, %fd1547, 0d3FA55555555502A1;
	fma.rn.f64 	%fd1555, %fd1554, %fd1547, 0d3FC5555555555511;
	fma.rn.f64 	%fd1556, %fd1555, %fd1547, 0d3FE000000000000B;
	fma.rn.f64 	%fd1557, %fd1556, %fd1547, 0d3FF0000000000000;
	fma.rn.f64 	%fd1558, %fd1557, %fd1547, 0d3FF0000000000000;
	{
	.reg .b32 %temp; 
	mov.b64 	{%r274, %temp}, %fd1558;
	}
	{
	.reg .b32 %temp; 
	mov.b64 	{%temp, %r275}, %fd1558;
	}
	shl.b32 	%r1122, %r273, 20;
	add.s32 	%r1123, %r1122, %r275;
	mov.b64 	%fd2063, {%r274, %r1123};
	{
	.reg .b32 %temp; 
	mov.b64 	{%temp, %r1124}, %fd1542;
	}
	mov.b32 	%f54, %r1124;
	abs.f32 	%f23, %f54;
	setp.lt.f32 	%p507, %f23, 0f4086232B;
	@%p507 bra 	$L__BB2_628;
	setp.gt.f64 	%p508, %fd336, 0d0000000000000000;
	mov.f64 	%fd1559, 0d7FF0000000000000;
	sub.f64 	%fd1560, %fd1559, %fd336;
	selp.f64 	%fd2063, 0d0000000000000000, %fd1560, %p508;
	setp.geu.f32 	%p509, %f23, 0f40874800;
	@%p509 bra 	$L__BB2_628;
	shr.u32 	%r1125, %r273, 31;
	add.s32 	%r1126, %r273, %r1125;
	shr.s32 	%r1127, %r1126, 1;
	shl.b32 	%r1128, %r1127, 20;
	add.s32 	%r1129, %r275, %r1128;
	mov.b64 	%fd1561, {%r274, %r1129};
	sub.s32 	%r1130, %r273, %r1127;
	shl.b32 	%r1131, %r1130, 20;
	add.s32 	%r1132, %r1131, 1072693248;
	mov.b32 	%r1133, 0;
	mov.b64 	%fd1562, {%r1133, %r1132};
	mul.f64 	%fd2063, %fd1562, %fd1561;
$L__BB2_628:
	add.s64 	%rd1314, %rd17, %rd1311;
	st.local.f64 	[%rd1314], %fd2063;
	add.s32 	%r1275, %r1275, 1;
	add.s32 	%r1277, %r1277, 1;
	setp.ne.s32 	%p510, %r1277, %r260;
	@%p510 bra 	$L__BB2_625;
$L__BB2_629:
	setp.lt.s32 	%p511, %r433, 1;
	@%p511 bra 	$L__BB2_685;
	setp.lt.u32 	%p512, %r3, 15;
	mov.b32 	%r1279, 0;
	@%p512 bra 	$L__BB2_633;
	and.b32  	%r1279, %r433, 2147483632;
	mov.b32 	%r1284, 0;
$L__BB2_632:
	.pragma "nounroll";
	mul.wide.u32 	%rd1315, %r1284, 8;
	add.s64 	%rd1316, %rd1600, %rd1315;
	mov.b64 	%rd1317, 0;
	st.local.u64 	[%rd1316], %rd1317;
	add.s64 	%rd1318, %rd1599, %rd1315;
	st.local.u64 	[%rd1318], %rd1317;
	st.local.u64 	[%rd1316+8], %rd1317;
	st.local.u64 	[%rd1318+8], %rd1317;
	st.local.u64 	[%rd1316+16], %rd1317;
	st.local.u64 	[%rd1318+16], %rd1317;
	st.local.u64 	[%rd1316+24], %rd1317;
	st.local.u64 	[%rd1318+24], %rd1317;
	st.local.u64 	[%rd1316+32], %rd1317;
	st.local.u64 	[%rd1318+32], %rd1317;
	st.local.u64 	[%rd1316+40], %rd1317;
	st.local.u64 	[%rd1318+40], %rd1317;
	st.local.u64 	[%rd1316+48], %rd1317;
	st.local.u64 	[%rd1318+48], %rd1317;
	st.local.u64 	[%rd1316+56], %rd1317;
	st.local.u64 	[%rd1318+56], %rd1317;
	st.local.u64 	[%rd1316+64], %rd1317;
	st.local.u64 	[%rd1318+64], %rd1317;
	st.local.u64 	[%rd1316+72], %rd1317;
	st.local.u64 	[%rd1318+72], %rd1317;
	st.local.u64 	[%rd1316+80], %rd1317;
	st.local.u64 	[%rd1318+80], %rd1317;
	st.local.u64 	[%rd1316+88], %rd1317;
	st.local.u64 	[%rd1318+88], %rd1317;
	st.local.u64 	[%rd1316+96], %rd1317;
	st.local.u64 	[%rd1318+96], %rd1317;
	st.local.u64 	[%rd1316+104], %rd1317;
	st.local.u64 	[%rd1318+104], %rd1317;
	st.local.u64 	[%rd1316+112], %rd1317;
	st.local.u64 	[%rd1318+112], %rd1317;
	st.local.u64 	[%rd1316+120], %rd1317;
	st.local.u64 	[%rd1318+120], %rd1317;
	add.s32 	%r1284, %r1284, 16;
	setp.eq.s32 	%p513, %r1284, %r1279;
	@%p513 bra 	$L__BB2_633;
	bra.uni 	$L__BB2_632;
$L__BB2_633:
	setp.eq.s32 	%p514, %r4, 0;
	@%p514 bra 	$L__BB2_642;
	and.b32  	%r294, %r433, 7;
	setp.lt.u32 	%p515, %r4, 8;
	@%p515 bra 	$L__BB2_636;
	mul.wide.u32 	%rd1319, %r1279, 8;
	add.s64 	%rd1320, %rd1600, %rd1319;
	mov.b64 	%rd1321, 0;
	st.local.u64 	[%rd1320], %rd1321;
	add.s64 	%rd1322, %rd1599, %rd1319;
	st.local.u64 	[%rd1322], %rd1321;
	st.local.u64 	[%rd1320+8], %rd1321;
	st.local.u64 	[%rd1322+8], %rd1321;
	st.local.u64 	[%rd1320+16], %rd1321;
	st.local.u64 	[%rd1322+16], %rd1321;
	st.local.u64 	[%rd1320+24], %rd1321;
	st.local.u64 	[%rd1322+24], %rd1321;
	st.local.u64 	[%rd1320+32], %rd1321;
	st.local.u64 	[%rd1322+32], %rd1321;
	st.local.u64 	[%rd1320+40], %rd1321;
	st.local.u64 	[%rd1322+40], %rd1321;
	st.local.u64 	[%rd1320+48], %rd1321;
	st.local.u64 	[%rd1322+48], %rd1321;
	st.local.u64 	[%rd1320+56], %rd1321;
	st.local.u64 	[%rd1322+56], %rd1321;
	add.s32 	%r1279, %r1279, 8;
$L__BB2_636:
	setp.eq.s32 	%p516, %r294, 0;
	@%p516 bra 	$L__BB2_642;
	and.b32  	%r297, %r433, 3;
	setp.lt.u32 	%p517, %r294, 4;
	@%p517 bra 	$L__BB2_639;
	mul.wide.u32 	%rd1323, %r1279, 8;
	add.s64 	%rd1324, %rd1600, %rd1323;
	mov.b64 	%rd1325, 0;
	st.local.u64 	[%rd1324], %rd1325;
	add.s64 	%rd1326, %rd1599, %rd1323;
	st.local.u64 	[%rd1326], %rd1325;
	st.local.u64 	[%rd1324+8], %rd1325;
	st.local.u64 	[%rd1326+8], %rd1325;
	st.local.u64 	[%rd1324+16], %rd1325;
	st.local.u64 	[%rd1326+16], %rd1325;
	st.local.u64 	[%rd1324+24], %rd1325;
	st.local.u64 	[%rd1326+24], %rd1325;
	add.s32 	%r1279, %r1279, 4;
$L__BB2_639:
	setp.eq.s32 	%p518, %r297, 0;
	@%p518 bra 	$L__BB2_642;
	mov.b32 	%r1283, 0;
$L__BB2_641:
	.pragma "nounroll";
	mul.wide.u32 	%rd1327, %r1279, 8;
	add.s64 	%rd1328, %rd1600, %rd1327;
	mov.b64 	%rd1329, 0;
	st.local.u64 	[%rd1328], %rd1329;
	add.s64 	%rd1330, %rd1599, %rd1327;
	st.local.u64 	[%rd1330], %rd1329;
	add.s32 	%r1279, %r1279, 1;
	add.s32 	%r1283, %r1283, 1;
	setp.ne.s32 	%p519, %r1283, %r297;
	@%p519 bra 	$L__BB2_641;
$L__BB2_642:
	and.b32  	%r304, %r228, 7;
	add.s32 	%r305, %r304, -1;
	and.b32  	%r306, %r228, 3;
	and.b32  	%r307, %r228, 2147483640;
	and.b32  	%r308, %r228, 1;
	neg.s32 	%r309, %r307;
	shl.b32 	%r310, %r433, 3;
	mul.wide.u32 	%rd377, %r310, 8;
	mul.lo.s32 	%r311, %r433, 7;
	mul.lo.s32 	%r312, %r433, 6;
	mul.lo.s32 	%r313, %r433, 5;
	shl.b32 	%r314, %r433, 2;
	mul.lo.s32 	%r315, %r433, 3;
	shl.b32 	%r316, %r433, 1;
	add.s64 	%rd378, %rd17, 32;
	mov.b32 	%r1285, 0;
$L__BB2_643:
	setp.lt.s32 	%p520, %r228, 1;
	@%p520 bra 	$L__BB2_656;
	setp.lt.u32 	%p521, %r228, 8;
	mul.wide.u32 	%rd1331, %r1285, 8;
	add.s64 	%rd379, %rd1600, %rd1331;
	add.s64 	%rd380, %rd1599, %rd1331;
	ld.local.f64 	%fd2082, [%rd379];
	ld.local.f64 	%fd2083, [%rd380];
	mov.b32 	%r1295, 0;
	@%p521 bra 	$L__BB2_647;
	add.s64 	%rd1590, %rd13, %rd1331;
	add.s32 	%r1292, %r311, %r1285;
	add.s32 	%r1291, %r312, %r1285;
	add.s32 	%r1290, %r313, %r1285;
	add.s32 	%r1289, %r314, %r1285;
	add.s32 	%r1288, %r315, %r1285;
	add.s32 	%r1287, %r316, %r1285;
	add.s32 	%r1286, %r433, %r1285;
	mov.u64 	%rd1589, %rd378;
	mov.u32 	%r1293, %r309;
$L__BB2_646:
	.pragma "nounroll";
	ld.local.f64 	%fd1564, [%rd1590];
	ld.local.f64 	%fd1565, [%rd1589+-32];
	fma.rn.f64 	%fd1566, %fd1564, %fd1565, %fd2082;
	mov.f64 	%fd1567, 0d3FF0000000000000;
	sub.f64 	%fd1568, %fd1567, %fd1564;
	fma.rn.f64 	%fd1569, %fd1568, %fd1565, %fd2083;
	mul.wide.u32 	%rd1333, %r1286, 8;
	add.s64 	%rd1334, %rd13, %rd1333;
	ld.local.f64 	%fd1570, [%rd1334];
	ld.local.f64 	%fd1571, [%rd1589+-24];
	fma.rn.f64 	%fd1572, %fd1570, %fd1571, %fd1566;
	sub.f64 	%fd1573, %fd1567, %fd1570;
	fma.rn.f64 	%fd1574, %fd1573, %fd1571, %fd1569;
	mul.wide.u32 	%rd1335, %r1287, 8;
	add.s64 	%rd1336, %rd13, %rd1335;
	ld.local.f64 	%fd1575, [%rd1336];
	ld.local.f64 	%fd1576, [%rd1589+-16];
	fma.rn.f64 	%fd1577, %fd1575, %fd1576, %fd1572;
	sub.f64 	%fd1578, %fd1567, %fd1575;
	fma.rn.f64 	%fd1579, %fd1578, %fd1576, %fd1574;
	mul.wide.u32 	%rd1337, %r1288, 8;
	add.s64 	%rd1338, %rd13, %rd1337;
	ld.local.f64 	%fd1580, [%rd1338];
	ld.local.f64 	%fd1581, [%rd1589+-8];
	fma.rn.f64 	%fd1582, %fd1580, %fd1581, %fd1577;
	sub.f64 	%fd1583, %fd1567, %fd1580;
	fma.rn.f64 	%fd1584, %fd1583, %fd1581, %fd1579;
	mul.wide.u32 	%rd1339, %r1289, 8;
	add.s64 	%rd1340, %rd13, %rd1339;
	ld.local.f64 	%fd1585, [%rd1340];
	ld.local.f64 	%fd1586, [%rd1589];
	fma.rn.f64 	%fd1587, %fd1585, %fd1586, %fd1582;
	sub.f64 	%fd1588, %fd1567, %fd1585;
	fma.rn.f64 	%fd1589, %fd1588, %fd1586, %fd1584;
	mul.wide.u32 	%rd1341, %r1290, 8;
	add.s64 	%rd1342, %rd13, %rd1341;
	ld.local.f64 	%fd1590, [%rd1342];
	ld.local.f64 	%fd1591, [%rd1589+8];
	fma.rn.f64 	%fd1592, %fd1590, %fd1591, %fd1587;
	sub.f64 	%fd1593, %fd1567, %fd1590;
	fma.rn.f64 	%fd1594, %fd1593, %fd1591, %fd1589;
	mul.wide.u32 	%rd1343, %r1291, 8;
	add.s64 	%rd1344, %rd13, %rd1343;
	ld.local.f64 	%fd1595, [%rd1344];
	ld.local.f64 	%fd1596, [%rd1589+16];
	fma.rn.f64 	%fd1597, %fd1595, %fd1596, %fd1592;
	sub.f64 	%fd1598, %fd1567, %fd1595;
	fma.rn.f64 	%fd1599, %fd1598, %fd1596, %fd1594;
	mul.wide.u32 	%rd1345, %r1292, 8;
	add.s64 	%rd1346, %rd13, %rd1345;
	ld.local.f64 	%fd1600, [%rd1346];
	ld.local.f64 	%fd1601, [%rd1589+24];
	fma.rn.f64 	%fd2082, %fd1600, %fd1601, %fd1597;
	sub.f64 	%fd1602, %fd1567, %fd1600;
	fma.rn.f64 	%fd2083, %fd1602, %fd1601, %fd1599;
	add.s32 	%r1293, %r1293, 8;
	add.s64 	%rd1590, %rd1590, %rd377;
	add.s32 	%r1292, %r1292, %r310;
	add.s32 	%r1291, %r1291, %r310;
	add.s32 	%r1290, %r1290, %r310;
	add.s32 	%r1289, %r1289, %r310;
	add.s32 	%r1288, %r1288, %r310;
	add.s32 	%r1287, %r1287, %r310;
	add.s64 	%rd1589, %rd1589, 64;
	add.s32 	%r1286, %r1286, %r310;
	setp.ne.s32 	%p522, %r1293, 0;
	mov.u32 	%r1295, %r307;
	@%p522 bra 	$L__BB2_646;
$L__BB2_647:
	setp.eq.s32 	%p523, %r304, 0;
	@%p523 bra 	$L__BB2_655;
	setp.lt.u32 	%p524, %r305, 3;
	@%p524 bra 	$L__BB2_650;
	mad.lo.s32 	%r1139, %r1295, %r433, %r1285;
	mul.wide.u32 	%rd1347, %r1139, 8;
	add.s64 	%rd1348, %rd13, %rd1347;
	ld.local.f64 	%fd1604, [%rd1348];
	mul.wide.u32 	%rd1349, %r1295, 8;
	add.s64 	%rd1350, %rd17, %rd1349;
	ld.local.f64 	%fd1605, [%rd1350];
	fma.rn.f64 	%fd1606, %fd1604, %fd1605, %fd2082;
	mov.f64 	%fd1607, 0d3FF0000000000000;
	sub.f64 	%fd1608, %fd1607, %fd1604;
	fma.rn.f64 	%fd1609, %fd1608, %fd1605, %fd2083;
	add.s32 	%r1140, %r1139, %r433;
	mul.wide.u32 	%rd1351, %r1140, 8;
	add.s64 	%rd1352, %rd13, %rd1351;
	ld.local.f64 	%fd1610, [%rd1352];
	ld.local.f64 	%fd1611, [%rd1350+8];
	fma.rn.f64 	%fd1612, %fd1610, %fd1611, %fd1606;
	sub.f64 	%fd1613, %fd1607, %fd1610;
	fma.rn.f64 	%fd1614, %fd1613, %fd1611, %fd1609;
	add.s32 	%r1141, %r1140, %r433;
	mul.wide.u32 	%rd1353, %r1141, 8;
	add.s64 	%rd1354, %rd13, %rd1353;
	ld.local.f64 	%fd1615, [%rd1354];
	ld.local.f64 	%fd1616, [%rd1350+16];
	fma.rn.f64 	%fd1617, %fd1615, %fd1616, %fd1612;
	sub.f64 	%fd1618, %fd1607, %fd1615;
	fma.rn.f64 	%fd1619, %fd1618, %fd1616, %fd1614;
	add.s32 	%r1142, %r1141, %r433;
	mul.wide.u32 	%rd1355, %r1142, 8;
	add.s64 	%rd1356, %rd13, %rd1355;
	ld.local.f64 	%fd1620, [%rd1356];
	ld.local.f64 	%fd1621, [%rd1350+24];
	fma.rn.f64 	%fd2082, %fd1620, %fd1621, %fd1617;
	sub.f64 	%fd1622, %fd1607, %fd1620;
	fma.rn.f64 	%fd2083, %fd1622, %fd1621, %fd1619;
	add.s32 	%r1295, %r1295, 4;
$L__BB2_650:
	setp.eq.s32 	%p525, %r306, 0;
	@%p525 bra 	$L__BB2_655;
	setp.eq.s32 	%p526, %r306, 1;
	@%p526 bra 	$L__BB2_653;
	mad.lo.s32 	%r1143, %r1295, %r433, %r1285;
	mul.wide.u32 	%rd1357, %r1143, 8;
	add.s64 	%rd1358, %rd13, %rd1357;
	ld.local.f64 	%fd1624, [%rd1358];
	mul.wide.u32 	%rd1359, %r1295, 8;
	add.s64 	%rd1360, %rd17, %rd1359;
	ld.local.f64 	%fd1625, [%rd1360];
	fma.rn.f64 	%fd1626, %fd1624, %fd1625, %fd2082;
	mov.f64 	%fd1627, 0d3FF0000000000000;
	sub.f64 	%fd1628, %fd1627, %fd1624;
	fma.rn.f64 	%fd1629, %fd1628, %fd1625, %fd2083;
	add.s32 	%r1144, %r1143, %r433;
	mul.wide.u32 	%rd1361, %r1144, 8;
	add.s64 	%rd1362, %rd13, %rd1361;
	ld.local.f64 	%fd1630, [%rd1362];
	ld.local.f64 	%fd1631, [%rd1360+8];
	fma.rn.f64 	%fd2082, %fd1630, %fd1631, %fd1626;
	sub.f64 	%fd1632, %fd1627, %fd1630;
	fma.rn.f64 	%fd2083, %fd1632, %fd1631, %fd1629;
	add.s32 	%r1295, %r1295, 2;
$L__BB2_653:
	setp.eq.s32 	%p527, %r308, 0;
	@%p527 bra 	$L__BB2_655;
	mad.lo.s32 	%r1145, %r1295, %r433, %r1285;
	mul.wide.u32 	%rd1363, %r1145, 8;
	add.s64 	%rd1364, %rd13, %rd1363;
	ld.local.f64 	%fd1633, [%rd1364];
	mul.wide.u32 	%rd1365, %r1295, 8;
	add.s64 	%rd1366, %rd17, %rd1365;
	ld.local.f64 	%fd1634, [%rd1366];
	fma.rn.f64 	%fd2082, %fd1633, %fd1634, %fd2082;
	mov.f64 	%fd1635, 0d3FF0000000000000;
	sub.f64 	%fd1636, %fd1635, %fd1633;
	fma.rn.f64 	%fd2083, %fd1636, %fd1634, %fd2083;
$L__BB2_655:
	st.local.f64 	[%rd379], %fd2082;
	st.local.f64 	[%rd380], %fd2083;
$L__BB2_656:
	add.s32 	%r1285, %r1285, 1;
	setp.eq.s32 	%p528, %r1285, %r433;
	@%p528 bra 	$L__BB2_657;
	bra.uni 	$L__BB2_643;
$L__BB2_657:
	setp.lt.u32 	%p529, %r3, 15;
	mov.b32 	%r1297, 0;
	@%p529 bra 	$L__BB2_660;
	and.b32  	%r1297, %r433, 2147483632;
	neg.s32 	%r1301, %r1297;
	add.s64 	%rd1598, %rd16, 64;
	add.s64 	%rd1597, %rd1599, 64;
	add.s64 	%rd1596, %rd15, 64;
	add.s64 	%rd1595, %rd1600, 64;
$L__BB2_659:
	.pragma "nounroll";
	ld.local.f64 	%fd1637, [%rd1598+-64];
	ld.local.f64 	%fd1638, [%rd1597+-64];
	fma.rn.f64 	%fd1639, %fd320, %fd1637, %fd1638;
	st.local.f64 	[%rd1597+-64], %fd1639;
	ld.local.f64 	%fd1640, [%rd1596+-64];
	ld.local.f64 	%fd1641, [%rd1595+-64];
	fma.rn.f64 	%fd1642, %fd320, %fd1640, %fd1641;
	st.local.f64 	[%rd1595+-64], %fd1642;
	ld.local.f64 	%fd1643, [%rd1598+-56];
	ld.local.f64 	%fd1644, [%rd1597+-56];
	fma.rn.f64 	%fd1645, %fd320, %fd1643, %fd1644;
	st.local.f64 	[%rd1597+-56], %fd1645;
	ld.local.f64 	%fd1646, [%rd1596+-56];
	ld.local.f64 	%fd1647, [%rd1595+-56];
	fma.rn.f64 	%fd1648, %fd320, %fd1646, %fd1647;
	st.local.f64 	[%rd1595+-56], %fd1648;
	ld.local.f64 	%fd1649, [%rd1598+-48];
	ld.local.f64 	%fd1650, [%rd1597+-48];
	fma.rn.f64 	%fd1651, %fd320, %fd1649, %fd1650;
	st.local.f64 	[%rd1597+-48], %fd1651;
	ld.local.f64 	%fd1652, [%rd1596+-48];
	ld.local.f64 	%fd1653, [%rd1595+-48];
	fma.rn.f64 	%fd1654, %fd320, %fd1652, %fd1653;
	st.local.f64 	[%rd1595+-48], %fd1654;
	ld.local.f64 	%fd1655, [%rd1598+-40];
	ld.local.f64 	%fd1656, [%rd1597+-40];
	fma.rn.f64 	%fd1657, %fd320, %fd1655, %fd1656;
	st.local.f64 	[%rd1597+-40], %fd1657;
	ld.local.f64 	%fd1658, [%rd1596+-40];
	ld.local.f64 	%fd1659, [%rd1595+-40];
	fma.rn.f64 	%fd1660, %fd320, %fd1658, %fd1659;
	st.local.f64 	[%rd1595+-40], %fd1660;
	ld.local.f64 	%fd1661, [%rd1598+-32];
	ld.local.f64 	%fd1662, [%rd1597+-32];
	fma.rn.f64 	%fd1663, %fd320, %fd1661, %fd1662;
	st.local.f64 	[%rd1597+-32], %fd1663;
	ld.local.f64 	%fd1664, [%rd1596+-32];
	ld.local.f64 	%fd1665, [%rd1595+-32];
	fma.rn.f64 	%fd1666, %fd320, %fd1664, %fd1665;
	st.local.f64 	[%rd1595+-32], %fd1666;
	ld.local.f64 	%fd1667, [%rd1598+-24];
	ld.local.f64 	%fd1668, [%rd1597+-24];
	fma.rn.f64 	%fd1669, %fd320, %fd1667, %fd1668;
	st.local.f64 	[%rd1597+-24], %fd1669;
	ld.local.f64 	%fd1670, [%rd1596+-24];
	ld.local.f64 	%fd1671, [%rd1595+-24];
	fma.rn.f64 	%fd1672, %fd320, %fd1670, %fd1671;
	st.local.f64 	[%rd1595+-24], %fd1672;
	ld.local.f64 	%fd1673, [%rd1598+-16];
	ld.local.f64 	%fd1674, [%rd1597+-16];
	fma.rn.f64 	%fd1675, %fd320, %fd1673, %fd1674;
	st.local.f64 	[%rd1597+-16], %fd1675;
	ld.local.f64 	%fd1676, [%rd1596+-16];
	ld.local.f64 	%fd1677, [%rd1595+-16];
	fma.rn.f64 	%fd1678, %fd320, %fd1676, %fd1677;
	st.local.f64 	[%rd1595+-16], %fd1678;
	ld.local.f64 	%fd1679, [%rd1598+-8];
	ld.local.f64 	%fd1680, [%rd1597+-8];
	fma.rn.f64 	%fd1681, %fd320, %fd1679, %fd1680;
	st.local.f64 	[%rd1597+-8], %fd1681;
	ld.local.f64 	%fd1682, [%rd1596+-8];
	ld.local.f64 	%fd1683, [%rd1595+-8];
	fma.rn.f64 	%fd1684, %fd320, %fd1682, %fd1683;
	st.local.f64 	[%rd1595+-8], %fd1684;
	ld.local.f64 	%fd1685, [%rd1598];
	ld.local.f64 	%fd1686, [%rd1597];
	fma.rn.f64 	%fd1687, %fd320, %fd1685, %fd1686;
	st.local.f64 	[%rd1597], %fd1687;
	ld.local.f64 	%fd1688, [%rd1596];
	ld.local.f64 	%fd1689, [%rd1595];
	fma.rn.f64 	%fd1690, %fd320, %fd1688, %fd1689;
	st.local.f64 	[%rd1595], %fd1690;
	ld.local.f64 	%fd1691, [%rd1598+8];
	ld.local.f64 	%fd1692, [%rd1597+8];
	fma.rn.f64 	%fd1693, %fd320, %fd1691, %fd1692;
	st.local.f64 	[%rd1597+8], %fd1693;
	ld.local.f64 	%fd1694, [%rd1596+8];
	ld.local.f64 	%fd1695, [%rd1595+8];
	fma.rn.f64 	%fd1696, %fd320, %fd1694, %fd1695;
	st.local.f64 	[%rd1595+8], %fd1696;
	ld.local.f64 	%fd1697, [%rd1598+16];
	ld.local.f64 	%fd1698, [%rd1597+16];
	fma.rn.f64 	%fd1699, %fd320, %fd1697, %fd1698;
	st.local.f64 	[%rd1597+16], %fd1699;
	ld.local.f64 	%fd1700, [%rd1596+16];
	ld.local.f64 	%fd1701, [%rd1595+16];
	fma.rn.f64 	%fd1702, %fd320, %fd1700, %fd1701;
	st.local.f64 	[%rd1595+16], %fd1702;
	ld.local.f64 	%fd1703, [%rd1598+24];
	ld.local.f64 	%fd1704, [%rd1597+24];
	fma.rn.f64 	%fd1705, %fd320, %fd1703, %fd1704;
	st.local.f64 	[%rd1597+24], %fd1705;
	ld.local.f64 	%fd1706, [%rd1596+24];
	ld.local.f64 	%fd1707, [%rd1595+24];
	fma.rn.f64 	%fd1708, %fd320, %fd1706, %fd1707;
	st.local.f64 	[%rd1595+24], %fd1708;
	ld.local.f64 	%fd1709, [%rd1598+32];
	ld.local.f64 	%fd1710, [%rd1597+32];
	fma.rn.f64 	%fd1711, %fd320, %fd1709, %fd1710;
	st.local.f64 	[%rd1597+32], %fd1711;
	ld.local.f64 	%fd1712, [%rd1596+32];
	ld.local.f64 	%fd1713, [%rd1595+32];
	fma.rn.f64 	%fd1714, %fd320, %fd1712, %fd1713;
	st.local.f64 	[%rd1595+32], %fd1714;
	ld.local.f64 	%fd1715, [%rd1598+40];
	ld.local.f64 	%fd1716, [%rd1597+40];
	fma.rn.f64 	%fd1717, %fd320, %fd1715, %fd1716;
	st.local.f64 	[%rd1597+40], %fd1717;
	ld.local.f64 	%fd1718, [%rd1596+40];
	ld.local.f64 	%fd1719, [%rd1595+40];
	fma.rn.f64 	%fd1720, %fd320, %fd1718, %fd1719;
	st.local.f64 	[%rd1595+40], %fd1720;
	ld.local.f64 	%fd1721, [%rd1598+48];
	ld.local.f64 	%fd1722, [%rd1597+48];
	fma.rn.f64 	%fd1723, %fd320, %fd1721, %fd1722;
	st.local.f64 	[%rd1597+48], %fd1723;
	ld.local.f64 	%fd1724, [%rd1596+48];
	ld.local.f64 	%fd1725, [%rd1595+48];
	fma.rn.f64 	%fd1726, %fd320, %fd1724, %fd1725;
	st.local.f64 	[%rd1595+48], %fd1726;
	ld.local.f64 	%fd1727, [%rd1598+56];
	ld.local.f64 	%fd1728, [%rd1597+56];
	fma.rn.f64 	%fd1729, %fd320, %fd1727, %fd1728;
	st.local.f64 	[%rd1597+56], %fd1729;
	ld.local.f64 	%fd1730, [%rd1596+56];
	ld.local.f64 	%fd1731, [%rd1595+56];
	fma.rn.f64 	%fd1732, %fd320, %fd1730, %fd1731;
	st.local.f64 	[%rd1595+56], %fd1732;
	add.s32 	%r1301, %r1301, 16;
	add.s64 	%rd1598, %rd1598, 128;
	add.s64 	%rd1597, %rd1597, 128;
	add.s64 	%rd1596, %rd1596, 128;
	add.s64 	%rd1595, %rd1595, 128;
	setp.eq.s32 	%p530, %r1301, 0;
	@%p530 bra 	$L__BB2_660;
	bra.uni 	$L__BB2_659;
$L__BB2_660:
	setp.eq.s32 	%p531, %r4, 0;
	@%p531 bra 	$L__BB2_669;
	and.b32  	%r352, %r433, 7;
	setp.lt.u32 	%p532, %r4, 8;
	@%p532 bra 	$L__BB2_663;
	mul.wide.u32 	%rd1367, %r1297, 8;
	add.s64 	%rd1368, %rd16, %rd1367;
	ld.local.f64 	%fd1733, [%rd1368];
	add.s64 	%rd1369, %rd1599, %rd1367;
	ld.local.f64 	%fd1734, [%rd1369];
	fma.rn.f64 	%fd1735, %fd320, %fd1733, %fd1734;
	st.local.f64 	[%rd1369], %fd1735;
	add.s64 	%rd1370, %rd15, %rd1367;
	ld.local.f64 	%fd1736, [%rd1370];
	add.s64 	%rd1371, %rd1600, %rd1367;
	ld.local.f64 	%fd1737, [%rd1371];
	fma.rn.f64 	%fd1738, %fd320, %fd1736, %fd1737;
	st.local.f64 	[%rd1371], %fd1738;
	ld.local.f64 	%fd1739, [%rd1368+8];
	ld.local.f64 	%fd1740, [%rd1369+8];
	fma.rn.f64 	%fd1741, %fd320, %fd1739, %fd1740;
	st.local.f64 	[%rd1369+8], %fd1741;
	ld.local.f64 	%fd1742, [%rd1370+8];
	ld.local.f64 	%fd1743, [%rd1371+8];
	fma.rn.f64 	%fd1744, %fd320, %fd1742, %fd1743;
	st.local.f64 	[%rd1371+8], %fd1744;
	ld.local.f64 	%fd1745, [%rd1368+16];
	ld.local.f64 	%fd1746, [%rd1369+16];
	fma.rn.f64 	%fd1747, %fd320, %fd1745, %fd1746;
	st.local.f64 	[%rd1369+16], %fd1747;
	ld.local.f64 	%fd1748, [%rd1370+16];
	ld.local.f64 	%fd1749, [%rd1371+16];
	fma.rn.f64 	%fd1750, %fd320, %fd1748, %fd1749;
	st.local.f64 	[%rd1371+16], %fd1750;
	ld.local.f64 	%fd1751, [%rd1368+24];
	ld.local.f64 	%fd1752, [%rd1369+24];
	fma.rn.f64 	%fd1753, %fd320, %fd1751, %fd1752;
	st.local.f64 	[%rd1369+24], %fd1753;
	ld.local.f64 	%fd1754, [%rd1370+24];
	ld.local.f64 	%fd1755, [%rd1371+24];
	fma.rn.f64 	%fd1756, %fd320, %fd1754, %fd1755;
	st.local.f64 	[%rd1371+24], %fd1756;
	ld.local.f64 	%fd1757, [%rd1368+32];
	ld.local.f64 	%fd1758, [%rd1369+32];
	fma.rn.f64 	%fd1759, %fd320, %fd1757, %fd1758;
	st.local.f64 	[%rd1369+32], %fd1759;
	ld.local.f64 	%fd1760, [%rd1370+32];
	ld.local.f64 	%fd1761, [%rd1371+32];
	fma.rn.f64 	%fd1762, %fd320, %fd1760, %fd1761;
	st.local.f64 	[%rd1371+32], %fd1762;
	ld.local.f64 	%fd1763, [%rd1368+40];
	ld.local.f64 	%fd1764, [%rd1369+40];
	fma.rn.f64 	%fd1765, %fd320, %fd1763, %fd1764;
	st.local.f64 	[%rd1369+40], %fd1765;
	ld.local.f64 	%fd1766, [%rd1370+40];
	ld.local.f64 	%fd1767, [%rd1371+40];
	fma.rn.f64 	%fd1768, %fd320, %fd1766, %fd1767;
	st.local.f64 	[%rd1371+40], %fd1768;
	ld.local.f64 	%fd1769, [%rd1368+48];
	ld.local.f64 	%fd1770, [%rd1369+48];
	fma.rn.f64 	%fd1771, %fd320, %fd1769, %fd1770;
	st.local.f64 	[%rd1369+48], %fd1771;
	ld.local.f64 	%fd1772, [%rd1370+48];
	ld.local.f64 	%fd1773, [%rd1371+48];
	fma.rn.f64 	%fd1774, %fd320, %fd1772, %fd1773;
	st.local.f64 	[%rd1371+48], %fd1774;
	ld.local.f64 	%fd1775, [%rd1368+56];
	ld.local.f64 	%fd1776, [%rd1369+56];
	fma.rn.f64 	%fd1777, %fd320, %fd1775, %fd1776;
	st.local.f64 	[%rd1369+56], %fd1777;
	ld.local.f64 	%fd1778, [%rd1370+56];
	ld.local.f64 	%fd1779, [%rd1371+56];
	fma.rn.f64 	%fd1780, %fd320, %fd1778, %fd1779;
	st.local.f64 	[%rd1371+56], %fd1780;
	add.s32 	%r1297, %r1297, 8;
$L__BB2_663:
	setp.eq.s32 	%p533, %r352, 0;
	@%p533 bra 	$L__BB2_669;
	and.b32  	%r355, %r433, 3;
	setp.lt.u32 	%p534, %r352, 4;
	@%p534 bra 	$L__BB2_666;
	mul.wide.u32 	%rd1372, %r1297, 8;
	add.s64 	%rd1373, %rd16, %rd1372;
	ld.local.f64 	%fd1781, [%rd1373];
	add.s64 	%rd1374, %rd1599, %rd1372;
	ld.local.f64 	%fd1782, [%rd1374];
	fma.rn.f64 	%fd1783, %fd320, %fd1781, %fd1782;
	st.local.f64 	[%rd1374], %fd1783;
	add.s64 	%rd1375, %rd15, %rd1372;
	ld.local.f64 	%fd1784, [%rd1375];
	add.s64 	%rd1376, %rd1600, %rd1372;
	ld.local.f64 	%fd1785, [%rd1376];
	fma.rn.f64 	%fd1786, %fd320, %fd1784, %fd1785;
	st.local.f64 	[%rd1376], %fd1786;
	ld.local.f64 	%fd1787, [%rd1373+8];
	ld.local.f64 	%fd1788, [%rd1374+8];
	fma.rn.f64 	%fd1789, %fd320, %fd1787, %fd1788;
	st.local.f64 	[%rd1374+8], %fd1789;
	ld.local.f64 	%fd1790, [%rd1375+8];
	ld.local.f64 	%fd1791, [%rd1376+8];
	fma.rn.f64 	%fd1792, %fd320, %fd1790, %fd1791;
	st.local.f64 	[%rd1376+8], %fd1792;
	ld.local.f64 	%fd1793, [%rd1373+16];
	ld.local.f64 	%fd1794, [%rd1374+16];
	fma.rn.f64 	%fd1795, %fd320, %fd1793, %fd1794;
	st.local.f64 	[%rd1374+16], %fd1795;
	ld.local.f64 	%fd1796, [%rd1375+16];
	ld.local.f64 	%fd1797, [%rd1376+16];
	fma.rn.f64 	%fd1798, %fd320, %fd1796, %fd1797;
	st.local.f64 	[%rd1376+16], %fd1798;
	ld.local.f64 	%fd1799, [%rd1373+24];
	ld.local.f64 	%fd1800, [%rd1374+24];
	fma.rn.f64 	%fd1801, %fd320, %fd1799, %fd1800;
	st.local.f64 	[%rd1374+24], %fd1801;
	ld.local.f64 	%fd1802, [%rd1375+24];
	ld.local.f64 	%fd1803, [%rd1376+24];
	fma.rn.f64 	%fd1804, %fd320, %fd1802, %fd1803;
	st.local.f64 	[%rd1376+24], %fd1804;
	add.s32 	%r1297, %r1297, 4;
$L__BB2_666:
	setp.eq.s32 	%p535, %r355, 0;
	@%p535 bra 	$L__BB2_669;
	mul.wide.u32 	%rd1377, %r1297, 8;
	add.s64 	%rd1594, %rd1600, %rd1377;
	add.s64 	%rd1593, %rd15, %rd1377;
	add.s64 	%rd1592, %rd1599, %rd1377;
	add.s64 	%rd1591, %rd16, %rd1377;
	neg.s32 	%r1300, %r355;
$L__BB2_668:
	.pragma "nounroll";
	ld.local.f64 	%fd1805, [%rd1591];
	ld.local.f64 	%fd1806, [%rd1592];
	fma.rn.f64 	%fd1807, %fd320, %fd1805, %fd1806;
	st.local.f64 	[%rd1592], %fd1807;
	ld.local.f64 	%fd1808, [%rd1593];
	ld.local.f64 	%fd1809, [%rd1594];
	fma.rn.f64 	%fd1810, %fd320, %fd1808, %fd1809;
	st.local.f64 	[%rd1594], %fd1810;
	add.s64 	%rd1594, %rd1594, 8;
	add.s64 	%rd1593, %rd1593, 8;
	add.s64 	%rd1592, %rd1592, 8;
	add.s64 	%rd1591, %rd1591, 8;
	add.s32 	%r1300, %r1300, 1;
	setp.ne.s32 	%p536, %r1300, 0;
	@%p536 bra 	$L__BB2_668;
$L__BB2_669:
	neg.s32 	%r1302, %r433;
	mov.u64 	%rd1601, %rd13;
	mov.u64 	%rd1603, %rd16;
$L__BB2_670:
	ld.local.f64 	%fd1811, [%rd1599];
	max.f64 	%fd2084, %fd1811, 0d39B4484BFEEBC2A0;
	{
	.reg .b32 %temp; 
	mov.b64 	{%temp, %r1303}, %fd2084;
	}
	{
	.reg .b32 %temp; 
	mov.b64 	{%r1304, %temp}, %fd2084;
	}
	setp.gt.s32 	%p537, %r1303, 1048575;
	mov.b32 	%r1305, -1023;
	@%p537 bra 	$L__BB2_672;
	mul.f64 	%fd2084, %fd2084, 0d4350000000000000;
	{
	.reg .b32 %temp; 
	mov.b64 	{%temp, %r1303}, %fd2084;
	}
	{
	.reg .b32 %temp; 
	mov.b64 	{%r1304, %temp}, %fd2084;
	}
	mov.b32 	%r1305, -1077;
$L__BB2_672:
	add.s32 	%r1149, %r1303, -1;
	setp.gt.u32 	%p538, %r1149, 2146435070;
	@%p538 bra 	$L__BB2_676;
	shr.u32 	%r1152, %r1303, 20;
	add.s32 	%r1306, %r1305, %r1152;
	and.b32  	%r1153, %r1303, 1048575;
	or.b32  	%r1154, %r1153, 1072693248;
	mov.b64 	%fd2085, {%r1304, %r1154};
	setp.lt.u32 	%p540, %r1154, 1073127583;
	@%p540 bra 	$L__BB2_675;
	{
	.reg .b32 %temp; 
	mov.b64 	{%r1155, %temp}, %fd2085;
	}
	{
	.reg .b32 %temp; 
	mov.b64 	{%temp, %r1156}, %fd2085;
	}
	add.s32 	%r1157, %r1156, -1048576;
	mov.b64 	%fd2085, {%r1155, %r1157};
	add.s32 	%r1306, %r1306, 1;
$L__BB2_675:
	add.f64 	%fd1813, %fd2085, 0dBFF0000000000000;
	add.f64 	%fd1814, %fd2085, 0d3FF0000000000000;
	rcp.approx.ftz.f64 	%fd1815, %fd1814;
	neg.f64 	%fd1816, %fd1814;
	fma.rn.f64 	%fd1817, %fd1816, %fd1815, 0d3FF0000000000000;
	fma.rn.f64 	%fd1818, %fd1817, %fd1817, %fd1817;
	fma.rn.f64 	%fd1819, %fd1818, %fd1815, %fd1815;
	mul.f64 	%fd1820, %fd1813, %fd1819;
	fma.rn.f64 	%fd1821, %fd1813, %fd1819, %fd1820;
	mul.f64 	%fd1822, %fd1821, %fd1821;
	fma.rn.f64 	%fd1823, %fd1822, 0d3EB1380B3AE80F1E, 0d3ED0EE258B7A8B04;
	fma.rn.f64 	%fd1824, %fd1823, %fd1822, 0d3EF3B2669F02676F;
	fma.rn.f64 	%fd1825, %fd1824, %fd1822, 0d3F1745CBA9AB0956;
	fma.rn.f64 	%fd1826, %fd1825, %fd1822, 0d3F3C71C72D1B5154;
	fma.rn.f64 	%fd1827, %fd1826, %fd1822, 0d3F624924923BE72D;
	fma.rn.f64 	%fd1828, %fd1827, %fd1822, 0d3F8999999999A3C4;
	fma.rn.f64 	%fd1829, %fd1828, %fd1822, 0d3FB5555555555554;
	sub.f64 	%fd1830, %fd1813, %fd1821;
	add.f64 	%fd1831, %fd1830, %fd1830;
	neg.f64 	%fd1832, %fd1821;
	fma.rn.f64 	%fd1833, %fd1832, %fd1813, %fd1831;
	mul.f64 	%fd1834, %fd1819, %fd1833;
	mul.f64 	%fd1835, %fd1822, %fd1829;
	fma.rn.f64 	%fd1836, %fd1835, %fd1821, %fd1834;
	xor.b32  	%r1158, %r1306, -2147483648;
	mov.b32 	%r1159, 1127219200;
	mov.b64 	%fd1837, {%r1158, %r1159};
	sub.f64 	%fd1838, %fd1837, %fd25;
	fma.rn.f64 	%fd1839, %fd1838, 0d3FE62E42FEFA39EF, %fd1821;
	fma.rn.f64 	%fd1840, %fd1838, 0dBFE62E42FEFA39EF, %fd1839;
	sub.f64 	%fd1841, %fd1840, %fd1821;
	sub.f64 	%fd1842, %fd1836, %fd1841;
	fma.rn.f64 	%fd1843, %fd1838, 0d3C7ABC9E3B39803F, %fd1842;
	add.f64 	%fd2086, %fd1839, %fd1843;
	bra.uni 	$L__BB2_677;
$L__BB2_676:
	fma.rn.f64 	%fd1812, %fd2084, 0d7FF0000000000000, 0d7FF0000000000000;
	{
	.reg .b32 %temp; 
	mov.b64 	{%temp, %r1150}, %fd2084;
	}
	and.b32  	%r1151, %r1150, 2147483647;
	setp.eq.s32 	%p539, %r1151, 0;
	selp.f64 	%fd2086, 0dFFF0000000000000, %fd1812, %p539;
$L__BB2_677:
	ld.local.f64 	%fd1844, [%rd1600];
	max.f64 	%fd2087, %fd1844, 0d39B4484BFEEBC2A0;
	{
	.reg .b32 %temp; 
	mov.b64 	{%temp, %r1307}, %fd2087;
	}
	{
	.reg .b32 %temp; 
	mov.b64 	{%r1308, %temp}, %fd2087;
	}
	setp.gt.s32 	%p541, %r1307, 1048575;
	mov.b32 	%r1309, -1023;
	@%p541 bra 	$L__BB2_679;
	mul.f64 	%fd2087, %fd2087, 0d4350000000000000;
	{
	.reg .b32 %temp; 
	mov.b64 	{%temp, %r1307}, %fd2087;
	}
	{
	.reg .b32 %temp; 
	mov.b64 	{%r1308, %temp}, %fd2087;
	}
	mov.b32 	%r1309, -1077;
$L__BB2_679:
	add.s32 	%r1162, %r1307, -1;
	setp.gt.u32 	%p542, %r1162, 2146435070;
	@%p542 bra 	$L__BB2_683;
	shr.u32 	%r1165, %r1307, 20;
	add.s32 	%r1310, %r1309, %r1165;
	and.b32  	%r1166, %r1307, 1048575;
	or.b32  	%r1167, %r1166, 1072693248;
	mov.b64 	%fd2088, {%r1308, %r1167};
	setp.lt.u32 	%p544, %r1167, 1073127583;
	@%p544 bra 	$L__BB2_682;
	{
	.reg .b32 %temp; 
	mov.b64 	{%r1168, %temp}, %fd2088;
	}
	{
	.reg .b32 %temp; 
	mov.b64 	{%temp, %r1169}, %fd2088;
	}
	add.s32 	%r1170, %r1169, -1048576;
	mov.b64 	%fd2088, {%r1168, %r1170};
	add.s32 	%r1310, %r1310, 1;
$L__BB2_682:
	add.f64 	%fd1846, %fd2088, 0dBFF0000000000000;
	add.f64 	%fd1847, %fd2088, 0d3FF0000000000000;
	rcp.approx.ftz.f64 	%fd1848, %fd1847;
	neg.f64 	%fd1849, %fd1847;
	fma.rn.f64 	%fd1850, %fd1849, %fd1848, 0d3FF0000000000000;
	fma.rn.f64 	%fd1851, %fd1850, %fd1850, %fd1850;
	fma.rn.f64 	%fd1852, %fd1851, %fd1848, %fd1848;
	mul.f64 	%fd1853, %fd1846, %fd1852;
	fma.rn.f64 	%fd1854, %fd1846, %fd1852, %fd1853;
	mul.f64 	%fd1855, %fd1854, %fd1854;
	fma.rn.f64 	%fd1856, %fd1855, 0d3EB1380B3AE80F1E, 0d3ED0EE258B7A8B04;
	fma.rn.f64 	%fd1857, %fd1856, %fd1855, 0d3EF3B2669F02676F;
	fma.rn.f64 	%fd1858, %fd1857, %fd1855, 0d3F1745CBA9AB0956;
	fma.rn.f64 	%fd1859, %fd1858, %fd1855, 0d3F3C71C72D1B5154;
	fma.rn.f64 	%fd1860, %fd1859, %fd1855, 0d3F624924923BE72D;
	fma.rn.f64 	%fd1861, %fd1860, %fd1855, 0d3F8999999999A3C4;
	fma.rn.f64 	%fd1862, %fd1861, %fd1855, 0d3FB5555555555554;
	sub.f64 	%fd1863, %fd1846, %fd1854;
	add.f64 	%fd1864, %fd1863, %fd1863;
	neg.f64 	%fd1865, %fd1854;
	fma.rn.f64 	%fd1866, %fd1865, %fd1846, %fd1864;
	mul.f64 	%fd1867, %fd1852, %fd1866;
	mul.f64 	%fd1868, %fd1855, %fd1862;
	fma.rn.f64 	%fd1869, %fd1868, %fd1854, %fd1867;
	xor.b32  	%r1171, %r1310, -2147483648;
	mov.b32 	%r1172, 1127219200;
	mov.b64 	%fd1870, {%r1171, %r1172};
	sub.f64 	%fd1871, %fd1870, %fd25;
	fma.rn.f64 	%fd1872, %fd1871, 0d3FE62E42FEFA39EF, %fd1854;
	fma.rn.f64 	%fd1873, %fd1871, 0dBFE62E42FEFA39EF, %fd1872;
	sub.f64 	%fd1874, %fd1873, %fd1854;
	sub.f64 	%fd1875, %fd1869, %fd1874;
	fma.rn.f64 	%fd1876, %fd1871, 0d3C7ABC9E3B39803F, %fd1875;
	add.f64 	%fd2089, %fd1872, %fd1876;
	bra.uni 	$L__BB2_684;
$L__BB2_683:
	fma.rn.f64 	%fd1845, %fd2087, 0d7FF0000000000000, 0d7FF0000000000000;
	{
	.reg .b32 %temp; 
	mov.b64 	{%temp, %r1163}, %fd2087;
	}
	and.b32  	%r1164, %r1163, 2147483647;
	setp.eq.s32 	%p543, %r1164, 0;
	selp.f64 	%fd2089, 0dFFF0000000000000, %fd1845, %p543;
$L__BB2_684:
	sub.f64 	%fd1877, %fd2086, %fd2089;
	st.local.f64 	[%rd1601], %fd1877;
	ld.local.f64 	%fd1878, [%rd18];
	sub.f64 	%fd1879, %fd1877, %fd1878;
	st.local.f64 	[%rd1603], %fd1879;
	add.s32 	%r1302, %r1302, 1;
	setp.eq.s32 	%p545, %r1302, 0;
	add.s64 	%rd1603, %rd1603, 8;
	add.s64 	%rd18, %rd18, 8;
	add.s64 	%rd1601, %rd1601, 8;
	add.s64 	%rd1600, %rd1600, 8;
	add.s64 	%rd1599, %rd1599, 8;
	@%p545 bra 	$L__BB2_685;
	bra.uni 	$L__BB2_670;
$L__BB2_685:
	cvt.rzi.s32.f64 	%r396, %fd2052;
	setp.lt.s32 	%p563, %r433, 1;
	@%p563 bra 	$L__BB2_697;
	and.b32  	%r397, %r433, 7;
	setp.lt.u32 	%p564, %r3, 7;
	mov.b32 	%r1325, 0;
	@%p564 bra 	$L__BB2_689;
	and.b32  	%r1325, %r433, 2147483640;
	neg.s32 	%r1323, %r1325;
	mad.lo.s32 	%r1322, %r2, %r433, %r1;
	mul.lo.s32 	%r1176, %r433, %r433;
	shl.b32 	%r401, %r1176, 3;
	mad.lo.s32 	%r1177, %r433, 7, %r2;
	mad.lo.s32 	%r1321, %r433, %r1177, %r1;
	mad.lo.s32 	%r1178, %r433, 6, %r2;
	mad.lo.s32 	%r1320, %r433, %r1178, %r1;
	mad.lo.s32 	%r1179, %r433, 5, %r2;
	mad.lo.s32 	%r1319, %r433, %r1179, %r1;
	shl.b32 	%r1180, %r433, 2;
	add.s32 	%r1181, %r2, %r1180;
	mad.lo.s32 	%r1318, %r433, %r1181, %r1;
	mad.lo.s32 	%r1182, %r433, 3, %r2;
	mad.lo.s32 	%r1317, %r433, %r1182, %r1;
	shl.b32 	%r1183, %r433, 1;
	add.s32 	%r1184, %r2, %r1183;
	mad.lo.s32 	%r1316, %r433, %r1184, %r1;
	add.s64 	%rd1606, %rd16, 32;
	add.s32 	%r1185, %r2, %r433;
	mad.lo.s32 	%r1315, %r433, %r1185, %r1;
	add.s64 	%rd1605, %rd13, 32;
$L__BB2_688:
	.pragma "nounroll";
	ld.local.f64 	%fd1909, [%rd1605+-32];
	mul.wide.s32 	%rd1394, %r1322, 8;
	add.s64 	%rd1395, %rd3, %rd1394;
	st.global.f64 	[%rd1395], %fd1909;
	ld.local.f64 	%fd1910, [%rd1606+-32];
	add.s64 	%rd1396, %rd2, %rd1394;
	st.global.f64 	[%rd1396], %fd1910;
	ld.local.f64 	%fd1911, [%rd1605+-24];
	mul.wide.s32 	%rd1397, %r1315, 8;
	add.s64 	%rd1398, %rd3, %rd1397;
	st.global.f64 	[%rd1398], %fd1911;
	ld.local.f64 	%fd1912, [%rd1606+-24];
	add.s64 	%rd1399, %rd2, %rd1397;
	st.global.f64 	[%rd1399], %fd1912;
	ld.local.f64 	%fd1913, [%rd1605+-16];
	mul.wide.s32 	%rd1400, %r1316, 8;
	add.s64 	%rd1401, %rd3, %rd1400;
	st.global.f64 	[%rd1401], %fd1913;
	ld.local.f64 	%fd1914, [%rd1606+-16];
	add.s64 	%rd1402, %rd2, %rd1400;
	st.global.f64 	[%rd1402], %fd1914;
	ld.local.f64 	%fd1915, [%rd1605+-8];
	mul.wide.s32 	%rd1403, %r1317, 8;
	add.s64 	%rd1404, %rd3, %rd1403;
	st.global.f64 	[%rd1404], %fd1915;
	ld.local.f64 	%fd1916, [%rd1606+-8];
	add.s64 	%rd1405, %rd2, %rd1403;
	st.global.f64 	[%rd1405], %fd1916;
	ld.local.f64 	%fd1917, [%rd1605];
	mul.wide.s32 	%rd1406, %r1318, 8;
	add.s64 	%rd1407, %rd3, %rd1406;
	st.global.f64 	[%rd1407], %fd1917;
	ld.local.f64 	%fd1918, [%rd1606];
	add.s64 	%rd1408, %rd2, %rd1406;
	st.global.f64 	[%rd1408], %fd1918;
	ld.local.f64 	%fd1919, [%rd1605+8];
	mul.wide.s32 	%rd1409, %r1319, 8;
	add.s64 	%rd1410, %rd3, %rd1409;
	st.global.f64 	[%rd1410], %fd1919;
	ld.local.f64 	%fd1920, [%rd1606+8];
	add.s64 	%rd1411, %rd2, %rd1409;
	st.global.f64 	[%rd1411], %fd1920;
	ld.local.f64 	%fd1921, [%rd1605+16];
	mul.wide.s32 	%rd1412, %r1320, 8;
	add.s64 	%rd1413, %rd3, %rd1412;
	st.global.f64 	[%rd1413], %fd1921;
	ld.local.f64 	%fd1922, [%rd1606+16];
	add.s64 	%rd1414, %rd2, %rd1412;
	st.global.f64 	[%rd1414], %fd1922;
	ld.local.f64 	%fd1923, [%rd1605+24];
	mul.wide.s32 	%rd1415, %r1321, 8;
	add.s64 	%rd1416, %rd3, %rd1415;
	st.global.f64 	[%rd1416], %fd1923;
	ld.local.f64 	%fd1924, [%rd1606+24];
	add.s64 	%rd1417, %rd2, %rd1415;
	st.global.f64 	[%rd1417], %fd1924;
	add.s32 	%r1323, %r1323, 8;
	add.s32 	%r1322, %r1322, %r401;
	add.s32 	%r1321, %r1321, %r401;
	add.s32 	%r1320, %r1320, %r401;
	add.s32 	%r1319, %r1319, %r401;
	add.s32 	%r1318, %r1318, %r401;
	add.s32 	%r1317, %r1317, %r401;
	add.s32 	%r1316, %r1316, %r401;
	add.s64 	%rd1606, %rd1606, 64;
	add.s32 	%r1315, %r1315, %r401;
	add.s64 	%rd1605, %rd1605, 64;
	setp.ne.s32 	%p565, %r1323, 0;
	@%p565 bra 	$L__BB2_688;
$L__BB2_689:
	setp.eq.s32 	%p566, %r397, 0;
	@%p566 bra 	$L__BB2_697;
	and.b32  	%r428, %r433, 3;
	setp.lt.u32 	%p567, %r397, 4;
	@%p567 bra 	$L__BB2_692;
	mad.lo.s32 	%r1186, %r1325, %r433, %r2;
	mad.lo.s32 	%r1187, %r1186, %r433, %r1;
	mul.wide.u32 	%rd1418, %r1325, 8;
	add.s64 	%rd1419, %rd13, %rd1418;
	ld.local.f64 	%fd1925, [%rd1419];
	mul.wide.s32 	%rd1420, %r1187, 8;
	add.s64 	%rd1421, %rd3, %rd1420;
	st.global.f64 	[%rd1421], %fd1925;
	add.s64 	%rd1422, %rd16, %rd1418;
	ld.local.f64 	%fd1926, [%rd1422];
	add.s64 	%rd1423, %rd2, %rd1420;
	st.global.f64 	[%rd1423], %fd1926;
	add.s32 	%r1188, %r1186, %r433;
	mad.lo.s32 	%r1189, %r1188, %r433, %r1;
	ld.local.f64 	%fd1927, [%rd1419+8];
	mul.wide.s32 	%rd1424, %r1189, 8;
	add.s64 	%rd1425, %rd3, %rd1424;
	st.global.f64 	[%rd1425], %fd1927;
	ld.local.f64 	%fd1928, [%rd1422+8];
	add.s64 	%rd1426, %rd2, %rd1424;
	st.global.f64 	[%rd1426], %fd1928;
	add.s32 	%r1190, %r1188, %r433;
	mad.lo.s32 	%r1191, %r1190, %r433, %r1;
	ld.local.f64 	%fd1929, [%rd1419+16];
	mul.wide.s32 	%rd1427, %r1191, 8;
	add.s64 	%rd1428, %rd3, %rd1427;
	st.global.f64 	[%rd1428], %fd1929;
	ld.local.f64 	%fd1930, [%rd1422+16];
	add.s64 	%rd1429, %rd2, %rd1427;
	st.global.f64 	[%rd1429], %fd1930;
	add.s32 	%r1192, %r1190, %r433;
	mad.lo.s32 	%r1193, %r1192, %r433, %r1;
	ld.local.f64 	%fd1931, [%rd1419+24];
	mul.wide.s32 	%rd1430, %r1193, 8;
	add.s64 	%rd1431, %rd3, %rd1430;
	st.global.f64 	[%rd1431], %fd1931;
	ld.local.f64 	%fd1932, [%rd1422+24];
	add.s64 	%rd1432, %rd2, %rd1430;
	st.global.f64 	[%rd1432], %fd1932;
	add.s32 	%r1325, %r1325, 4;
$L__BB2_692:
	setp.eq.s32 	%p568, %r428, 0;
	@%p568 bra 	$L__BB2_697;
	setp.eq.s32 	%p569, %r428, 1;
	@%p569 bra 	$L__BB2_695;
	mad.lo.s32 	%r1194, %r1325, %r433, %r2;
	mad.lo.s32 	%r1195, %r1194, %r433, %r1;
	mul.wide.u32 	%rd1433, %r1325, 8;
	add.s64 	%rd1434, %rd13, %rd1433;
	ld.local.f64 	%fd1933, [%rd1434];
	mul.wide.s32 	%rd1435, %r1195, 8;
	add.s64 	%rd1436, %rd3, %rd1435;
	st.global.f64 	[%rd1436], %fd1933;
	add.s64 	%rd1437, %rd16, %rd1433;
	ld.local.f64 	%fd1934, [%rd1437];
	add.s64 	%rd1438, %rd2, %rd1435;
	st.global.f64 	[%rd1438], %fd1934;
	add.s32 	%r1196, %r1194, %r433;
	mad.lo.s32 	%r1197, %r1196, %r433, %r1;
	ld.local.f64 	%fd1935, [%rd1434+8];
	mul.wide.s32 	%rd1439, %r1197, 8;
	add.s64 	%rd1440, %rd3, %rd1439;
	st.global.f64 	[%rd1440], %fd1935;
	ld.local.f64 	%fd1936, [%rd1437+8];
	add.s64 	%rd1441, %rd2, %rd1439;
	st.global.f64 	[%rd1441], %fd1936;
	add.s32 	%r1325, %r1325, 2;
$L__BB2_695:
	and.b32  	%r1198, %r433, 1;
	setp.eq.b32 	%p570, %r1198, 1;
	not.pred 	%p571, %p570;
	@%p571 bra 	$L__BB2_697;
	mad.lo.s32 	%r1199, %r1325, %r433, %r2;
	mad.lo.s32 	%r1200, %r1199, %r433, %r1;
	mul.wide.u32 	%rd1442, %r1325, 8;
	add.s64 	%rd1443, %rd13, %rd1442;
	ld.local.f64 	%fd1937, [%rd1443];
	mul.wide.s32 	%rd1444, %r1200, 8;
	add.s64 	%rd1445, %rd3, %rd1444;
	st.global.f64 	[%rd1445], %fd1937;
	add.s64 	%rd1446, %rd16, %rd1442;
	ld.local.f64 	%fd1938, [%rd1446];
	add.s64 	%rd1447, %rd2, %rd1444;
	st.global.f64 	[%rd1447], %fd1938;
$L__BB2_697:
	ld.param.u64 	%rd1451, [_Z21sogrand_slices_kernelPdS_S_PhiiimdiPi_param_10];
	cvta.to.global.u64 	%rd1448, %rd1451;
	atom.global.add.u32 	%r1201, [%rd1448], %r396;
$L__BB2_698:
	ret;
$L__BB2_699:
	shl.b64 	%rd1201, %rd1563, 2;
	add.s64 	%rd1202, %rd10, %rd1201;
	st.local.u32 	[%rd1202], %r1262;
	ld.local.u32 	%r1016, [%rd304];
	st.local.u32 	[%rd1202+4], %r1016;
	st.local.u32 	[%rd1202+8], %r1016;
	ld.local.u32 	%r1262, [%rd304];
	st.local.u32 	[%rd1202+12], %r1262;
	add.s64 	%rd1563, %rd1563, 4;
	setp.lt.u64 	%p440, %rd1563, %rd169;
	@%p440 bra 	$L__BB2_699;
	bra.uni 	$L__BB2_525;

}
	// .globl	_Z24early_termination_kernelPdPiiiS0_
.visible .entry _Z24early_termination_kernelPdPiiiS0_(
	.param .u64 .ptr .align 1 _Z24early_termination_kernelPdPiiiS0__param_0,
	.param .u64 .ptr .align 1 _Z24early_termination_kernelPdPiiiS0__param_1,
	.param .u32 _Z24early_termination_kernelPdPiiiS0__param_2,
	.param .u32 _Z24early_termination_kernelPdPiiiS0__param_3,
	.param .u64 .ptr .align 1 _Z24early_termination_kernelPdPiiiS0__param_4
)
{
	.reg .pred 	%p<107>;
	.reg .b32 	%r<843>;
	.reg .b64 	%rd<147>;
	.reg .b64 	%fd<30>;

	ld.param.u64 	%rd7, [_Z24early_termination_kernelPdPiiiS0__param_0];
	ld.param.u64 	%rd8, [_Z24early_termination_kernelPdPiiiS0__param_1];
	ld.param.u32 	%r228, [_Z24early_termination_kernelPdPiiiS0__param_2];
	ld.param.u32 	%r229, [_Z24early_termination_kernelPdPiiiS0__param_3];
	cvta.to.global.u64 	%rd1, %rd7;
	cvta.to.global.u64 	%rd2, %rd8;
	mov.u32 	%r230, %ctaid.x;
	mov.u32 	%r231, %ntid.x;
	mov.u32 	%r232, %tid.x;
	mad.lo.s32 	%r233, %r230, %r231, %r232;
	setp.gt.s32 	%p1, %r233, 0;
	@%p1 bra 	$L__BB3_110;
	mul.lo.s32 	%r1, %r228, %r228;
	mul.lo.s32 	%r2, %r1, %r228;
	setp.lt.s32 	%p2, %r2, 1;
	@%p2 bra 	$L__BB3_14;
	and.b32  	%r3, %r2, 15;
	setp.lt.u32 	%p3, %r2, 16;
	mov.b32 	%r768, 0;
	@%p3 bra 	$L__BB3_5;
	and.b32  	%r768, %r2, 2147483632;
	mov.b32 	%r773, 0;
	mov.u32 	%r238, shared_mem;
$L__BB3_4:
	.pragma "nounroll";
	mul.wide.u32 	%rd9, %r773, 8;
	add.s64 	%rd10, %rd1, %rd9;
	ld.global.f64 	%fd1, [%rd10];
	setp.leu.f64 	%p4, %fd1, 0d0000000000000000;
	selp.u32 	%r236, 1, 0, %p4;
	shl.b32 	%r237, %r773, 2;
	add.s32 	%r239, %r238, %r237;
	ld.global.f64 	%fd2, [%rd10+8];
	setp.leu.f64 	%p5, %fd2, 0d0000000000000000;
	selp.u32 	%r240, 1, 0, %p5;
	ld.global.f64 	%fd3, [%rd10+16];
	setp.leu.f64 	%p6, %fd3, 0d0000000000000000;
	selp.u32 	%r241, 1, 0, %p6;
	ld.global.f64 	%fd4, [%rd10+24];
	setp.leu.f64 	%p7, %fd4, 0d0000000000000000;
	selp.u32 	%r242, 1, 0, %p7;
	st.shared.v4.u32 	[%r239], {%r236, %r240, %r241, %r242};
	ld.global.f64 	%fd5, [%rd10+32];
	setp.leu.f64 	%p8, %fd5, 0d0000000000000000;
	selp.u32 	%r243, 1, 0, %p8;
	ld.global.f64 	%fd6, [%rd10+40];
	setp.leu.f64 	%p9, %fd6, 0d0000000000000000;
	selp.u32 	%r244, 1, 0, %p9;
	ld.global.f64 	%fd7, [%rd10+48];
	setp.leu.f64 	%p10, %fd7, 0d0000000000000000;
	selp.u32 	%r245, 1, 0, %p10;
	ld.global.f64 	%fd8, [%rd10+56];
	setp.leu.f64 	%p11, %fd8, 0d0000000000000000;
	selp.u32 	%r246, 1, 0, %p11;
	st.shared.v4.u32 	[%r239+16], {%r243, %r244, %r245, %r246};
	ld.global.f64 	%fd9, [%rd10+64];
	setp.leu.f64 	%p12, %fd9, 0d0000000000000000;
	selp.u32 	%r247, 1, 0, %p12;
	ld.global.f64 	%fd10, [%rd10+72];
	setp.leu.f64 	%p13, %fd10, 0d0000000000000000;
	selp.u32 	%r248, 1, 0, %p13;
	ld.global.f64 	%fd11, [%rd10+80];
	setp.leu.f64 	%p14, %fd11, 0d0000000000000000;
	selp.u32 	%r249, 1, 0, %p14;
	ld.global.f64 	%fd12, [%rd10+88];
	setp.leu.f64 	%p15, %fd12, 0d0000000000000000;
	selp.u32 	%r250, 1, 0, %p15;
	st.shared.v4.u32 	[%r239+32], {%r247, %r248, %r249, %r250};
	ld.global.f64 	%fd13, [%rd10+96];
	setp.leu.f64 	%p16, %fd13, 0d0000000000000000;
	selp.u32 	%r251, 1, 0, %p16;
	ld.global.f64 	%fd14, [%rd10+104];
	setp.leu.f64 	%p17, %fd14, 0d0000000000000000;
	selp.u32 	%r252, 1, 0, %p17;
	ld.global.f64 	%fd15, [%rd10+112];
	setp.leu.f64 	%p18, %fd15, 0d0000000000000000;
	selp.u32 	%r253, 1, 0, %p18;
	ld.global.f64 	%fd16, [%rd10+120];
	setp.leu.f64 	%p19, %fd16, 0d0000000000000000;
	selp.u32 	%r254, 1, 0, %p19;
	st.shared.v4.u32 	[%r239+48], {%r251, %r252, %r253, %r254};
	add.s32 	%r773, %r773, 16;
	setp.eq.s32 	%p20, %r773, %r768;
	@%p20 bra 	$L__BB3_5;
	bra.uni 	$L__BB3_4;
$L__BB3_5:
	setp.eq.s32 	%p21, %r3, 0;
	@%p21 bra 	$L__BB3_14;
	and.b32  	%r6, %r2, 7;
	setp.lt.u32 	%p22, %r3, 8;
	@%p22 bra 	$L__BB3_8;
	mul.wide.u32 	%rd11, %r768, 8;
	add.s64 	%rd12, %rd1, %rd11;
	ld.global.f64 	%fd17, [%rd12];
	setp.leu.f64 	%p23, %fd17, 0d0000000000000000;
	selp.u32 	%r255, 1, 0, %p23;
	shl.b32 	%r256, %r768, 2;
	mov.u32 	%r257, shared_mem;
	add.s32 	%r258, %r257, %r256;
	st.shared.u32 	[%r258], %r255;
	ld.global.f64 	%fd18, [%rd12+8];
	setp.leu.f64 	%p24, %fd18, 0d0000000000000000;
	selp.u32 	%r259, 1, 0, %p24;
	st.shared.u32 	[%r258+4], %r259;
	ld.global.f64 	%fd19, [%rd12+16];
	setp.leu.f64 	%p25, %fd19, 0d0000000000000000;
	selp.u32 	%r260, 1, 0, %p25;
	st.shared.u32 	[%r258+8], %r260;
	ld.global.f64 	%fd20, [%rd12+24];
	setp.leu.f64 	%p26, %fd20, 0d0000000000000000;
	selp.u32 	%r261, 1, 0, %p26;
	st.shared.u32 	[%r258+12], %r261;
	ld.global.f64 	%fd21, [%rd12+32];
	setp.leu.f64 	%p27, %fd21, 0d0000000000000000;
	selp.u32 	%r262, 1, 0, %p27;
	st.shared.u32 	[%r258+16], %r262;
	ld.global.f64 	%fd22, [%rd12+40];
	setp.leu.f64 	%p28, %fd22, 0d0000000000000000;
	selp.u32 	%r263, 1, 0, %p28;
	st.shared.u32 	[%r258+20], %r263;
	ld.global.f64 	%fd23, [%rd12+48];
	setp.leu.f64 	%p29, %fd23, 0d0000000000000000;
	selp.u32 	%r264, 1, 0, %p29;
	st.shared.u32 	[%r258+24], %r264;
	ld.global.f64 	%fd24, [%rd12+56];
	setp.leu.f64 	%p30, %fd24, 0d0000000000000000;
	selp.u32 	%r265, 1, 0, %p30;
	st.shared.u32 	[%r258+28], %r265;
	add.s32 	%r768, %r768, 8;
$L__BB3_8:
	setp.eq.s32 	%p31, %r6, 0;
	@%p31 bra 	$L__BB3_14;
	and.b32  	%r9, %r2, 3;
	setp.lt.u32 	%p32, %r6, 4;
	@%p32 bra 	$L__BB3_11;
	mul.wide.u32 	%rd13, %r768, 8;
	add.s64 	%rd14, %rd1, %rd13;
	ld.global.f64 	%fd25, [%rd14];
	setp.leu.f64 	%p33, %fd25, 0d0000000000000000;
	selp.u32 	%r266, 1, 0, %p33;
	shl.b32 	%r267, %r768, 2;
	mov.u32 	%r268, shared_mem;
	add.s32 	%r269, %r268, %r267;
	st.shared.u32 	[%r269], %r266;
	ld.global.f64 	%fd26, [%rd14+8];
	setp.leu.f64 	%p34, %fd26, 0d0000000000000000;
	selp.u32 	%r270, 1, 0, %p34;
	st.shared.u32 	[%r269+4], %r270;
	ld.global.f64 	%fd27, [%rd14+16];
	setp.leu.f64 	%p35, %fd27, 0d0000000000000000;
	selp.u32 	%r271, 1, 0, %p35;
	st.shared.u32 	[%r269+8], %r271;
	ld.global.f64 	%fd28, [%rd14+24];
	setp.leu.f64 	%p36, %fd28, 0d0000000000000000;
	selp.u32 	%r272, 1, 0, %p36;
	st.shared.u32 	[%r269+12], %r272;
	add.s32 	%r768, %r768, 4;
$L__BB3_11:
	setp.eq.s32 	%p37, %r9, 0;
	@%p37 bra 	$L__BB3_14;
	mov.b32 	%r772, 0;
	mov.u32 	%r276, shared_mem;
$L__BB3_13:
	.pragma "nounroll";
	mul.wide.u32 	%rd15, %r768, 8;
	add.s64 	%rd16, %rd1, %rd15;
	ld.global.f64 	%fd29, [%rd16];
	setp.leu.f64 	%p38, %fd29, 0d0000000000000000;
	selp.u32 	%r274, 1, 0, %p38;
	shl.b32 	%r275, %r768, 2;
	add.s32 	%r277, %r276, %r275;
	st.shared.u32 	[%r277], %r274;
	add.s32 	%r768, %r768, 1;
	add.s32 	%r772, %r772, 1;
	setp.ne.s32 	%p39, %r772, %r9;
	@%p39 bra 	$L__BB3_13;
$L__BB3_14:
	shl.b32 	%r278, %r2, 2;
	mov.u32 	%r279, shared_mem;
	add.s32 	%r16, %r279, %r278;
	setp.lt.s32 	%p40, %r229, 1;
	@%p40 bra 	$L__BB3_30;
	add.s32 	%r17, %r229, -1;
	and.b32  	%r18, %r229, 7;
	add.s32 	%r19, %r18, -1;
	and.b32  	%r20, %r229, 3;
	and.b32  	%r21, %r229, 2147483640;
	and.b32  	%r22, %r229, 1;
	mov.b32 	%r774, 0;
$L__BB3_16:
	mul.lo.s32 	%r26, %r774, %r228;
	mov.b32 	%r790, 0;
$L__BB3_17:
	setp.lt.u32 	%p41, %r17, 7;
	add.s32 	%r283, %r790, %r26;
	mul.lo.s32 	%r65, %r283, %r228;
	mov.b32 	%r793, 0;
	@%p41 bra 	$L__BB3_20;
	mov.b32 	%r791, 0;
$L__BB3_19:
	.pragma "nounroll";
	add.s32 	%r285, %r791, %r65;
	shl.b32 	%r286, %r285, 2;
	add.s32 	%r288, %r279, %r286;
	ld.shared.u32 	%r289, [%r288];
	add.s32 	%r290, %r16, %r286;
	st.shared.u32 	[%r290], %r289;
	ld.shared.u32 	%r291, [%r288+4];
	st.shared.u32 	[%r290+4], %r291;
	ld.shared.u32 	%r292, [%r288+8];
	st.shared.u32 	[%r290+8], %r292;
	ld.shared.u32 	%r293, [%r288+12];
	st.shared.u32 	[%r290+12], %r293;
	ld.shared.u32 	%r294, [%r288+16];
	st.shared.u32 	[%r290+16], %r294;
	ld.shared.u32 	%r295, [%r288+20];
	st.shared.u32 	[%r290+20], %r295;
	ld.shared.u32 	%r296, [%r288+24];
	st.shared.u32 	[%r290+24], %r296;
	ld.shared.u32 	%r297, [%r288+28];
	st.shared.u32 	[%r290+28], %r297;
	add.s32 	%r791, %r791, 8;
	setp.ne.s32 	%p42, %r791, %r21;
	mov.u32 	%r793, %r21;
	@%p42 bra 	$L__BB3_19;
$L__BB3_20:
	setp.eq.s32 	%p43, %r18, 0;
	@%p43 bra 	$L__BB3_28;
	setp.lt.u32 	%p44, %r19, 3;
	@%p44 bra 	$L__BB3_23;
	add.s32 	%r298, %r793, %r65;
	shl.b32 	%r299, %r298, 2;
	add.s32 	%r301, %r279, %r299;
	ld.shared.u32 	%r302, [%r301];
	add.s32 	%r303, %r16, %r299;
	st.shared.u32 	[%r303], %r302;
	ld.shared.u32 	%r304, [%r301+4];
	st.shared.u32 	[%r303+4], %r304;
	ld.shared.u32 	%r305, [%r301+8];
	st.shared.u32 	[%r303+8], %r305;
	ld.shared.u32 	%r306, [%r301+12];
	st.shared.u32 	[%r303+12], %r306;
	add.s32 	%r793, %r793, 4;
$L__BB3_23:
	setp.eq.s32 	%p45, %r20, 0;
	@%p45 bra 	$L__BB3_28;
	setp.eq.s32 	%p46, %r20, 1;
	@%p46 bra 	$L__BB3_26;
	add.s32 	%r307, %r793, %r65;
	shl.b32 	%r308, %r307, 2;
	add.s32 	%r310, %r279, %r308;
	ld.shared.u32 	%r311, [%r310];
	add.s32 	%r312, %r16, %r308;
	st.shared.u32 	[%r312], %r311;
	ld.shared.u32 	%r313, [%r310+4];
	st.shared.u32 	[%r312+4], %r313;
	add.s32 	%r793, %r793, 2;
$L__BB3_26:
	setp.eq.s32 	%p47, %r22, 0;
	@%p47 bra 	$L__BB3_28;
	add.s32 	%r314, %r793, %r65;
	shl.b32 	%r315, %r314, 2;
	add.s32 	%r317, %r279, %r315;
	ld.shared.u32 	%r318, [%r317];
	add.s32 	%r319, %r16, %r315;
	st.shared.u32 	[%r319], %r318;
$L__BB3_28:
	add.s32 	%r790, %r790, 1;
	setp.ne.s32 	%p48, %r790, %r229;
	@%p48 bra 	$L__BB3_17;
	add.s32 	%r774, %r774, 1;
	setp.eq.s32 	%p49, %r774, %r229;
	@%p49 bra 	$L__BB3_30;
	bra.uni 	$L__BB3_16;
$L__BB3_30:
	setp.lt.s32 	%p50, %r229, 1;
	setp.ge.s32 	%p51, %r229, %r228;
	or.pred  	%p52, %p50, %p51;
	@%p52 bra 	$L__BB3_50;
	add.s32 	%r27, %r229, -1;
	and.b32  	%r28, %r229, 15;
	add.s32 	%r29, %r28, -1;
	and.b32  	%r30, %r229, 7;
	add.s32 	%r31, %r30, -1;
	and.b32  	%r32, %r229, 2147483632;
	and.b32  	%r33, %r229, 3;
	mov.b32 	%r775, 0;
	mul.wide.s32 	%rd4, %r228, 4;
$L__BB3_32:
	mul.lo.s32 	%r35, %r775, %r228;
	mov.b32 	%r776, 0;
$L__BB3_33:
	add.s32 	%r322, %r776, %r35;
	mul.lo.s32 	%r37, %r322, %r228;
	mov.u32 	%r777, %r229;
$L__BB3_34:
	setp.lt.u32 	%p53, %r27, 15;
	mov.b32 	%r784, 0;
	mov.u32 	%r789, %r784;
	@%p53 bra 	$L__BB3_37;
	mov.b32 	%r778, 0;
	mov.u32 	%r789, %r778;
$L__BB3_36:
	.pragma "nounroll";
	add.s32 	%r326, %r778, %r37;
	shl.b32 	%r327, %r326, 2;
	add.s32 	%r328, %r16, %r327;
	ld.shared.u32 	%r329, [%r328];
	mad.lo.s32 	%r330, %r778, %r228, %r777;
	mul.wide.s32 	%rd17, %r330, 4;
	add.s64 	%rd18, %rd2, %rd17;
	ld.global.u32 	%r331, [%rd18];
	mad.lo.s32 	%r332, %r331, %r329, %r789;
	ld.shared.u32 	%r333, [%r328+4];
	add.s64 	%rd20, %rd18, %rd4;
	ld.global.u32 	%r334, [%rd20];
	mad.lo.s32 	%r335, %r334, %r333, %r332;
	ld.shared.u32 	%r336, [%r328+8];
	add.s64 	%rd21, %rd20, %rd4;
	ld.global.u32 	%r337, [%rd21];
	mad.lo.s32 	%r338, %r337, %r336, %r335;
	ld.shared.u32 	%r339, [%r328+12];
	add.s64 	%rd22, %rd21, %rd4;
	ld.global.u32 	%r340, [%rd22];
	mad.lo.s32 	%r341, %r340, %r339, %r338;
	ld.shared.u32 	%r342, [%r328+16];
	add.s64 	%rd23, %rd22, %rd4;
	ld.global.u32 	%r343, [%rd23];
	mad.lo.s32 	%r344, %r343, %r342, %r341;
	ld.shared.u32 	%r345, [%r328+20];
	add.s64 	%rd24, %rd23, %rd4;
	ld.global.u32 	%r346, [%rd24];
	mad.lo.s32 	%r347, %r346, %r345, %r344;
	ld.shared.u32 	%r348, [%r328+24];
	add.s64 	%rd25, %rd24, %rd4;
	ld.global.u32 	%r349, [%rd25];
	mad.lo.s32 	%r350, %r349, %r348, %r347;
	ld.shared.u32 	%r351, [%r328+28];
	add.s64 	%rd26, %rd25, %rd4;
	ld.global.u32 	%r352, [%rd26];
	mad.lo.s32 	%r353, %r352, %r351, %r350;
	ld.shared.u32 	%r354, [%r328+32];
	add.s64 	%rd27, %rd26, %rd4;
	ld.global.u32 	%r355, [%rd27];
	mad.lo.s32 	%r356, %r355, %r354, %r353;
	ld.shared.u32 	%r357, [%r328+36];
	add.s64 	%rd28, %rd27, %rd4;
	ld.global.u32 	%r358, [%rd28];
	mad.lo.s32 	%r359, %r358, %r357, %r356;
	ld.shared.u32 	%r360, [%r328+40];
	add.s64 	%rd29, %rd28, %rd4;
	ld.global.u32 	%r361, [%rd29];
	mad.lo.s32 	%r362, %r361, %r360, %r359;
	ld.shared.u32 	%r363, [%r328+44];
	add.s64 	%rd30, %rd29, %rd4;
	ld.global.u32 	%r364, [%rd30];
	mad.lo.s32 	%r365, %r364, %r363, %r362;
	ld.shared.u32 	%r366, [%r328+48];
	add.s64 	%rd31, %rd30, %rd4;
	ld.global.u32 	%r367, [%rd31];
	mad.lo.s32 	%r368, %r367, %r366, %r365;
	ld.shared.u32 	%r369, [%r328+52];
	add.s64 	%rd32, %rd31, %rd4;
	ld.global.u32 	%r370, [%rd32];
	mad.lo.s32 	%r371, %r370, %r369, %r368;
	ld.shared.u32 	%r372, [%r328+56];
	add.s64 	%rd33, %rd32, %rd4;
	ld.global.u32 	%r373, [%rd33];
	mad.lo.s32 	%r374, %r373, %r372, %r371;
	ld.shared.u32 	%r375, [%r328+60];
	add.s64 	%rd34, %rd33, %rd4;
	ld.global.u32 	%r376, [%rd34];
	mad.lo.s32 	%r789, %r376, %r375, %r374;
	add.s32 	%r778, %r778, 16;
	setp.ne.s32 	%p54, %r778, %r32;
	mov.u32 	%r784, %r32;
	@%p54 bra 	$L__BB3_36;
$L__BB3_37:
	setp.eq.s32 	%p55, %r28, 0;
	@%p55 bra 	$L__BB3_47;
	setp.lt.u32 	%p56, %r29, 7;
	@%p56 bra 	$L__BB3_40;
	add.s32 	%r378, %r784, %r37;
	shl.b32 	%r379, %r378, 2;
	add.s32 	%r380, %r16, %r379;
	ld.shared.u32 	%r381, [%r380];
	mad.lo.s32 	%r382, %r784, %r228, %r777;
	mul.wide.s32 	%rd35, %r382, 4;
	add.s64 	%rd36, %rd2, %rd35;
	ld.global.u32 	%r383, [%rd36];
	mad.lo.s32 	%r384, %r383, %r381, %r789;
	ld.shared.u32 	%r385, [%r380+4];
	add.s64 	%rd38, %rd36, %rd4;
	ld.global.u32 	%r386, [%rd38];
	mad.lo.s32 	%r387, %r386, %r385, %r384;
	ld.shared.u32 	%r388, [%r380+8];
	add.s64 	%rd39, %rd38, %rd4;
	ld.global.u32 	%r389, [%rd39];
	mad.lo.s32 	%r390, %r389, %r388, %r387;
	ld.shared.u32 	%r391, [%r380+12];
	add.s64 	%rd40, %rd39, %rd4;
	ld.global.u32 	%r392, [%rd40];
	mad.lo.s32 	%r393, %r392, %r391, %r390;
	ld.shared.u32 	%r394, [%r380+16];
	add.s64 	%rd41, %rd40, %rd4;
	ld.global.u32 	%r395, [%rd41];
	mad.lo.s32 	%r396, %r395, %r394, %r393;
	ld.shared.u32 	%r397, [%r380+20];
	add.s64 	%rd42, %rd41, %rd4;
	ld.global.u32 	%r398, [%rd42];
	mad.lo.s32 	%r399, %r398, %r397, %r396;
	ld.shared.u32 	%r400, [%r380+24];
	add.s64 	%rd43, %rd42, %rd4;
	ld.global.u32 	%r401, [%rd43];
	mad.lo.s32 	%r402, %r401, %r400, %r399;
	ld.shared.u32 	%r403, [%r380+28];
	add.s64 	%rd44, %rd43, %rd4;
	ld.global.u32 	%r404, [%rd44];
	mad.lo.s32 	%r789, %r404, %r403, %r402;
	add.s32 	%r784, %r784, 8;
$L__BB3_40:
	setp.eq.s32 	%p57, %r30, 0;
	@%p57 bra 	$L__BB3_47;
	setp.lt.u32 	%p58, %r31, 3;
	@%p58 bra 	$L__BB3_43;
	add.s32 	%r406, %r784, %r37;
	shl.b32 	%r407, %r406, 2;
	add.s32 	%r408, %r16, %r407;
	ld.shared.u32 	%r409, [%r408];
	mad.lo.s32 	%r410, %r784, %r228, %r777;
	mul.wide.s32 	%rd45, %r410, 4;
	add.s64 	%rd46, %rd2, %rd45;
	ld.global.u32 	%r411, [%rd46];
	mad.lo.s32 	%r412, %r411, %r409, %r789;
	ld.shared.u32 	%r413, [%r408+4];
	add.s64 	%rd48, %rd46, %rd4;
	ld.global.u32 	%r414, [%rd48];
	mad.lo.s32 	%r415, %r414, %r413, %r412;
	ld.shared.u32 	%r416, [%r408+8];
	add.s64 	%rd49, %rd48, %rd4;
	ld.global.u32 	%r417, [%rd49];
	mad.lo.s32 	%r418, %r417, %r416, %r415;
	ld.shared.u32 	%r419, [%r408+12];
	add.s64 	%rd50, %rd49, %rd4;
	ld.global.u32 	%r420, [%rd50];
	mad.lo.s32 	%r789, %r420, %r419, %r418;
	add.s32 	%r784, %r784, 4;
$L__BB3_43:
	setp.eq.s32 	%p59, %r33, 0;
	@%p59 bra 	$L__BB3_47;
	setp.eq.s32 	%p60, %r33, 1;
	add.s32 	%r421, %r784, %r37;
	shl.b32 	%r422, %r421, 2;
	add.s32 	%r56, %r16, %r422;
	ld.shared.u32 	%r423, [%r56];
	mad.lo.s32 	%r424, %r784, %r228, %r777;
	mul.wide.s32 	%rd51, %r424, 4;
	add.s64 	%rd3, %rd2, %rd51;
	ld.global.u32 	%r425, [%rd3];
	mad.lo.s32 	%r789, %r425, %r423, %r789;
	@%p60 bra 	$L__BB3_47;
	setp.eq.s32 	%p61, %r33, 2;
	ld.shared.u32 	%r426, [%r56+4];
	add.s64 	%rd5, %rd3, %rd4;
	ld.global.u32 	%r427, [%rd5];
	mad.lo.s32 	%r789, %r427, %r426, %r789;
	@%p61 bra 	$L__BB3_47;
	ld.shared.u32 	%r428, [%r56+8];
	add.s64 	%rd52, %rd5, %rd4;
	ld.global.u32 	%r429, [%rd52];
	mad.lo.s32 	%r789, %r429, %r428, %r789;
$L__BB3_47:
	shr.u32 	%r430, %r789, 31;
	add.s32 	%r431, %r789, %r430;
	and.b32  	%r432, %r431, -2;
	sub.s32 	%r433, %r789, %r432;
	add.s32 	%r434, %r777, %r37;
	shl.b32 	%r435, %r434, 2;
	add.s32 	%r436, %r16, %r435;
	st.shared.u32 	[%r436], %r433;
	add.s32 	%r777, %r777, 1;
	setp.ne.s32 	%p62, %r777, %r228;
	@%p62 bra 	$L__BB3_34;
	add.s32 	%r776, %r776, 1;
	setp.ne.s32 	%p63, %r776, %r229;
	@%p63 bra 	$L__BB3_33;
	add.s32 	%r775, %r775, 1;
	setp.eq.s32 	%p64, %r775, %r229;
	@%p64 bra 	$L__BB3_50;
	bra.uni 	$L__BB3_32;
$L__BB3_50:
	setp.lt.s32 	%p65, %r229, 1;
	@%p65 bra 	$L__BB3_71;
	setp.lt.s32 	%p66, %r228, 1;
	setp.ge.s32 	%p67, %r229, %r228;
	or.pred  	%p68, %p66, %p67;
	@%p68 bra 	$L__BB3_71;
	add.s32 	%r75, %r229, -1;
	and.b32  	%r76, %r229, 15;
	add.s32 	%r77, %r76, -1;
	and.b32  	%r78, %r229, 7;
	add.s32 	%r79, %r78, -1;
	and.b32  	%r80, %r229, 2147483632;
	and.b32  	%r81, %r229, 3;
	mov.b32 	%r795, 0;
$L__BB3_53:
	mul.lo.s32 	%r83, %r1, %r795;
	mul.lo.s32 	%r84, %r795, %r228;
	mov.b32 	%r796, 0;
$L__BB3_54:
	add.s32 	%r86, %r796, %r83;
	mov.u32 	%r797, %r229;
$L__BB3_55:
	setp.lt.u32 	%p69, %r75, 15;
	mov.b32 	%r804, 0;
	mov.u32 	%r809, %r804;
	@%p69 bra 	$L__BB3_58;
	mov.b32 	%r798, 0;
	mov.u32 	%r809, %r798;
$L__BB3_57:
	.pragma "nounroll";
	mul.lo.s32 	%r442, %r798, %r228;
	add.s32 	%r443, %r86, %r442;
	shl.b32 	%r444, %r443, 2;
	add.s32 	%r445, %r16, %r444;
	ld.shared.u32 	%r446, [%r445];
	add.s32 	%r447, %r442, %r797;
	mul.wide.u32 	%rd53, %r447, 4;
	add.s64 	%rd54, %rd2, %rd53;
	ld.global.u32 	%r448, [%rd54];
	mad.lo.s32 	%r449, %r448, %r446, %r809;
	shl.b32 	%r450, %r228, 2;
	add.s32 	%r451, %r445, %r450;
	ld.shared.u32 	%r452, [%r451];
	add.s32 	%r453, %r447, %r228;
	mul.wide.u32 	%rd55, %r453, 4;
	add.s64 	%rd56, %rd2, %rd55;
	ld.global.u32 	%r454, [%rd56];
	mad.lo.s32 	%r455, %r454, %r452, %r449;
	add.s32 	%r456, %r451, %r450;
	ld.shared.u32 	%r457, [%r456];
	add.s32 	%r458, %r453, %r228;
	mul.wide.u32 	%rd57, %r458, 4;
	add.s64 	%rd58, %rd2, %rd57;
	ld.global.u32 	%r459, [%rd58];
	mad.lo.s32 	%r460, %r459, %r457, %r455;
	add.s32 	%r461, %r456, %r450;
	ld.shared.u32 	%r462, [%r461];
	add.s32 	%r463, %r458, %r228;
	mul.wide.u32 	%rd59, %r463, 4;
	add.s64 	%rd60, %rd2, %rd59;
	ld.global.u32 	%r464, [%rd60];
	mad.lo.s32 	%r465, %r464, %r462, %r460;
	add.s32 	%r466, %r461, %r450;
	ld.shared.u32 	%r467, [%r466];
	add.s32 	%r468, %r463, %r228;
	mul.wide.u32 	%rd61, %r468, 4;
	add.s64 	%rd62, %rd2, %rd61;
	ld.global.u32 	%r469, [%rd62];
	mad.lo.s32 	%r470, %r469, %r467, %r465;
	add.s32 	%r471, %r466, %r450;
	ld.shared.u32 	%r472, [%r471];
	add.s32 	%r473, %r468, %r228;
	mul.wide.u32 	%rd63, %r473, 4;
	add.s64 	%rd64, %rd2, %rd63;
	ld.global.u32 	%r474, [%rd64];
	mad.lo.s32 	%r475, %r474, %r472, %r470;
	add.s32 	%r476, %r471, %r450;
	ld.shared.u32 	%r477, [%r476];
	add.s32 	%r478, %r473, %r228;
	mul.wide.u32 	%rd65, %r478, 4;
	add.s64 	%rd66, %rd2, %rd65;
	ld.global.u32 	%r479, [%rd66];
	mad.lo.s32 	%r480, %r479, %r477, %r475;
	add.s32 	%r481, %r476, %r450;
	ld.shared.u32 	%r482, [%r481];
	add.s32 	%r483, %r478, %r228;
	mul.wide.u32 	%rd67, %r483, 4;
	add.s64 	%rd68, %rd2, %rd67;
	ld.global.u32 	%r484, [%rd68];
	mad.lo.s32 	%r485, %r484, %r482, %r480;
	add.s32 	%r486, %r481, %r450;
	ld.shared.u32 	%r487, [%r486];
	add.s32 	%r488, %r483, %r228;
	mul.wide.u32 	%rd69, %r488, 4;
	add.s64 	%rd70, %rd2, %rd69;
	ld.global.u32 	%r489, [%rd70];
	mad.lo.s32 	%r490, %r489, %r487, %r485;
	add.s32 	%r491, %r486, %r450;
	ld.shared.u32 	%r492, [%r491];
	add.s32 	%r493, %r488, %r228;
	mul.wide.u32 	%rd71, %r493, 4;
	add.s64 	%rd72, %rd2, %rd71;
	ld.global.u32 	%r494, [%rd72];
	mad.lo.s32 	%r495, %r494, %r492, %r490;
	add.s32 	%r496, %r491, %r450;
	ld.shared.u32 	%r497, [%r496];
	add.s32 	%r498, %r493, %r228;
	mul.wide.u32 	%rd73, %r498, 4;
	add.s64 	%rd74, %rd2, %rd73;
	ld.global.u32 	%r499, [%rd74];
	mad.lo.s32 	%r500, %r499, %r497, %r495;
	add.s32 	%r501, %r496, %r450;
	ld.shared.u32 	%r502, [%r501];
	add.s32 	%r503, %r498, %r228;
	mul.wide.u32 	%rd75, %r503, 4;
	add.s64 	%rd76, %rd2, %rd75;
	ld.global.u32 	%r504, [%rd76];
	mad.lo.s32 	%r505, %r504, %r502, %r500;
	add.s32 	%r506, %r501, %r450;
	ld.shared.u32 	%r507, [%r506];
	add.s32 	%r508, %r503, %r228;
	mul.wide.u32 	%rd77, %r508, 4;
	add.s64 	%rd78, %rd2, %rd77;
	ld.global.u32 	%r509, [%rd78];
	mad.lo.s32 	%r510, %r509, %r507, %r505;
	add.s32 	%r511, %r506, %r450;
	ld.shared.u32 	%r512, [%r511];
	add.s32 	%r513, %r508, %r228;
	mul.wide.u32 	%rd79, %r513, 4;
	add.s64 	%rd80, %rd2, %rd79;
	ld.global.u32 	%r514, [%rd80];
	mad.lo.s32 	%r515, %r514, %r512, %r510;
	add.s32 	%r516, %r511, %r450;
	ld.shared.u32 	%r517, [%r516];
	add.s32 	%r518, %r513, %r228;
	mul.wide.u32 	%rd81, %r518, 4;
	add.s64 	%rd82, %rd2, %rd81;
	ld.global.u32 	%r519, [%rd82];
	mad.lo.s32 	%r520, %r519, %r517, %r515;
	add.s32 	%r521, %r516, %r450;
	ld.shared.u32 	%r522, [%r521];
	add.s32 	%r523, %r518, %r228;
	mul.wide.u32 	%rd83, %r523, 4;
	add.s64 	%rd84, %rd2, %rd83;
	ld.global.u32 	%r524, [%rd84];
	mad.lo.s32 	%r809, %r524, %r522, %r520;
	add.s32 	%r798, %r798, 16;
	setp.ne.s32 	%p70, %r798, %r80;
	mov.u32 	%r804, %r80;
	@%p70 bra 	$L__BB3_57;
$L__BB3_58:
	setp.eq.s32 	%p71, %r76, 0;
	@%p71 bra 	$L__BB3_68;
	setp.lt.u32 	%p72, %r77, 7;
	@%p72 bra 	$L__BB3_61;
	mul.lo.s32 	%r526, %r804, %r228;
	add.s32 	%r527, %r86, %r526;
	shl.b32 	%r528, %r527, 2;
	add.s32 	%r529, %r16, %r528;
	ld.shared.u32 	%r530, [%r529];
	add.s32 	%r531, %r526, %r797;
	mul.wide.u32 	%rd85, %r531, 4;
	add.s64 	%rd86, %rd2, %rd85;
	ld.global.u32 	%r532, [%rd86];
	mad.lo.s32 	%r533, %r532, %r530, %r809;
	shl.b32 	%r534, %r228, 2;
	add.s32 	%r535, %r529, %r534;
	ld.shared.u32 	%r536, [%r535];
	add.s32 	%r537, %r531, %r228;
	mul.wide.u32 	%rd87, %r537, 4;
	add.s64 	%rd88, %rd2, %rd87;
	ld.global.u32 	%r538, [%rd88];
	mad.lo.s32 	%r539, %r538, %r536, %r533;
	add.s32 	%r540, %r535, %r534;
	ld.shared.u32 	%r541, [%r540];
	add.s32 	%r542, %r537, %r228;
	mul.wide.u32 	%rd89, %r542, 4;
	add.s64 	%rd90, %rd2, %rd89;
	ld.global.u32 	%r543, [%rd90];
	mad.lo.s32 	%r544, %r543, %r541, %r539;
	add.s32 	%r545, %r540, %r534;
	ld.shared.u32 	%r546, [%r545];
	add.s32 	%r547, %r542, %r228;
	mul.wide.u32 	%rd91, %r547, 4;
	add.s64 	%rd92, %rd2, %rd91;
	ld.global.u32 	%r548, [%rd92];
	mad.lo.s32 	%r549, %r548, %r546, %r544;
	add.s32 	%r550, %r545, %r534;
	ld.shared.u32 	%r551, [%r550];
	add.s32 	%r552, %r547, %r228;
	mul.wide.u32 	%rd93, %r552, 4;
	add.s64 	%rd94, %rd2, %rd93;
	ld.global.u32 	%r553, [%rd94];
	mad.lo.s32 	%r554, %r553, %r551, %r549;
	add.s32 	%r555, %r550, %r534;
	ld.shared.u32 	%r556, [%r555];
	add.s32 	%r557, %r552, %r228;
	mul.wide.u32 	%rd95, %r557, 4;
	add.s64 	%rd96, %rd2, %rd95;
	ld.global.u32 	%r558, [%rd96];
	mad.lo.s32 	%r559, %r558, %r556, %r554;
	add.s32 	%r560, %r555, %r534;
	ld.shared.u32 	%r561, [%r560];
	add.s32 	%r562, %r557, %r228;
	mul.wide.u32 	%rd97, %r562, 4;
	add.s64 	%rd98, %rd2, %rd97;
	ld.global.u32 	%r563, [%rd98];
	mad.lo.s32 	%r564, %r563, %r561, %r559;
	add.s32 	%r565, %r560, %r534;
	ld.shared.u32 	%r566, [%r565];
	add.s32 	%r567, %r562, %r228;
	mul.wide.u32 	%rd99, %r567, 4;
	add.s64 	%rd100, %rd2, %rd99;
	ld.global.u32 	%r568, [%rd100];
	mad.lo.s32 	%r809, %r568, %r566, %r564;
	add.s32 	%r804, %r804, 8;
$L__BB3_61:
	setp.eq.s32 	%p73, %r78, 0;
	@%p73 bra 	$L__BB3_68;
	setp.lt.u32 	%p74, %r79, 3;
	@%p74 bra 	$L__BB3_64;
	mul.lo.s32 	%r570, %r804, %r228;
	add.s32 	%r571, %r86, %r570;
	shl.b32 	%r572, %r571, 2;
	add.s32 	%r573, %r16, %r572;
	ld.shared.u32 	%r574, [%r573];
	add.s32 	%r575, %r570, %r797;
	mul.wide.u32 	%rd101, %r575, 4;
	add.s64 	%rd102, %rd2, %rd101;
	ld.global.u32 	%r576, [%rd102];
	mad.lo.s32 	%r577, %r576, %r574, %r809;
	shl.b32 	%r578, %r228, 2;
	add.s32 	%r579, %r573, %r578;
	ld.shared.u32 	%r580, [%r579];
	add.s32 	%r581, %r575, %r228;
	mul.wide.u32 	%rd103, %r581, 4;
	add.s64 	%rd104, %rd2, %rd103;
	ld.global.u32 	%r582, [%rd104];
	mad.lo.s32 	%r583, %r582, %r580, %r577;
	add.s32 	%r584, %r579, %r578;
	ld.shared.u32 	%r585, [%r584];
	add.s32 	%r586, %r581, %r228;
	mul.wide.u32 	%rd105, %r586, 4;
	add.s64 	%rd106, %rd2, %rd105;
	ld.global.u32 	%r587, [%rd106];
	mad.lo.s32 	%r588, %r587, %r585, %r583;
	add.s32 	%r589, %r584, %r578;
	ld.shared.u32 	%r590, [%r589];
	add.s32 	%r591, %r586, %r228;
	mul.wide.u32 	%rd107, %r591, 4;
	add.s64 	%rd108, %rd2, %rd107;
	ld.global.u32 	%r592, [%rd108];
	mad.lo.s32 	%r809, %r592, %r590, %r588;
	add.s32 	%r804, %r804, 4;
$L__BB3_64:
	setp.eq.s32 	%p75, %r81, 0;
	@%p75 bra 	$L__BB3_68;
	setp.eq.s32 	%p76, %r81, 1;
	mul.lo.s32 	%r593, %r804, %r228;
	add.s32 	%r594, %r86, %r593;
	shl.b32 	%r595, %r594, 2;
	add.s32 	%r105, %r16, %r595;
	ld.shared.u32 	%r596, [%r105];
	add.s32 	%r106, %r593, %r797;
	mul.wide.u32 	%rd109, %r106, 4;
	add.s64 	%rd110, %rd2, %rd109;
	ld.global.u32 	%r597, [%rd110];
	mad.lo.s32 	%r809, %r597, %r596, %r809;
	@%p76 bra 	$L__BB3_68;
	setp.eq.s32 	%p77, %r81, 2;
	shl.b32 	%r108, %r228, 2;
	add.s32 	%r109, %r105, %r108;
	ld.shared.u32 	%r598, [%r109];
	add.s32 	%r110, %r106, %r228;
	mul.wide.u32 	%rd111, %r110, 4;
	add.s64 	%rd112, %rd2, %rd111;
	ld.global.u32 	%r599, [%rd112];
	mad.lo.s32 	%r809, %r599, %r598, %r809;
	@%p77 bra 	$L__BB3_68;
	add.s32 	%r600, %r109, %r108;
	ld.shared.u32 	%r601, [%r600];
	add.s32 	%r602, %r110, %r228;
	mul.wide.u32 	%rd113, %r602, 4;
	add.s64 	%rd114, %rd2, %rd113;
	ld.global.u32 	%r603, [%rd114];
	mad.lo.s32 	%r809, %r603, %r601, %r809;
$L__BB3_68:
	shr.u32 	%r604, %r809, 31;
	add.s32 	%r605, %r809, %r604;
	and.b32  	%r606, %r605, -2;
	sub.s32 	%r607, %r809, %r606;
	add.s32 	%r608, %r797, %r84;
	mad.lo.s32 	%r609, %r608, %r228, %r796;
	shl.b32 	%r610, %r609, 2;
	add.s32 	%r611, %r16, %r610;
	st.shared.u32 	[%r611], %r607;
	add.s32 	%r797, %r797, 1;
	setp.ne.s32 	%p78, %r797, %r228;
	@%p78 bra 	$L__BB3_55;
	add.s32 	%r796, %r796, 1;
	setp.ne.s32 	%p79, %r796, %r228;
	@%p79 bra 	$L__BB3_54;
	add.s32 	%r795, %r795, 1;
	setp.ne.s32 	%p80, %r795, %r229;
	@%p80 bra 	$L__BB3_53;
$L__BB3_71:
	setp.ge.s32 	%p81, %r229, %r228;
	setp.lt.s32 	%p82, %r228, 1;
	or.pred  	%p83, %p82, %p81;
	@%p83 bra 	$L__BB3_105;
	setp.lt.s32 	%p84, %r229, 1;
	@%p84 bra 	$L__BB3_90;
	add.s32 	%r117, %r229, -1;
	and.b32  	%r118, %r229, 7;
	add.s32 	%r119, %r118, -1;
	and.b32  	%r120, %r229, 3;
	and.b32  	%r121, %r229, 2147483640;
	and.b32  	%r122, %r229, 1;
	neg.s32 	%r123, %r121;
	shl.b32 	%r124, %r228, 3;
	shl.b32 	%r125, %r228, 1;
	mul.lo.s32 	%r126, %r228, 3;
	shl.b32 	%r127, %r228, 2;
	mul.lo.s32 	%r128, %r228, 5;
	mul.lo.s32 	%r129, %r228, 6;
	mul.lo.s32 	%r130, %r228, 7;
	add.s32 	%r651, %r127, 4;
	mul.lo.s32 	%r131, %r228, %r651;
	shl.b32 	%r132, %r1, 5;
	add.s32 	%r652, %r127, 8;
	mul.lo.s32 	%r133, %r228, %r652;
	add.s32 	%r653, %r127, 12;
	mul.lo.s32 	%r134, %r228, %r653;
	add.s32 	%r654, %r127, 16;
	mul.lo.s32 	%r135, %r228, %r654;
	add.s32 	%r655, %r127, 20;
	mul.lo.s32 	%r136, %r228, %r655;
	add.s32 	%r656, %r127, 24;
	mul.lo.s32 	%r137, %r228, %r656;
	add.s32 	%r657, %r127, 28;
	mul.lo.s32 	%r138, %r228, %r657;
	shl.b32 	%r139, %r1, 2;
	mov.b32 	%r810, 0;
$L__BB3_74:
	shl.b32 	%r659, %r810, 2;
	add.s32 	%r660, %r131, %r659;
	mul.lo.s32 	%r141, %r228, %r660;
	add.s32 	%r661, %r133, %r659;
	mul.lo.s32 	%r142, %r228, %r661;
	add.s32 	%r662, %r134, %r659;
	mul.lo.s32 	%r143, %r228, %r662;
	add.s32 	%r663, %r135, %r659;
	mul.lo.s32 	%r144, %r228, %r663;
	add.s32 	%r664, %r136, %r659;
	mul.lo.s32 	%r145, %r228, %r664;
	add.s32 	%r665, %r137, %r659;
	mul.lo.s32 	%r146, %r228, %r665;
	add.s32 	%r666, %r138, %r659;
	mul.lo.s32 	%r147, %r228, %r666;
	add.s32 	%r667, %r139, %r659;
	mul.lo.s32 	%r148, %r228, %r667;
	mov.b32 	%r811, 0;
$L__BB3_75:
	shl.b32 	%r668, %r811, 2;
	add.s32 	%r150, %r141, %r668;
	add.s32 	%r151, %r142, %r668;
	add.s32 	%r152, %r143, %r668;
	add.s32 	%r153, %r144, %r668;
	add.s32 	%r154, %r145, %r668;
	add.s32 	%r155, %r146, %r668;
	add.s32 	%r156, %r147, %r668;
	add.s32 	%r157, %r148, %r668;
	mov.u32 	%r812, %r229;
$L__BB3_76:
	setp.lt.u32 	%p94, %r117, 7;
	mov.b32 	%r828, 0;
	mov.u32 	%r833, %r828;
	@%p94 bra 	$L__BB3_79;
	add.s32 	%r821, %r228, %r812;
	add.s32 	%r820, %r125, %r812;
	add.s32 	%r819, %r126, %r812;
	add.s32 	%r818, %r127, %r812;
	add.s32 	%r817, %r128, %r812;
	add.s32 	%r816, %r129, %r812;
	add.s32 	%r815, %r130, %r812;
	mov.b32 	%r833, 0;
	mov.u32 	%r813, shared_mem;
	mov.u32 	%r814, %r812;
	mov.u32 	%r822, %r123;
$L__BB3_78:
	.pragma "nounroll";
	add.s32 	%r673, %r813, %r157;
	ld.shared.u32 	%r674, [%r673];
	mul.wide.u32 	%rd115, %r814, 4;
	add.s64 	%rd116, %rd2, %rd115;
	ld.global.u32 	%r675, [%rd116];
	mad.lo.s32 	%r676, %r675, %r674, %r833;
	add.s32 	%r677, %r813, %r150;
	ld.shared.u32 	%r678, [%r677];
	mul.wide.u32 	%rd117, %r821, 4;
	add.s64 	%rd118, %rd2, %rd117;
	ld.global.u32 	%r679, [%rd118];
	mad.lo.s32 	%r680, %r679, %r678, %r676;
	add.s32 	%r681, %r813, %r151;
	ld.shared.u32 	%r682, [%r681];
	mul.wide.u32 	%rd119, %r820, 4;
	add.s64 	%rd120, %rd2, %rd119;
	ld.global.u32 	%r683, [%rd120];
	mad.lo.s32 	%r684, %r683, %r682, %r680;
	add.s32 	%r685, %r813, %r152;
	ld.shared.u32 	%r686, [%r685];
	mul.wide.u32 	%rd121, %r819, 4;
	add.s64 	%rd122, %rd2, %rd121;
	ld.global.u32 	%r687, [%rd122];
	mad.lo.s32 	%r688, %r687, %r686, %r684;
	add.s32 	%r689, %r813, %r153;
	ld.shared.u32 	%r690, [%r689];
	mul.wide.u32 	%rd123, %r818, 4;
	add.s64 	%rd124, %rd2, %rd123;
	ld.global.u32 	%r691, [%rd124];
	mad.lo.s32 	%r692, %r691, %r690, %r688;
	add.s32 	%r693, %r813, %r154;
	ld.shared.u32 	%r694, [%r693];
	mul.wide.u32 	%rd125, %r817, 4;
	add.s64 	%rd126, %rd2, %rd125;
	ld.global.u32 	%r695, [%rd126];
	mad.lo.s32 	%r696, %r695, %r694, %r692;
	add.s32 	%r697, %r813, %r155;
	ld.shared.u32 	%r698, [%r697];
	mul.wide.u32 	%rd127, %r816, 4;
	add.s64 	%rd128, %rd2, %rd127;
	ld.global.u32 	%r699, [%rd128];
	mad.lo.s32 	%r700, %r699, %r698, %r696;
	add.s32 	%r701, %r813, %r156;
	ld.shared.u32 	%r702, [%r701];
	mul.wide.u32 	%rd129, %r815, 4;
	add.s64 	%rd130, %rd2, %rd129;
	ld.global.u32 	%r703, [%rd130];
	mad.lo.s32 	%r833, %r703, %r702, %r700;
	add.s32 	%r822, %r822, 8;
	add.s32 	%r821, %r821, %r124;
	add.s32 	%r820, %r820, %r124;
	add.s32 	%r819, %r819, %r124;
	add.s32 	%r818, %r818, %r124;
	add.s32 	%r817, %r817, %r124;
	add.s32 	%r816, %r816, %r124;
	add.s32 	%r815, %r815, %r124;
	add.s32 	%r814, %r814, %r124;
	add.s32 	%r813, %r813, %r132;
	setp.ne.s32 	%p95, %r822, 0;
	mov.u32 	%r828, %r121;
	@%p95 bra 	$L__BB3_78;
$L__BB3_79:
	setp.eq.s32 	%p96, %r118, 0;
	@%p96 bra 	$L__BB3_87;
	setp.lt.u32 	%p97, %r119, 3;
	@%p97 bra 	$L__BB3_82;
	mul.lo.s32 	%r705, %r828, %r228;
	add.s32 	%r706, %r705, %r810;
	mad.lo.s32 	%r707, %r706, %r228, %r811;
	shl.b32 	%r708, %r707, 2;
	add.s32 	%r709, %r16, %r708;
	ld.shared.u32 	%r710, [%r709];
	add.s32 	%r711, %r705, %r812;
	mul.wide.u32 	%rd131, %r711, 4;
	add.s64 	%rd132, %rd2, %rd131;
	ld.global.u32 	%r712, [%rd132];
	mad.lo.s32 	%r713, %r712, %r710, %r833;
	add.s32 	%r714, %r709, %r139;
	ld.shared.u32 	%r715, [%r714];
	add.s32 	%r716, %r711, %r228;
	mul.wide.u32 	%rd133, %r716, 4;
	add.s64 	%rd134, %rd2, %rd133;
	ld.global.u32 	%r717, [%rd134];
	mad.lo.s32 	%r718, %r717, %r715, %r713;
	add.s32 	%r719, %r714, %r139;
	ld.shared.u32 	%r720, [%r719];
	add.s32 	%r721, %r716, %r228;
	mul.wide.u32 	%rd135, %r721, 4;
	add.s64 	%rd136, %rd2, %rd135;
	ld.global.u32 	%r722, [%rd136];
	mad.lo.s32 	%r723, %r722, %r720, %r718;
	add.s32 	%r724, %r719, %r139;
	ld.shared.u32 	%r725, [%r724];
	add.s32 	%r726, %r721, %r228;
	mul.wide.u32 	%rd137, %r726, 4;
	add.s64 	%rd138, %rd2, %rd137;
	ld.global.u32 	%r727, [%rd138];
	mad.lo.s32 	%r833, %r727, %r725, %r723;
	add.s32 	%r828, %r828, 4;
$L__BB3_82:
	setp.eq.s32 	%p98, %r120, 0;
	@%p98 bra 	$L__BB3_87;
	setp.eq.s32 	%p99, %r120, 1;
	@%p99 bra 	$L__BB3_85;
	mul.lo.s32 	%r729, %r828, %r228;
	add.s32 	%r730, %r729, %r810;
	mad.lo.s32 	%r731, %r730, %r228, %r811;
	shl.b32 	%r732, %r731, 2;
	add.s32 	%r733, %r16, %r732;
	ld.shared.u32 	%r734, [%r733];
	add.s32 	%r735, %r729, %r812;
	mul.wide.u32 	%rd139, %r735, 4;
	add.s64 	%rd140, %rd2, %rd139;
	ld.global.u32 	%r736, [%rd140];
	mad.lo.s32 	%r737, %r736, %r734, %r833;
	add.s32 	%r738, %r733, %r139;
	ld.shared.u32 	%r739, [%r738];
	add.s32 	%r740, %r735, %r228;
	mul.wide.u32 	%rd141, %r740, 4;
	add.s64 	%rd142, %rd2, %rd141;
	ld.global.u32 	%r741, [%rd142];
	mad.lo.s32 	%r833, %r741, %r739, %r737;
	add.s32 	%r828, %r828, 2;
$L__BB3_85:
	setp.eq.s32 	%p100, %r122, 0;
	@%p100 bra 	$L__BB3_87;
	mul.lo.s32 	%r742, %r828, %r228;
	add.s32 	%r743, %r742, %r810;
	mad.lo.s32 	%r744, %r743, %r228, %r811;
	shl.b32 	%r745, %r744, 2;
	add.s32 	%r746, %r16, %r745;
	ld.shared.u32 	%r747, [%r746];
	add.s32 	%r748, %r742, %r812;
	mul.wide.u32 	%rd143, %r748, 4;
	add.s64 	%rd144, %rd2, %rd143;
	ld.global.u32 	%r749, [%rd144];
	mad.lo.s32 	%r833, %r749, %r747, %r833;
$L__BB3_87:
	shr.u32 	%r750, %r833, 31;
	add.s32 	%r751, %r833, %r750;
	and.b32  	%r752, %r751, -2;
	sub.s32 	%r753, %r833, %r752;
	mad.lo.s32 	%r754, %r812, %r228, %r810;
	mad.lo.s32 	%r755, %r754, %r228, %r811;
	shl.b32 	%r756, %r755, 2;
	add.s32 	%r757, %r16, %r756;
	st.shared.u32 	[%r757], %r753;
	add.s32 	%r812, %r812, 1;
	setp.ne.s32 	%p101, %r812, %r228;
	@%p101 bra 	$L__BB3_76;
	add.s32 	%r811, %r811, 1;
	setp.ne.s32 	%p102, %r811, %r228;
	@%p102 bra 	$L__BB3_75;
	add.s32 	%r810, %r810, 1;
	setp.eq.s32 	%p103, %r810, %r228;
	@%p103 bra 	$L__BB3_105;
	bra.uni 	$L__BB3_74;
$L__BB3_90:
	sub.s32 	%r613, %r228, %r229;
	and.b32  	%r206, %r613, 7;
	add.s32 	%r207, %r206, -1;
	and.b32  	%r208, %r613, 3;
	sub.s32 	%r209, %r229, %r228;
	and.b32  	%r210, %r613, -8;
	and.b32  	%r211, %r613, 1;
	mov.b32 	%r834, 0;
$L__BB3_91:
	mov.b32 	%r835, 0;
$L__BB3_92:
	setp.gt.u32 	%p85, %r209, -8;
	mov.u32 	%r838, %r229;
	@%p85 bra 	$L__BB3_95;
	mov.b32 	%r837, 0;
	mov.u32 	%r838, %r229;
$L__BB3_94:
	.pragma "nounroll";
	mad.lo.s32 	%r616, %r838, %r228, %r834;
	mad.lo.s32 	%r617, %r616, %r228, %r835;
	shl.b32 	%r618, %r617, 2;
	add.s32 	%r619, %r16, %r618;
	mov.b32 	%r620, 0;
	st.shared.u32 	[%r619], %r620;
	shl.b32 	%r621, %r1, 2;
	add.s32 	%r622, %r619, %r621;
	st.shared.u32 	[%r622], %r620;
	add.s32 	%r623, %r622, %r621;
	st.shared.u32 	[%r623], %r620;
	add.s32 	%r624, %r623, %r621;
	st.shared.u32 	[%r624], %r620;
	add.s32 	%r625, %r624, %r621;
	st.shared.u32 	[%r625], %r620;
	add.s32 	%r626, %r625, %r621;
	st.shared.u32 	[%r626], %r620;
	add.s32 	%r627, %r626, %r621;
	st.shared.u32 	[%r627], %r620;
	add.s32 	%r628, %r627, %r621;
	st.shared.u32 	[%r628], %r620;
	add.s32 	%r838, %r838, 8;
	add.s32 	%r837, %r837, 8;
	setp.ne.s32 	%p86, %r837, %r210;
	@%p86 bra 	$L__BB3_94;
$L__BB3_95:
	setp.eq.s32 	%p87, %r206, 0;
	@%p87 bra 	$L__BB3_103;
	setp.lt.u32 	%p88, %r207, 3;
	@%p88 bra 	$L__BB3_98;
	mad.lo.s32 	%r629, %r838, %r228, %r834;
	mad.lo.s32 	%r630, %r629, %r228, %r835;
	shl.b32 	%r631, %r630, 2;
	add.s32 	%r632, %r16, %r631;
	mov.b32 	%r633, 0;
	st.shared.u32 	[%r632], %r633;
	shl.b32 	%r634, %r1, 2;
	add.s32 	%r635, %r632, %r634;
	st.shared.u32 	[%r635], %r633;
	add.s32 	%r636, %r635, %r634;
	st.shared.u32 	[%r636], %r633;
	add.s32 	%r637, %r636, %r634;
	st.shared.u32 	[%r637], %r633;
	add.s32 	%r838, %r838, 4;
$L__BB3_98:
	setp.eq.s32 	%p89, %r208, 0;
	@%p89 bra 	$L__BB3_103;
	setp.eq.s32 	%p90, %r208, 1;
	@%p90 bra 	$L__BB3_101;
	mad.lo.s32 	%r638, %r838, %r228, %r834;
	mad.lo.s32 	%r639, %r638, %r228, %r835;
	shl.b32 	%r640, %r639, 2;
	add.s32 	%r641, %r16, %r640;
	mov.b32 	%r642, 0;
	st.shared.u32 	[%r641], %r642;
	shl.b32 	%r643, %r1, 2;
	add.s32 	%r644, %r641, %r643;
	st.shared.u32 	[%r644], %r642;
	add.s32 	%r838, %r838, 2;
$L__BB3_101:
	setp.eq.s32 	%p91, %r211, 0;
	@%p91 bra 	$L__BB3_103;
	mad.lo.s32 	%r645, %r838, %r228, %r834;
	mad.lo.s32 	%r646, %r645, %r228, %r835;
	shl.b32 	%r647, %r646, 2;
	add.s32 	%r648, %r16, %r647;
	mov.b32 	%r649, 0;
	st.shared.u32 	[%r648], %r649;
$L__BB3_103:
	add.s32 	%r835, %r835, 1;
	setp.ne.s32 	%p92, %r835, %r228;
	@%p92 bra 	$L__BB3_92;
	add.s32 	%r834, %r834, 1;
	setp.ne.s32 	%p93, %r834, %r228;
	@%p93 bra 	$L__BB3_91;
$L__BB3_105:
	setp.lt.s32 	%p104, %r2, 1;
	mov.b32 	%r758, 1;
	mov.u32 	%r842, %r758;
	@%p104 bra 	$L__BB3_109;
	mov.b32 	%r841, 0;
	mov.u32 	%r764, shared_mem;
	bra.uni 	$L__BB3_108;
$L__BB3_107:
	add.s32 	%r841, %r841, 1;
	setp.eq.s32 	%p106, %r841, %r2;
	mov.u32 	%r842, %r758;
	@%p106 bra 	$L__BB3_109;
$L__BB3_108:
	shl.b32 	%r761, %r841, 2;
	add.s32 	%r762, %r16, %r761;
	ld.shared.u32 	%r763, [%r762];
	add.s32 	%r765, %r764, %r761;
	ld.shared.u32 	%r766, [%r765];
	setp.eq.s32 	%p105, %r763, %r766;
	mov.b32 	%r842, 0;
	@%p105 bra 	$L__BB3_107;
$L__BB3_109:
	ld.param.u64 	%rd146, [_Z24early_termination_kernelPdPiiiS0__param_4];
	cvta.to.global.u64 	%rd145, %rd146;
	st.global.u32 	[%rd145], %r842;
$L__BB3_110:
	ret;

}
.func  (.param .b64 func_retval0) __internal_accurate_pow(
	.param .b64 __internal_accurate_pow_param_0,
	.param .b64 __internal_accurate_pow_param_1
)
{
	.reg .pred 	%p<8>;
	.reg .b32 	%r<49>;
	.reg .b32 	%f<3>;
	.reg .b64 	%fd<109>;

	ld.param.f64 	%fd10, [__internal_accurate_pow_param_0];
	ld.param.f64 	%fd11, [__internal_accurate_pow_param_1];
	{
	.reg .b32 %temp; 
	mov.b64 	{%temp, %r46}, %fd10;
	}
	{
	.reg .b32 %temp; 
	mov.b64 	{%r45, %temp}, %fd10;
	}
	shr.u32 	%r47, %r46, 20;
	setp.gt.u32 	%p1, %r46, 1048575;
	@%p1 bra 	$L__BB4_2;
	mul.f64 	%fd12, %fd10, 0d4350000000000000;
	{
	.reg .b32 %temp; 
	mov.b64 	{%temp, %r46}, %fd12;
	}
	{
	.reg .b32 %temp; 
	mov.b64 	{%r45, %temp}, %fd12;
	}
	shr.u32 	%r16, %r46, 20;
	add.s32 	%r47, %r16, -54;
$L__BB4_2:
	add.s32 	%r48, %r47, -1023;
	and.b32  	%r17, %r46, -2146435073;
	or.b32  	%r18, %r17, 1072693248;
	mov.b64 	%fd107, {%r45, %r18};
	setp.lt.u32 	%p2, %r18, 1073127583;
	@%p2 bra 	$L__BB4_4;
	{
	.reg .b32 %temp; 
	mov.b64 	{%r19, %temp}, %fd107;
	}
	{
	.reg .b32 %temp; 
	mov.b64 	{%temp, %r20}, %fd107;
	}
	add.s32 	%r21, %r20, -1048576;
	mov.b64 	%fd107, {%r19, %r21};
	add.s32 	%r48, %r47, -1022;
$L__BB4_4:
	add.f64 	%fd13, %fd107, 0dBFF0000000000000;
	add.f64 	%fd14, %fd107, 0d3FF0000000000000;
	rcp.approx.ftz.f64 	%fd15, %fd14;
	neg.f64 	%fd16, %fd14;
	fma.rn.f64 	%fd17, %fd16, %fd15, 0d3FF0000000000000;
	fma.rn.f64 	%fd18, %fd17, %fd17, %fd17;
	fma.rn.f64 	%fd19, %fd18, %fd15, %fd15;
	mul.f64 	%fd20, %fd13, %fd19;
	fma.rn.f64 	%fd21, %fd13, %fd19, %fd20;
	mul.f64 	%fd22, %fd21, %fd21;
	fma.rn.f64 	%fd23, %fd22, 0d3EB0F5FF7D2CAFE2, 0d3ED0F5D241AD3B5A;
	fma.rn.f64 	%fd24, %fd23, %fd22, 0d3EF3B20A75488A3F;
	fma.rn.f64 	%fd25, %fd24, %fd22, 0d3F1745CDE4FAECD5;
	fma.rn.f64 	%fd26, %fd25, %fd22, 0d3F3C71C7258A578B;
	fma.rn.f64 	%fd27, %fd26, %fd22, 0d3F6249249242B910;
	fma.rn.f64 	%fd28, %fd27, %fd22, 0d3F89999999999DFB;
	sub.f64 	%fd29, %fd13, %fd21;
	add.f64 	%fd30, %fd29, %fd29;
	neg.f64 	%fd31, %fd21;
	fma.rn.f64 	%fd32, %fd31, %fd13, %fd30;
	mul.f64 	%fd33, %fd19, %fd32;
	fma.rn.f64 	%fd34, %fd22, %fd28, 0d3FB5555555555555;
	mov.f64 	%fd35, 0d3FB5555555555555;
	sub.f64 	%fd36, %fd35, %fd34;
	fma.rn.f64 	%fd37, %fd22, %fd28, %fd36;
	add.f64 	%fd38, %fd37, 0dBC46A4CB00B9E7B0;
	add.f64 	%fd39, %fd34, %fd38;
	sub.f64 	%fd40, %fd34, %fd39;
	add.f64 	%fd41, %fd38, %fd40;
	mul.rn.f64 	%fd42, %fd21, %fd21;
	neg.f64 	%fd43, %fd42;
	fma.rn.f64 	%fd44, %fd21, %fd21, %fd43;
	{
	.reg .b32 %temp; 
	mov.b64 	{%r22, %temp}, %fd33;
	}
	{
	.reg .b32 %temp; 
	mov.b64 	{%temp, %r23}, %fd33;
	}
	add.s32 	%r24, %r23, 1048576;
	mov.b64 	%fd45, {%r22, %r24};
	fma.rn.f64 	%fd46, %fd21, %fd45, %fd44;
	mul.rn.f64 	%fd47, %fd42, %fd21;
	neg.f64 	%fd48, %fd47;
	fma.rn.f64 	%fd49, %fd42, %fd21, %fd48;
	fma.rn.f64 	%fd50, %fd42, %fd33, %fd49;
	fma.rn.f64 	%fd51, %fd46, %fd21, %fd50;
	mul.rn.f64 	%fd52, %fd39, %fd47;
	neg.f64 	%fd53, %fd52;
	fma.rn.f64 	%fd54, %fd39, %fd47, %fd53;
	fma.rn.f64 	%fd55, %fd39, %fd51, %fd54;
	fma.rn.f64 	%fd56, %fd41, %fd47, %fd55;
	add.f64 	%fd57, %fd52, %fd56;
	sub.f64 	%fd58, %fd52, %fd57;
	add.f64 	%fd59, %fd56, %fd58;
	add.f64 	%fd60, %fd21, %fd57;
	sub.f64 	%fd61, %fd21, %fd60;
	add.f64 	%fd62, %fd57, %fd61;
	add.f64 	%fd63, %fd59, %fd62;
	add.f64 	%fd64, %fd33, %fd63;
	add.f64 	%fd65, %fd60, %fd64;
	sub.f64 	%fd66, %fd60, %fd65;
	add.f64 	%fd67, %fd64, %fd66;
	xor.b32  	%r25, %r48, -2147483648;
	mov.b32 	%r26, 1127219200;
	mov.b64 	%fd68, {%r25, %r26};
	mov.b32 	%r27, -2147483648;
	mov.b64 	%fd69, {%r27, %r26};
	sub.f64 	%fd70, %fd68, %fd69;
	fma.rn.f64 	%fd71, %fd70, 0d3FE62E42FEFA39EF, %fd65;
	fma.rn.f64 	%fd72, %fd70, 0dBFE62E42FEFA39EF, %fd71;
	sub.f64 	%fd73, %fd72, %fd65;
	sub.f64 	%fd74, %fd67, %fd73;
	fma.rn.f64 	%fd75, %fd70, 0d3C7ABC9E3B39803F, %fd74;
	add.f64 	%fd76, %fd71, %fd75;
	sub.f64 	%fd77, %fd71, %fd76;
	add.f64 	%fd78, %fd75, %fd77;
	{
	.reg .b32 %temp; 
	mov.b64 	{%temp, %r28}, %fd11;
	}
	{
	.reg .b32 %temp; 
	mov.b64 	{%r29, %temp}, %fd11;
	}
	shl.b32 	%r30, %r28, 1;
	setp.gt.u32 	%p3, %r30, -33554433;
	and.b32  	%r31, %r28, -15728641;
	selp.b32 	%r32, %r31, %r28, %p3;
	mov.b64 	%fd79, {%r29, %r32};
	mul.rn.f64 	%fd80, %fd76, %fd79;
	neg.f64 	%fd81, %fd80;
	fma.rn.f64 	%fd82, %fd76, %fd79, %fd81;
	fma.rn.f64 	%fd83, %fd78, %fd79, %fd82;
	add.f64 	%fd4, %fd80, %fd83;
	sub.f64 	%fd84, %fd80, %fd4;
	add.f64 	%fd5, %fd83, %fd84;
	fma.rn.f64 	%fd85, %fd4, 0d3FF71547652B82FE, 0d4338000000000000;
	{
	.reg .b32 %temp; 
	mov.b64 	{%r13, %temp}, %fd85;
	}
	mov.f64 	%fd86, 0dC338000000000000;
	add.rn.f64 	%fd87, %fd85, %fd86;
	fma.rn.f64 	%fd88, %fd87, 0dBFE62E42FEFA39EF, %fd4;
	fma.rn.f64 	%fd89, %fd87, 0dBC7ABC9E3B39803F, %fd88;
	fma.rn.f64 	%fd90, %fd89, 0d3E5ADE1569CE2BDF, 0d3E928AF3FCA213EA;
	fma.rn.f64 	%fd91, %fd90, %fd89, 0d3EC71DEE62401315;
	fma.rn.f64 	%fd92, %fd91, %fd89, 0d3EFA01997C89EB71;
	fma.rn.f64 	%fd93, %fd92, %fd89, 0d3F2A01A014761F65;
	fma.rn.f64 	%fd94, %fd93, %fd89, 0d3F56C16C1852B7AF;
	fma.rn.f64 	%fd95, %fd94, %fd89, 0d3F81111111122322;
	fma.rn.f64 	%fd96, %fd95, %fd89, 0d3FA55555555502A1;
	fma.rn.f64 	%fd97, %fd96, %fd89, 0d3FC5555555555511;
	fma.rn.f64 	%fd98, %fd97, %fd89, 0d3FE000000000000B;
	fma.rn.f64 	%fd99, %fd98, %fd89, 0d3FF0000000000000;
	fma.rn.f64 	%fd100, %fd99, %fd89, 0d3FF0000000000000;
	{
	.reg .b32 %temp; 
	mov.b64 	{%r14, %temp}, %fd100;
	}
	{
	.reg .b32 %temp; 
	mov.b64 	{%temp, %r15}, %fd100;
	}
	shl.b32 	%r33, %r13, 20;
	add.s32 	%r34, %r33, %r15;
	mov.b64 	%fd108, {%r14, %r34};
	{
	.reg .b32 %temp; 
	mov.b64 	{%temp, %r35}, %fd4;
	}
	mov.b32 	%f2, %r35;
	abs.f32 	%f1, %f2;
	setp.lt.f32 	%p4, %f1, 0f4086232B;
	@%p4 bra 	$L__BB4_7;
	setp.lt.f64 	%p5, %fd4, 0d0000000000000000;
	add.f64 	%fd101, %fd4, 0d7FF0000000000000;
	selp.f64 	%fd108, 0d0000000000000000, %fd101, %p5;
	setp.geu.f32 	%p6, %f1, 0f40874800;
	@%p6 bra 	$L__BB4_7;
	shr.u32 	%r36, %r13, 31;
	add.s32 	%r37, %r13, %r36;
	shr.s32 	%r38, %r37, 1;
	shl.b32 	%r39, %r38, 20;
	add.s32 	%r40, %r15, %r39;
	mov.b64 	%fd102, {%r14, %r40};
	sub.s32 	%r41, %r13, %r38;
	shl.b32 	%r42, %r41, 20;
	add.s32 	%r43, %r42, 1072693248;
	mov.b32 	%r44, 0;
	mov.b64 	%fd103, {%r44, %r43};
	mul.f64 	%fd108, %fd103, %fd102;
$L__BB4_7:
	abs.f64 	%fd104, %fd108;
	setp.eq.f64 	%p7, %fd104, 0d7FF0000000000000;
	fma.rn.f64 	%fd105, %fd108, %fd5, %fd108;
	selp.f64 	%fd106, %fd108, %fd105, %p7;
	st.param.f64 	[func_retval0], %fd106;
	ret;

}


// ===== COMPILED SASS (sm_100) =====

	.target	sm_100

	.elftype	@"ET_EXEC"


//--------------------- .note.nv.tkinfo           --------------------------
	.section	.note.nv.tkinfo,"",@"SHT_NOTE"
	.sectionflags	@"SHF_NOTE_NV_TKINFO"
	.tkinfo
        /*0018*/ 	.word	0x00000002
        /*0030*/ 	.string	""
        /*0030*/ 	.string	"ptxas"
        /*0030*/ 	.string	"Cuda compilation tools, release 13.0, V13.0.88"
        /*0030*/ 	.string	"Build cuda_13.0.r13.0/compiler.36424714_0"
        /*0030*/ 	.string	"-arch sm_100 -m 64 "



//--------------------- .note.nv.cuinfo           --------------------------
	.section	.note.nv.cuinfo,"",@"SHT_NOTE"
	.sectionflags	@"SHF_NOTE_NV_CUINFO"
        /*0018*/ 	.short	0x0002
        /*001a*/ 	.short	0x0064
        /*001c*/ 	.short	0x0082
	.zero		2


//--------------------- .nv.info                  --------------------------
	.section	.nv.info,"",@"SHT_CUDA_INFO"
	.align	4


	//----- nvinfo : EIATTR_REGCOUNT
	.align		4
        /*0000*/ 	.byte	0x04, 0x2f
        /*0002*/ 	.short	(.L_1 - .L_0)
	.align		4
.L_0:
        /*0004*/ 	.word	index@(_Z22sogrand_columns_kernelPdS_S_PhiiimdiPi)
        /*0008*/ 	.word	0x00000058


	//----- nvinfo : EIATTR_FRAME_SIZE
	.align		4
.L_1:
        /*000c*/ 	.byte	0x04, 0x11
        /*000e*/ 	.short	(.L_3 - .L_2)
	.align		4
.L_2:
        /*0010*/ 	.word	index@($_Z22sogrand_columns_kernelPdS_S_PhiiimdiPi$__internal_accurate_pow)
        /*0014*/ 	.word	0x00000538


	//----- nvinfo : EIATTR_FRAME_SIZE
	.align		4
.L_3:
        /*0018*/ 	.byte	0x04, 0x11
        /*001a*/ 	.short	(.L_5 - .L_4)
	.align		4
.L_4:
        /*001c*/ 	.word	index@($__internal_8_$__cuda_sm20_dsqrt_rn_f64_mediumpath_v1)
        /*0020*/ 	.word	0x00000538


	//----- nvinfo : EIATTR_FRAME_SIZE
	.align		4
.L_5:
        /*0024*/ 	.byte	0x04, 0x11
        /*0026*/ 	.short	(.L_7 - .L_6)
	.align		4
.L_6:
        /*0028*/ 	.word	index@($__internal_7_$__cuda_sm20_div_rn_f64_full)
        /*002c*/ 	.word	0x00000538


	//----- nvinfo : EIATTR_FRAME_SIZE
	.align		4
.L_7:
        /*0030*/ 	.byte	0x04, 0x11
        /*0032*/ 	.short	(.L_9 - .L_8)
	.align		4
.L_8:
        /*0034*/ 	.word	index@($__internal_6_$__cuda_sm20_dblrcp_rn_slowpath_v3)
        /*0038*/ 	.word	0x00000538


	//----- nvinfo : EIATTR_FRAME_SIZE
	.align		4
.L_9:
        /*003c*/ 	.byte	0x04, 0x11
        /*003e*/ 	.short	(.L_11 - .L_10)
	.align		4
.L_10:
        /*0040*/ 	.word	index@(_Z22sogrand_columns_kernelPdS_S_PhiiimdiPi)
        /*0044*/ 	.word	0x00000538


	//----- nvinfo : EIATTR_REGCOUNT
	.align		4
.L_11:
        /*0048*/ 	.byte	0x04, 0x2f
        /*004a*/ 	.short	(.L_13 - .L_12)
	.align		4
.L_12:
        /*004c*/ 	.word	index@(_Z19sogrand_rows_kernelPdS_S_PhiiimdiPi)
        /*0050*/ 	.word	0x0000005f


	//----- nvinfo : EIATTR_FRAME_SIZE
	.align		4
.L_13:
        /*0054*/ 	.byte	0x04, 0x11
        /*0056*/ 	.short	(.L_15 - .L_14)
	.align		4
.L_14:
        /*0058*/ 	.word	index@($_Z19sogrand_rows_kernelPdS_S_PhiiimdiPi$__internal_accurate_pow)
        /*005c*/ 	.word	0x00000538


	//----- nvinfo : EIATTR_FRAME_SIZE
	.align		4
.L_15:
        /*0060*/ 	.byte	0x04, 0x11
        /*0062*/ 	.short	(.L_17 - .L_16)
	.align		4
.L_16:
        /*0064*/ 	.word	index@($__internal_5_$__cuda_sm20_dsqrt_rn_f64_mediumpath_v1)
        /*0068*/ 	.word	0x00000538


	//----- nvinfo : EIATTR_FRAME_SIZE
	.align		4
.L_17:
        /*006c*/ 	.byte	0x04, 0x11
        /*006e*/ 	.short	(.L_19 - .L_18)
	.align		4
.L_18:
        /*0070*/ 	.word	index@($__internal_4_$__cuda_sm20_div_rn_f64_full)
        /*0074*/ 	.word	0x00000538


	//----- nvinfo : EIATTR_FRAME_SIZE
	.align		4
.L_19:
        /*0078*/ 	.byte	0x04, 0x11
        /*007a*/ 	.short	(.L_21 - .L_20)
	.align		4
.L_20:
        /*007c*/ 	.word	index@($__internal_3_$__cuda_sm20_dblrcp_rn_slowpath_v3)
        /*0080*/ 	.word	0x00000538


	//----- nvinfo : EIATTR_FRAME_SIZE
	.align		4
.L_21:
        /*0084*/ 	.byte	0x04, 0x11
        /*0086*/ 	.short	(.L_23 - .L_22)
	.align		4
.L_22:
        /*0088*/ 	.word	index@(_Z19sogrand_rows_kernelPdS_S_PhiiimdiPi)
        /*008c*/ 	.word	0x00000538


	//----- nvinfo : EIATTR_REGCOUNT
	.align		4
.L_23:
        /*0090*/ 	.byte	0x04, 0x2f
        /*0092*/ 	.short	(.L_25 - .L_24)
	.align		4
.L_24:
        /*0094*/ 	.word	index@(_Z21sogrand_slices_kernelPdS_S_PhiiimdiPi)
        /*0098*/ 	.word	0x00000058


	//----- nvinfo : EIATTR_FRAME_SIZE
	.align		4
.L_25:
        /*009c*/ 	.byte	0x04, 0x11
        /*009e*/ 	.short	(.L_27 - .L_26)
	.align		4
.L_26:
        /*00a0*/ 	.word	index@($_Z21sogrand_slices_kernelPdS_S_PhiiimdiPi$__internal_accurate_pow)
        /*00a4*/ 	.word	0x00000538


	//----- nvinfo : EIATTR_FRAME_SIZE
	.align		4
.L_27:
        /*00a8*/ 	.byte	0x04, 0x11
        /*00aa*/ 	.short	(.L_29 - .L_28)
	.align		4
.L_28:
        /*00ac*/ 	.word	index@($__internal_2_$__cuda_sm20_dsqrt_rn_f64_mediumpath_v1)
        /*00b0*/ 	.word	0x00000538


	//----- nvinfo : EIATTR_FRAME_SIZE
	.align		4
.L_29:
        /*00b4*/ 	.byte	0x04, 0x11
        /*00b6*/ 	.short	(.L_31 - .L_30)
	.align		4
.L_30:
        /*00b8*/ 	.word	index@($__internal_1_$__cuda_sm20_div_rn_f64_full)
        /*00bc*/ 	.word	0x00000538


	//----- nvinfo : EIATTR_FRAME_SIZE
	.align		4
.L_31:
        /*00c0*/ 	.byte	0x04, 0x11
        /*00c2*/ 	.short	(.L_33 - .L_32)
	.align		4
.L_32:
        /*00c4*/ 	.word	index@($__internal_0_$__cuda_sm20_dblrcp_rn_slowpath_v3)
        /*00c8*/ 	.word	0x00000538


	//----- nvinfo : EIATTR_FRAME_SIZE
	.align		4
.L_33:
        /*00cc*/ 	.byte	0x04, 0x11
        /*00ce*/ 	.short	(.L_35 - .L_34)
	.align		4
.L_34:
        /*00d0*/ 	.word	index@(_Z21sogrand_slices_kernelPdS_S_PhiiimdiPi)
        /*00d4*/ 	.word	0x00000538


	//----- nvinfo : EIATTR_REGCOUNT
	.align		4
.L_35:
        /*00d8*/ 	.byte	0x04, 0x2f
        /*00da*/ 	.short	(.L_37 - .L_36)
	.align		4
.L_36:
        /*00dc*/ 	.word	index@(_Z24early_termination_kernelPdPiiiS0_)
        /*00e0*/ 	.word	0x00000020


	//----- nvinfo : EIATTR_FRAME_SIZE
	.align		4
.L_37:
        /*00e4*/ 	.byte	0x04, 0x11
        /*00e6*/ 	.short	(.L_39 - .L_38)
	.align		4
.L_38:
        /*00e8*/ 	.word	index@(_Z24early_termination_kernelPdPiiiS0_)
        /*00ec*/ 	.word	0x00000000


	//----- nvinfo : EIATTR_MIN_STACK_SIZE
	.align		4
.L_39:
        /*00f0*/ 	.byte	0x04, 0x12
        /*00f2*/ 	.short	(.L_41 - .L_40)
	.align		4
.L_40:
        /*00f4*/ 	.word	index@(_Z24early_termination_kernelPdPiiiS0_)
        /*00f8*/ 	.word	0x00000000


	//----- nvinfo : EIATTR_MIN_STACK_SIZE
	.align		4
.L_41:
        /*00fc*/ 	.byte	0x04, 0x12
        /*00fe*/ 	.short	(.L_43 - .L_42)
	.align		4
.L_42:
        /*0100*/ 	.word	index@(_Z21sogrand_slices_kernelPdS_S_PhiiimdiPi)
        /*0104*/ 	.word	0x00000538


	//----- nvinfo : EIATTR_MIN_STACK_SIZE
	.align		4
.L_43:
        /*0108*/ 	.byte	0x04, 0x12
        /*010a*/ 	.short	(.L_45 - .L_44)
	.align		4
.L_44:
        /*010c*/ 	.word	index@(_Z19sogrand_rows_kernelPdS_S_PhiiimdiPi)
        /*0110*/ 	.word	0x00000538


	//----- nvinfo : EIATTR_MIN_STACK_SIZE
	.align		4
.L_45:
        /*0114*/ 	.byte	0x04, 0x12
        /*0116*/ 	.short	(.L_47 - .L_46)
	.align		4
.L_46:
        /*0118*/ 	.word	index@(_Z22sogrand_columns_kernelPdS_S_PhiiimdiPi)
        /*011c*/ 	.word	0x00000538
.L_47:


//--------------------- .nv.compat                --------------------------
	.section	.nv.compat,"",@"SHT_CUDA_COMPAT_INFO"
	.align	4
        /*0000*/ 	.byte	0x02, 0x09, 0x00, 0x00, 0x02, 0x02, 0x01, 0x00, 0x02, 0x05, 0x05, 0x00, 0x03, 0x07, 0x01, 0x01
        /*0010*/ 	.byte	0x02, 0x03, 0x00, 0x00, 0x02, 0x06, 0x01, 0x00, 0x04, 0x0b, 0x08, 0x00, 0x01, 0x00, 0x00, 0x00
        /*0020*/ 	.byte	0x00, 0x00, 0x00, 0x00


//--------------------- .nv.info._Z24early_termination_kernelPdPiiiS0_ --------------------------
	.section	.nv.info._Z24early_termination_kernelPdPiiiS0_,"",@"SHT_CUDA_INFO"
	.sectionflags	@""
	.align	4


	//----- nvinfo : EIATTR_CUDA_API_VERSION
	.align		4
        /*0000*/ 	.byte	0x04, 0x37
        /*0002*/ 	.short	(.L_49 - .L_48)
.L_48:
        /*0004*/ 	.word	0x00000082


	//----- nvinfo : EIATTR_KPARAM_INFO
	.align		4
.L_49:
        /*0008*/ 	.byte	0x04, 0x17
        /*000a*/ 	.short	(.L_51 - .L_50)
.L_50:
        /*000c*/ 	.word	0x00000000
        /*0010*/ 	.short	0x0004
        /*0012*/ 	.short	0x0018
        /*0014*/ 	.byte	0x00, 0xf5, 0x21, 0x00


	//----- nvinfo : EIATTR_KPARAM_INFO
	.align		4
.L_51:
        /*0018*/ 	.byte	0x04, 0x17
        /*001a*/ 	.short	(.L_53 - .L_52)
.L_52:
        /*001c*/ 	.word	0x00000000
        /*0020*/ 	.short	0x0003
        /*0022*/ 	.short	0x0014
        /*0024*/ 	.byte	0x00, 0xf0, 0x11, 0x00


	//----- nvinfo : EIATTR_KPARAM_INFO
	.align		4
.L_53:
        /*0028*/ 	.byte	0x04, 0x17
        /*002a*/ 	.short	(.L_55 - .L_54)
.L_54:
        /*002c*/ 	.word	0x00000000
        /*0030*/ 	.short	0x0002
        /*0032*/ 	.short	0x0010
        /*0034*/ 	.byte	0x00, 0xf0, 0x11, 0x00


	//----- nvinfo : EIATTR_KPARAM_INFO
	.align		4
.L_55:
        /*0038*/ 	.byte	0x04, 0x17
        /*003a*/ 	.short	(.L_57 - .L_56)
.L_56:
        /*003c*/ 	.word	0x00000000
        /*0040*/ 	.short	0x0001
        /*0042*/ 	.short	0x0008
        /*0044*/ 	.byte	0x00, 0xf5, 0x21, 0x00


	//----- nvinfo : EIATTR_KPARAM_INFO
	.align		4
.L_57:
        /*0048*/ 	.byte	0x04, 0x17
        /*004a*/ 	.short	(.L_59 - .L_58)
.L_58:
        /*004c*/ 	.word	0x00000000
        /*0050*/ 	.short	0x0000
        /*0052*/ 	.short	0x0000
        /*0054*/ 	.byte	0x00, 0xf5, 0x21, 0x00


	//----- nvinfo : EIATTR_SPARSE_MMA_MASK
	.align		4
.L_59:
        /*0058*/ 	.byte	0x03, 0x50
        /*005a*/ 	.short	0x0000


	//----- nvinfo : EIATTR_MAXREG_COUNT
	.align		4
        /*005c*/ 	.byte	0x03, 0x1b
        /*005e*/ 	.short	0x00ff


	//----- nvinfo : EIATTR_MERCURY_ISA_VERSION
	.align		4
        /*0060*/ 	.byte	0x03, 0x5f
        /*0062*/ 	.short	0x0101


	//----- nvinfo : EIATTR_VRC_CTA_INIT_COUNT
	.align		4
        /*0064*/ 	.byte	0x02, 0x4a
	.zero		1
	.zero		1


	//----- nvinfo : EIATTR_EXIT_INSTR_OFFSETS
	.align		4
        /*0068*/ 	.byte	0x04, 0x1c
        /*006a*/ 	.short	(.L_61 - .L_60)


	//   ....[0]....
.L_60:
        /*006c*/ 	.word	0x00000060


	//   ....[1]....
        /*0070*/ 	.word	0x00003fb0


	//----- nvinfo : EIATTR_CBANK_PARAM_SIZE
	.align		4
.L_61:
        /*0074*/ 	.byte	0x03, 0x19
        /*0076*/ 	.short	0x0020


	//----- nvinfo : EIATTR_PARAM_CBANK
	.align		4
        /*0078*/ 	.byte	0x04, 0x0a
        /*007a*/ 	.short	(.L_63 - .L_62)
	.align		4
.L_62:
        /*007c*/ 	.word	index@(.nv.constant0._Z24early_termination_kernelPdPiiiS0_)
        /*0080*/ 	.short	0x0380
        /*0082*/ 	.short	0x0020


	//----- nvinfo : EIATTR_SW_WAR
	.align		4
.L_63:
        /*0084*/ 	.byte	0x04, 0x36
        /*0086*/ 	.short	(.L_65 - .L_64)
.L_64:
        /*0088*/ 	.word	0x00000008
.L_65:


//--------------------- .nv.info._Z21sogrand_slices_kernelPdS_S_PhiiimdiPi --------------------------
	.section	.nv.info._Z21sogrand_slices_kernelPdS_S_PhiiimdiPi,"",@"SHT_CUDA_INFO"
	.sectionflags	@""
	.align	4


	//----- nvinfo : EIATTR_CUDA_API_VERSION
	.align		4
        /*0000*/ 	.byte	0x04, 0x37
        /*0002*/ 	.short	(.L_67 - .L_66)
.L_66:
        /*0004*/ 	.word	0x00000082


	//----- nvinfo : EIATTR_KPARAM_INFO
	.align		4
.L_67:
        /*0008*/ 	.byte	0x04, 0x17
        /*000a*/ 	.short	(.L_69 - .L_68)
.L_68:
        /*000c*/ 	.word	0x00000000
        /*0010*/ 	.short	0x000a
        /*0012*/ 	.short	0x0048
        /*0014*/ 	.byte	0x00, 0xf5, 0x21, 0x00


	//----- nvinfo : EIATTR_KPARAM_INFO
	.align		4
.L_69:
        /*0018*/ 	.byte	0x04, 0x17
        /*001a*/ 	.short	(.L_71 - .L_70)
.L_70:
        /*001c*/ 	.word	0x00000000
        /*0020*/ 	.short	0x0009
        /*0022*/ 	.short	0x0040
        /*0024*/ 	.byte	0x00, 0xf0, 0x11, 0x00


	//----- nvinfo : EIATTR_KPARAM_INFO
	.align		4
.L_71:
        /*0028*/ 	.byte	0x04, 0x17
        /*002a*/ 	.short	(.L_73 - .L_72)
.L_72:
        /*002c*/ 	.word	0x00000000
        /*0030*/ 	.short	0x0008
        /*0032*/ 	.short	0x0038
        /*0034*/ 	.byte	0x00, 0xf0, 0x21, 0x00


	//----- nvinfo : EIATTR_KPARAM_INFO
	.align		4
.L_73:
        /*0038*/ 	.byte	0x04, 0x17
        /*003a*/ 	.short	(.L_75 - .L_74)
.L_74:
        /*003c*/ 	.word	0x00000000
        /*0040*/ 	.short	0x0007
        /*0042*/ 	.short	0x0030
        /*0044*/ 	.byte	0x00, 0xf0, 0x21, 0x00


	//----- nvinfo : EIATTR_KPARAM_INFO
	.align		4
.L_75:
        /*0048*/ 	.byte	0x04, 0x17
        /*004a*/ 	.short	(.L_77 - .L_76)
.L_76:
        /*004c*/ 	.word	0x00000000
        /*0050*/ 	.short	0x0006
        /*0052*/ 	.short	0x0028
        /*0054*/ 	.byte	0x00, 0xf0, 0x11, 0x00


	//----- nvinfo : EIATTR_KPARAM_INFO
	.align		4
.L_77:
        /*0058*/ 	.byte	0x04, 0x17
        /*005a*/ 	.short	(.L_79 - .L_78)
.L_78:
        /*005c*/ 	.word	0x00000000
        /*0060*/ 	.short	0x0005
        /*0062*/ 	.short	0x0024
        /*0064*/ 	.byte	0x00, 0xf0, 0x11, 0x00


	//----- nvinfo : EIATTR_KPARAM_INFO
	.align		4
.L_79:
        /*0068*/ 	.byte	0x04, 0x17
        /*006a*/ 	.short	(.L_81 - .L_80)
.L_80:
        /*006c*/ 	.word	0x00000000
        /*0070*/ 	.short	0x0004
        /*0072*/ 	.short	0x0020
        /*0074*/ 	.byte	0x00, 0xf0, 0x11, 0x00


	//----- nvinfo : EIATTR_KPARAM_INFO
	.align		4
.L_81:
        /*0078*/ 	.byte	0x04, 0x17
        /*007a*/ 	.short	(.L_83 - .L_82)
.L_82:
        /*007c*/ 	.word	0x00000000
        /*0080*/ 	.short	0x0003
        /*0082*/ 	.short	0x0018
        /*0084*/ 	.byte	0x00, 0xf5, 0x21, 0x00


	//----- nvinfo : EIATTR_KPARAM_INFO
	.align		4
.L_83:
        /*0088*/ 	.byte	0x04, 0x17
        /*008a*/ 	.short	(.L_85 - .L_84)
.L_84:
        /*008c*/ 	.word	0x00000000
        /*0090*/ 	.short	0x0002
        /*0092*/ 	.short	0x0010
        /*0094*/ 	.byte	0x00, 0xf5, 0x21, 0x00


	//----- nvinfo : EIATTR_KPARAM_INFO
	.align		4
.L_85:
        /*0098*/ 	.byte	0x04, 0x17
        /*009a*/ 	.short	(.L_87 - .L_86)
.L_86:
        /*009c*/ 	.word	0x00000000
        /*00a0*/ 	.short	0x0001
        /*00a2*/ 	.short	0x0008
        /*00a4*/ 	.byte	0x00, 0xf5, 0x21, 0x00


	//----- nvinfo : EIATTR_KPARAM_INFO
	.align		4
.L_87:
        /*00a8*/ 	.byte	0x04, 0x17
        /*00aa*/ 	.short	(.L_89 - .L_88)
.L_88:
        /*00ac*/ 	.word	0x00000000
        /*00b0*/ 	.short	0x0000
        /*00b2*/ 	.short	0x0000
        /*00b4*/ 	.byte	0x00, 0xf5, 0x21, 0x00


	//----- nvinfo : EIATTR_SPARSE_MMA_MASK
	.align		4
.L_89:
        /*00b8*/ 	.byte	0x03, 0x50
        /*00ba*/ 	.short	0x0000


	//----- nvinfo : EIATTR_MAXREG_COUNT
	.align		4
        /*00bc*/ 	.byte	0x03, 0x1b
        /*00be*/ 	.short	0x00ff


	//----- nvinfo : EIATTR_MERCURY_ISA_VERSION
	.align		4
        /*00c0*/ 	.byte	0x03, 0x5f
        /*00c2*/ 	.short	0x0101


	//----- nvinfo : EIATTR_INT_WARP_WIDE_INSTR_OFFSETS
	.align		4
        /*00c4*/ 	.byte	0x04, 0x31
        /*00c6*/ 	.short	(.L_91 - .L_90)


	//   ....[0]....
.L_90:
        /*00c8*/ 	.word	0x0001dfb0


	//   ....[1]....
        /*00cc*/ 	.word	0x0001dfd0


	//----- nvinfo : EIATTR_VRC_CTA_INIT_COUNT
	.align		4
.L_91:
        /*00d0*/ 	.byte	0x02, 0x4a
	.zero		1
	.zero		1


	//----- nvinfo : EIATTR_EXIT_INSTR_OFFSETS
	.align		4
        /*00d4*/ 	.byte	0x04, 0x1c
        /*00d6*/ 	.short	(.L_93 - .L_92)


	//   ....[0]....
.L_92:
        /*00d8*/ 	.word	0x00000080


	//   ....[1]....
        /*00dc*/ 	.word	0x0001e020


	//----- nvinfo : EIATTR_CRS_STACK_SIZE
	.align		4
.L_93:
        /*00e0*/ 	.byte	0x04, 0x1e
        /*00e2*/ 	.short	(.L_95 - .L_94)
.L_94:
        /*00e4*/ 	.word	0x00000000


	//----- nvinfo : EIATTR_CBANK_PARAM_SIZE
	.align		4
.L_95:
        /*00e8*/ 	.byte	0x03, 0x19
        /*00ea*/ 	.short	0x0050


	//----- nvinfo : EIATTR_PARAM_CBANK
	.align		4
        /*00ec*/ 	.byte	0x04, 0x0a
        /*00ee*/ 	.short	(.L_97 - .L_96)
	.align		4
.L_96:
        /*00f0*/ 	.word	index@(.nv.constant0._Z21sogrand_slices_kernelPdS_S_PhiiimdiPi)
        /*00f4*/ 	.short	0x0380
        /*00f6*/ 	.short	0x0050


	//----- nvinfo : EIATTR_SW_WAR
	.align		4
.L_97:
        /*00f8*/ 	.byte	0x04, 0x36
        /*00fa*/ 	.short	(.L_99 - .L_98)
.L_98:
        /*00fc*/ 	.word	0x00000008
.L_99:


//--------------------- .nv.info._Z19sogrand_rows_kernelPdS_S_PhiiimdiPi --------------------------
	.section	.nv.info._Z19sogrand_rows_kernelPdS_S_PhiiimdiPi,"",@"SHT_CUDA_INFO"
	.sectionflags	@""
	.align	4


	//----- nvinfo : EIATTR_CUDA_API_VERSION
	.align		4
        /*0000*/ 	.byte	0x04, 0x37
        /*0002*/ 	.short	(.L_101 - .L_100)
.L_100:
        /*0004*/ 	.word	0x00000082


	//----- nvinfo : EIATTR_KPARAM_INFO
	.align		4
.L_101:
        /*0008*/ 	.byte	0x04, 0x17
        /*000a*/ 	.short	(.L_103 - .L_102)
.L_102:
        /*000c*/ 	.word	0x00000000
        /*0010*/ 	.short	0x000a
        /*0012*/ 	.short	0x0048
        /*0014*/ 	.byte	0x00, 0xf5, 0x21, 0x00


	//----- nvinfo : EIATTR_KPARAM_INFO
	.align		4
.L_103:
        /*0018*/ 	.byte	0x04, 0x17
        /*001a*/ 	.short	(.L_105 - .L_104)
.L_104:
        /*001c*/ 	.word	0x00000000
        /*0020*/ 	.short	0x0009
        /*0022*/ 	.short	0x0040
        /*0024*/ 	.byte	0x00, 0xf0, 0x11, 0x00


	//----- nvinfo : EIATTR_KPARAM_INFO
	.align		4
.L_105:
        /*0028*/ 	.byte	0x04, 0x17
        /*002a*/ 	.short	(.L_107 - .L_106)
.L_106:
        /*002c*/ 	.word	0x00000000
        /*0030*/ 	.short	0x0008
        /*0032*/ 	.short	0x0038
        /*0034*/ 	.byte	0x00, 0xf0, 0x21, 0x00


	//----- nvinfo : EIATTR_KPARAM_INFO
	.align		4
.L_107:
        /*0038*/ 	.byte	0x04, 0x17
        /*003a*/ 	.short	(.L_109 - .L_108)
.L_108:
        /*003c*/ 	.word	0x00000000
        /*0040*/ 	.short	0x0007
        /*0042*/ 	.short	0x0030
        /*0044*/ 	.byte	0x00, 0xf0, 0x21, 0x00


	//----- nvinfo : EIATTR_KPARAM_INFO
	.align		4
.L_109:
        /*0048*/ 	.byte	0x04, 0x17
        /*004a*/ 	.short	(.L_111 - .L_110)
.L_110:
        /*004c*/ 	.word	0x00000000
        /*0050*/ 	.short	0x0006
        /*0052*/ 	.short	0x0028
        /*0054*/ 	.byte	0x00, 0xf0, 0x11, 0x00


	//----- nvinfo : EIATTR_KPARAM_INFO
	.align		4
.L_111:
        /*0058*/ 	.byte	0x04, 0x17
        /*005a*/ 	.short	(.L_113 - .L_112)
.L_112:
        /*005c*/ 	.word	0x00000000
        /*0060*/ 	.short	0x0005
        /*0062*/ 	.short	0x0024
        /*0064*/ 	.byte	0x00, 0xf0, 0x11, 0x00


	//----- nvinfo : EIATTR_KPARAM_INFO
	.align		4
.L_113:
        /*0068*/ 	.byte	0x04, 0x17
        /*006a*/ 	.short	(.L_115 - .L_114)
.L_114:
        /*006c*/ 	.word	0x00000000
        /*0070*/ 	.short	0x0004
        /*0072*/ 	.short	0x0020
        /*0074*/ 	.byte	0x00, 0xf0, 0x11, 0x00


	//----- nvinfo : EIATTR_KPARAM_INFO
	.align		4
.L_115:
        /*0078*/ 	.byte	0x04, 0x17
        /*007a*/ 	.short	(.L_117 - .L_116)
.L_116:
        /*007c*/ 	.word	0x00000000
        /*0080*/ 	.short	0x0003
        /*0082*/ 	.short	0x0018
        /*0084*/ 	.byte	0x00, 0xf5, 0x21, 0x00


	//----- nvinfo : EIATTR_KPARAM_INFO
	.align		4
.L_117:
        /*0088*/ 	.byte	0x04, 0x17
        /*008a*/ 	.short	(.L_119 - .L_118)
.L_118:
        /*008c*/ 	.word	0x00000000
        /*0090*/ 	.short	0x0002
        /*0092*/ 	.short	0x0010
        /*0094*/ 	.byte	0x00, 0xf5, 0x21, 0x00


	//----- nvinfo : EIATTR_KPARAM_INFO
	.align		4
.L_119:
        /*0098*/ 	.byte	0x04, 0x17
        /*009a*/ 	.short	(.L_121 - .L_120)
.L_120:
        /*009c*/ 	.word	0x00000000
        /*00a0*/ 	.short	0x0001
        /*00a2*/ 	.short	0x0008
        /*00a4*/ 	.byte	0x00, 0xf5, 0x21, 0x00


	//----- nvinfo : EIATTR_KPARAM_INFO
	.align		4
.L_121:
        /*00a8*/ 	.byte	0x04, 0x17
        /*00aa*/ 	.short	(.L_123 - .L_122)
.L_122:
        /*00ac*/ 	.word	0x00000000
        /*00b0*/ 	.short	0x0000
        /*00b2*/ 	.short	0x0000
        /*00b4*/ 	.byte	0x00, 0xf5, 0x21, 0x00


	//----- nvinfo : EIATTR_SPARSE_MMA_MASK
	.align		4
.L_123:
        /*00b8*/ 	.byte	0x03, 0x50
        /*00ba*/ 	.short	0x0000


	//----- nvinfo : EIATTR_MAXREG_COUNT
	.align		4
        /*00bc*/ 	.byte	0x03, 0x1b
        /*00be*/ 	.short	0x00ff


	//----- nvinfo : EIATTR_MERCURY_ISA_VERSION
	.align		4
        /*00c0*/ 	.byte	0x03, 0x5f
        /*00c2*/ 	.short	0x0101


	//----- nvinfo : EIATTR_INT_WARP_WIDE_INSTR_OFFSETS
	.align		4
        /*00c4*/ 	.byte	0x04, 0x31
        /*00c6*/ 	.short	(.L_125 - .L_124)


	//   ....[0]....
.L_124:
        /*00c8*/ 	.word	0x0001db30


	//   ....[1]....
        /*00cc*/ 	.word	0x0001db50


	//----- nvinfo : EIATTR_VRC_CTA_INIT_COUNT
	.align		4
.L_125:
        /*00d0*/ 	.byte	0x02, 0x4a
	.zero		1
	.zero		1


	//----- nvinfo : EIATTR_EXIT_INSTR_OFFSETS
	.align		4
        /*00d4*/ 	.byte	0x04, 0x1c
        /*00d6*/ 	.short	(.L_127 - .L_126)


	//   ....[0]....
.L_126:
        /*00d8*/ 	.word	0x000000a0


	//   ....[1]....
        /*00dc*/ 	.word	0x0001dba0


	//----- nvinfo : EIATTR_CRS_STACK_SIZE
	.align		4
.L_127:
        /*00e0*/ 	.byte	0x04, 0x1e
        /*00e2*/ 	.short	(.L_129 - .L_128)
.L_128:
        /*00e4*/ 	.word	0x00000000


	//----- nvinfo : EIATTR_CBANK_PARAM_SIZE
	.align		4
.L_129:
        /*00e8*/ 	.byte	0x03, 0x19
        /*00ea*/ 	.short	0x0050


	//----- nvinfo : EIATTR_PARAM_CBANK
	.align		4
        /*00ec*/ 	.byte	0x04, 0x0a
        /*00ee*/ 	.short	(.L_131 - .L_130)
	.align		4
.L_130:
        /*00f0*/ 	.word	index@(.nv.constant0._Z19sogrand_rows_kernelPdS_S_PhiiimdiPi)
        /*00f4*/ 	.short	0x0380
        /*00f6*/ 	.short	0x0050


	//----- nvinfo : EIATTR_SW_WAR
	.align		4
.L_131:
        /*00f8*/ 	.byte	0x04, 0x36
        /*00fa*/ 	.short	(.L_133 - .L_132)
.L_132:
        /*00fc*/ 	.word	0x00000008
.L_133:


//--------------------- .nv.info._Z22sogrand_columns_kernelPdS_S_PhiiimdiPi --------------------------
	.section	.nv.info._Z22sogrand_columns_kernelPdS_S_PhiiimdiPi,"",@"SHT_CUDA_INFO"
	.sectionflags	@""
	.align	4


	//----- nvinfo : EIATTR_CUDA_API_VERSION
	.align		4
        /*0000*/ 	.byte	0x04, 0x37
        /*0002*/ 	.short	(.L_135 - .L_134)
.L_134:
        /*0004*/ 	.word	0x00000082


	//----- nvinfo : EIATTR_KPARAM_INFO
	.align		4
.L_135:
        /*0008*/ 	.byte	0x04, 0x17
        /*000a*/ 	.short	(.L_137 - .L_136)
.L_136:
        /*000c*/ 	.word	0x00000000
        /*0010*/ 	.short	0x000a
        /*0012*/ 	.short	0x0048
        /*0014*/ 	.byte	0x00, 0xf5, 0x21, 0x00


	//----- nvinfo : EIATTR_KPARAM_INFO
	.align		4
.L_137:
        /*0018*/ 	.byte	0x04, 0x17
        /*001a*/ 	.short	(.L_139 - .L_138)
.L_138:
        /*001c*/ 	.word	0x00000000
        /*0020*/ 	.short	0x0009
        /*0022*/ 	.short	0x0040
        /*0024*/ 	.byte	0x00, 0xf0, 0x11, 0x00


	//----- nvinfo : EIATTR_KPARAM_INFO
	.align		4
.L_139:
        /*0028*/ 	.byte	0x04, 0x17
        /*002a*/ 	.short	(.L_141 - .L_140)
.L_140:
        /*002c*/ 	.word	0x00000000
        /*0030*/ 	.short	0x0008
        /*0032*/ 	.short	0x0038
        /*0034*/ 	.byte	0x00, 0xf0, 0x21, 0x00


	//----- nvinfo : EIATTR_KPARAM_INFO
	.align		4
.L_141:
        /*0038*/ 	.byte	0x04, 0x17
        /*003a*/ 	.short	(.L_143 - .L_142)
.L_142:
        /*003c*/ 	.word	0x00000000
        /*0040*/ 	.short	0x0007
        /*0042*/ 	.short	0x0030
        /*0044*/ 	.byte	0x00, 0xf0, 0x21, 0x00


	//----- nvinfo : EIATTR_KPARAM_INFO
	.align		4
.L_143:
        /*0048*/ 	.byte	0x04, 0x17
        /*004a*/ 	.short	(.L_145 - .L_144)
.L_144:
        /*004c*/ 	.word	0x00000000
        /*0050*/ 	.short	0x0006
        /*0052*/ 	.short	0x0028
        /*0054*/ 	.byte	0x00, 0xf0, 0x11, 0x00


	//----- nvinfo : EIATTR_KPARAM_INFO
	.align		4
.L_145:
        /*0058*/ 	.byte	0x04, 0x17
        /*005a*/ 	.short	(.L_147 - .L_146)
.L_146:
        /*005c*/ 	.word	0x00000000
        /*0060*/ 	.short	0x0005
        /*0062*/ 	.short	0x0024
        /*0064*/ 	.byte	0x00, 0xf0, 0x11, 0x00


	//----- nvinfo : EIATTR_KPARAM_INFO
	.align		4
.L_147:
        /*0068*/ 	.byte	0x04, 0x17
        /*006a*/ 	.short	(.L_149 - .L_148)
.L_148:
        /*006c*/ 	.word	0x00000000
        /*0070*/ 	.short	0x0004
        /*0072*/ 	.short	0x0020
        /*0074*/ 	.byte	0x00, 0xf0, 0x11, 0x00


	//----- nvinfo : EIATTR_KPARAM_INFO
	.align		4
.L_149:
        /*0078*/ 	.byte	0x04, 0x17
        /*007a*/ 	.short	(.L_151 - .L_150)
.L_150:
        /*007c*/ 	.word	0x00000000
        /*0080*/ 	.short	0x0003
        /*0082*/ 	.short	0x0018
        /*0084*/ 	.byte	0x00, 0xf5, 0x21, 0x00


	//----- nvinfo : EIATTR_KPARAM_INFO
	.align		4
.L_151:
        /*0088*/ 	.byte	0x04, 0x17
        /*008a*/ 	.short	(.L_153 - .L_152)
.L_152:
        /*008c*/ 	.word	0x00000000
        /*0090*/ 	.short	0x0002
        /*0092*/ 	.short	0x0010
        /*0094*/ 	.byte	0x00, 0xf5, 0x21, 0x00


	//----- nvinfo : EIATTR_KPARAM_INFO
	.align		4
.L_153:
        /*0098*/ 	.byte	0x04, 0x17
        /*009a*/ 	.short	(.L_155 - .L_154)
.L_154:
        /*009c*/ 	.word	0x00000000
        /*00a0*/ 	.short	0x0001
        /*00a2*/ 	.short	0x0008
        /*00a4*/ 	.byte	0x00, 0xf5, 0x21, 0x00


	//----- nvinfo : EIATTR_KPARAM_INFO
	.align		4
.L_155:
        /*00a8*/ 	.byte	0x04, 0x17
        /*00aa*/ 	.short	(.L_157 - .L_156)
.L_156:
        /*00ac*/ 	.word	0x00000000
        /*00b0*/ 	.short	0x0000
        /*00b2*/ 	.short	0x0000
        /*00b4*/ 	.byte	0x00, 0xf5, 0x21, 0x00


	//----- nvinfo : EIATTR_SPARSE_MMA_MASK
	.align		4
.L_157:
        /*00b8*/ 	.byte	0x03, 0x50
        /*00ba*/ 	.short	0x0000


	//----- nvinfo : EIATTR_MAXREG_COUNT
	.align		4
        /*00bc*/ 	.byte	0x03, 0x1b
        /*00be*/ 	.short	0x00ff


	//----- nvinfo : EIATTR_MERCURY_ISA_VERSION
	.align		4
        /*00c0*/ 	.byte	0x03, 0x5f
        /*00c2*/ 	.short	0x0101


	//----- nvinfo : EIATTR_INT_WARP_WIDE_INSTR_OFFSETS
	.align		4
        /*00c4*/ 	.byte	0x04, 0x31
        /*00c6*/ 	.short	(.L_159 - .L_158)


	//   ....[0]....
.L_158:
        /*00c8*/ 	.word	0x0001dcd0


	//   ....[1]....
        /*00cc*/ 	.word	0x0001dcf0


	//----- nvinfo : EIATTR_VRC_CTA_INIT_COUNT
	.align		4
.L_159:
        /*00d0*/ 	.byte	0x02, 0x4a
	.zero		1
	.zero		1


	//----- nvinfo : EIATTR_EXIT_INSTR_OFFSETS
	.align		4
        /*00d4*/ 	.byte	0x04, 0x1c
        /*00d6*/ 	.short	(.L_161 - .L_160)


	//   ....[0]....
.L_160:
        /*00d8*/ 	.word	0x00000080


	//   ....[1]....
        /*00dc*/ 	.word	0x0001dd40


	//----- nvinfo : EIATTR_CRS_STACK_SIZE
	.align		4
.L_161:
        /*00e0*/ 	.byte	0x04, 0x1e
        /*00e2*/ 	.short	(.L_163 - .L_162)
.L_162:
        /*00e4*/ 	.word	0x00000000


	//----- nvinfo : EIATTR_CBANK_PARAM_SIZE
	.align		4
.L_163:
        /*00e8*/ 	.byte	0x03, 0x19
        /*00ea*/ 	.short	0x0050


	//----- nvinfo : EIATTR_PARAM_CBANK
	.align		4
        /*00ec*/ 	.byte	0x04, 0x0a
        /*00ee*/ 	.short	(.L_165 - .L_164)
	.align		4
.L_164:
        /*00f0*/ 	.word	index@(.nv.constant0._Z22sogrand_columns_kernelPdS_S_PhiiimdiPi)
        /*00f4*/ 	.short	0x0380
        /*00f6*/ 	.short	0x0050


	//----- nvinfo : EIATTR_SW_WAR
	.align		4
.L_165:
        /*00f8*/ 	.byte	0x04, 0x36
        /*00fa*/ 	.short	(.L_167 - .L_166)
.L_166:
        /*00fc*/ 	.word	0x00000008
.L_167:


//--------------------- .nv.callgraph             --------------------------
	.section	.nv.callgraph,"",@"SHT_CUDA_CALLGRAPH"
	.align	4
	.sectionentsize	8
	.align		4
        /*0000*/ 	.word	0x00000000
	.align		4
        /*0004*/ 	.word	0xffffffff
	.align		4
        /*0008*/ 	.word	0x00000000
	.align		4
        /*000c*/ 	.word	0xfffffffe
	.align		4
        /*0010*/ 	.word	0x00000000
	.align		4
        /*0014*/ 	.word	0xfffffffd
	.align		4
        /*0018*/ 	.word	0x00000000
	.align		4
        /*001c*/ 	.word	0xfffffffc


//--------------------- .text._Z24early_termination_kernelPdPiiiS0_ --------------------------
	.section	.text._Z24early_termination_kernelPdPiiiS0_,"ax",@progbits
	.align	128
        .global         _Z24early_termination_kernelPdPiiiS0_
        .type           _Z24early_termination_kernelPdPiiiS0_,@function
        .size           _Z24early_termination_kernelPdPiiiS0_,(.L_x_1269 - _Z24early_termination_kernelPdPiiiS0_)
        .other          _Z24early_termination_kernelPdPiiiS0_,@"STO_CUDA_ENTRY STV_DEFAULT"
_Z24early_termination_kernelPdPiiiS0_:
.text._Z24early_termination_kernelPdPiiiS0_:
[----:B------:R-:W-:Y:S01]  /*0000*/  LDC R1, c[0x0][0x37c] ;  /* 0x0000df00ff017b82 */ /* 0x000fe20000000800 */
[----:B------:R-:W0:Y:S07]  /*0010*/  S2R R3, SR_TID.X ;  /* 0x0000000000037919 */ /* 0x000e2e0000002100 */
[----:B------:R-:W0:Y:S08]  /*0020*/  S2UR UR4, SR_CTAID.X ;  /* 0x00000000000479c3 */ /* 0x000e300000002500 */
[----:B------:R-:W0:Y:S02]  /*0030*/  LDC R0, c[0x0][0x360] ;  /* 0x0000d800ff007b82 */ /* 0x000e240000000800 */
[----:B0-----:R-:W-:-:S05]  /*0040*/  IMAD R0, R0, UR4, R3 ;  /* 0x0000000400007c24 */ /* 0x001fca000f8e0203 */
[----:B------:R-:W-:-:S13]  /*0050*/  ISETP.GT.AND P0, PT, R0, RZ, PT ;  /* 0x000000ff0000720c */ /* 0x000fda0003f04270 */
[----:B------:R-:W-:Y:S05]  /*0060*/  @P0 EXIT ;  /* 0x000000000000094d */ /* 0x000fea0003800000 */
[----:B------:R-:W0:Y:S01]  /*0070*/  LDCU UR8, c[0x0][0x390] ;  /* 0x00007200ff0877ac */ /* 0x000e220008000800 */
[----:B------:R-:W1:Y:S01]  /*0080*/  LDCU.64 UR12, c[0x0][0x358] ;  /* 0x00006b00ff0c77ac */ /* 0x000e620008000a00 */
[----:B0-----:R-:W-:-:S04]  /*0090*/  UIMAD UR20, UR8, UR8, URZ ;  /* 0x00000008081472a4 */ /* 0x001fc8000f8e02ff */
[----:B------:R-:W-:-:S04]  /*00a0*/  UIMAD UR19, UR20, UR8, URZ ;  /* 0x00000008141372a4 */ /* 0x000fc8000f8e02ff */
[----:B------:R-:W-:-:S09]  /*00b0*/  UISETP.GE.AND UP0, UPT, UR19, 0x1, UPT ;  /* 0x000000011300788c */ /* 0x000fd2000bf06270 */
[----:B-1----:R-:W-:Y:S05]  /*00c0*/  BRA.U !UP0, `(.L_x_0) ;  /* 0x0000000908747547 */ /* 0x002fea000b800000 */
[----:B------:R-:W-:Y:S01]  /*00d0*/  UISETP.GE.U32.AND UP0, UPT, UR19, 0x10, UPT ;  /* 0x000000101300788c */ /* 0x000fe2000bf06070 */
[----:B------:R-:W-:Y:S01]  /*00e0*/  HFMA2 R0, -RZ, RZ, 0, 0 ;  /* 0x00000000ff007431 */ /* 0x000fe200000001ff */
[----:B------:R-:W-:-:S04]  /*00f0*/  ULOP3.LUT UR6, UR19, 0xf, URZ, 0xc0, !UPT ;  /* 0x0000000f13067892 */ /* 0x000fc8000f8ec0ff */
[----:B------:R-:W-:-:S03]  /*0100*/  UISETP.NE.AND UP1, UPT, UR6, URZ, UPT ;  /* 0x000000ff0600728c */ /* 0x000fc6000bf25270 */
[----:B------:R-:W-:Y:S08]  /*0110*/  BRA.U !UP0, `(.L_x_1) ;  /* 0x0000000508007547 */ /* 0x000ff0000b800000 */
[----:B------:R-:W0:Y:S01]  /*0120*/  S2UR UR5, SR_CgaCtaId ;  /* 0x00000000000579c3 */ /* 0x000e220000008800 */
[----:B------:R-:W-:Y:S01]  /*0130*/  ULOP3.LUT UR7, UR19, 0x7ffffff0, URZ, 0xc0, !UPT ;  /* 0x7ffffff013077892 */ /* 0x000fe2000f8ec0ff */
[----:B------:R-:W-:Y:S01]  /*0140*/  MOV R17, RZ ;  /* 0x000000ff00117202 */ /* 0x000fe20000000f00 */
[----:B------:R-:W-:-:S04]  /*0150*/  UMOV UR4, 0x400 ;  /* 0x0000040000047882 */ /* 0x000fc80000000000 */
[----:B------:R-:W-:Y:S01]  /*0160*/  MOV R0, UR7 ;  /* 0x0000000700007c02 */ /* 0x000fe20008000f00 */
[----:B0-----:R-:W-:-:S12]  /*0170*/  ULEA UR4, UR5, UR4, 0x18 ;  /* 0x0000000405047291 */ /* 0x001fd8000f8ec0ff */
.L_x_2:
[----:B0-----:R-:W0:Y:S02]  /*0180*/  LDC.64 R28, c[0x0][0x380] ;  /* 0x0000e000ff1c7b82 */ /* 0x001e240000000a00 */
[----:B0-----:R-:W-:-:S05]  /*0190*/  IMAD.WIDE.U32 R28, R17, 0x8, R28 ;  /* 0x00000008111c7825 */ /* 0x001fca00078e001c */
[----:B------:R-:W2:Y:S04]  /*01a0*/  LDG.E.64 R10, desc[UR12][R28.64+0x8] ;  /* 0x0000080c1c0a7981 */ /* 0x000ea8000c1e1b00 */
[----:B------:R-:W3:Y:S04]  /*01b0*/  LDG.E.64 R12, desc[UR12][R28.64+0x10] ;  /* 0x0000100c1c0c7981 */ /* 0x000ee8000c1e1b00 */
[----:B------:R-:W4:Y:S04]  /*01c0*/  LDG.E.64 R14, desc[UR12][R28.64] ;  /* 0x0000000c1c0e7981 */ /* 0x000f28000c1e1b00 */
[----:B------:R-:W5:Y:S04]  /*01d0*/  LDG.E.64 R2, desc[UR12][R28.64+0x18] ;  /* 0x0000180c1c027981 */ /* 0x000f68000c1e1b00 */
[----:B------:R-:W5:Y:S04]  /*01e0*/  LDG.E.64 R4, desc[UR12][R28.64+0x20] ;  /* 0x0000200c1c047981 */ /* 0x000f68000c1e1b00 */
[----:B------:R-:W5:Y:S04]  /*01f0*/  LDG.E.64 R6, desc[UR12][R28.64+0x38] ;  /* 0x0000380c1c067981 */ /* 0x000f68000c1e1b00 */
[----:B------:R-:W5:Y:S04]  /*0200*/  LDG.E.64 R24, desc[UR12][R28.64+0x28] ;  /* 0x0000280c1c187981 */ /* 0x000f68000c1e1b00 */
[----:B------:R-:W5:Y:S04]  /*0210*/  LDG.E.64 R26, desc[UR12][R28.64+0x30] ;  /* 0x0000300c1c1a7981 */ /* 0x000f68000c1e1b00 */
[----:B------:R-:W5:Y:S04]  /*0220*/  LDG.E.64 R22, desc[UR12][R28.64+0x40] ;  /* 0x0000400c1c167981 */ /* 0x000f68000c1e1b00 */
[----:B------:R-:W5:Y:S04]  /*0230*/  LDG.E.64 R8, desc[UR12][R28.64+0x48] ;  /* 0x0000480c1c087981 */ /* 0x000f68000c1e1b00 */
[----:B------:R-:W5:Y:S04]  /*0240*/  LDG.E.64 R20, desc[UR12][R28.64+0x50] ;  /* 0x0000500c1c147981 */ /* 0x000f68000c1e1b00 */
[----:B------:R-:W5:Y:S01]  /*0250*/  LDG.E.64 R18, desc[UR12][R28.64+0x60] ;  /* 0x0000600c1c127981 */ /* 0x000f62000c1e1b00 */
[----:B--2---:R-:W-:-:S03]  /*0260*/  DSETP.GT.AND P1, PT, R10, RZ, PT ;  /* 0x000000ff0a00722a */ /* 0x004fc60003f24000 */
[----:B------:R-:W2:Y:S01]  /*0270*/  LDG.E.64 R10, desc[UR12][R28.64+0x58] ;  /* 0x0000580c1c0a7981 */ /* 0x000ea2000c1e1b00 */
[----:B---3--:R-:W-:-:S03]  /*0280*/  DSETP.GT.AND P0, PT, R12, RZ, PT ;  /* 0x000000ff0c00722a */ /* 0x008fc60003f04000 */
[----:B------:R-:W3:Y:S01]  /*0290*/  LDG.E.64 R12, desc[UR12][R28.64+0x70] ;  /* 0x0000700c1c0c7981 */ /* 0x000ee2000c1e1b00 */
[----:B----4-:R-:W-:-:S03]  /*02a0*/  DSETP.GT.AND P2, PT, R14, RZ, PT ;  /* 0x000000ff0e00722a */ /* 0x010fc60003f44000 */
[----:B------:R-:W4:Y:S01]  /*02b0*/  LDG.E.64 R14, desc[UR12][R28.64+0x78] ;  /* 0x0000780c1c0e7981 */ /* 0x000f22000c1e1b00 */
[----:B-----5:R-:W-:-:S03]  /*02c0*/  DSETP.GT.AND P4, PT, R2, RZ, PT ;  /* 0x000000ff0200722a */ /* 0x020fc60003f84000 */
[----:B------:R-:W5:Y:S01]  /*02d0*/  LDG.E.64 R2, desc[UR12][R28.64+0x68] ;  /* 0x0000680c1c027981 */ /* 0x000f62000c1e1b00 */
[----:B------:R-:W-:Y:S01]  /*02e0*/  DSETP.GT.AND P6, PT, R4, RZ, PT ;  /* 0x000000ff0400722a */ /* 0x000fe20003fc4000 */
[----:B------:R-:W-:Y:S01]  /*02f0*/  SEL R4, RZ, 0x1, P2 ;  /* 0x00000001ff047807 */ /* 0x000fe20001000000 */
[----:B------:R-:W-:Y:S01]  /*0300*/  DSETP.GT.AND P2, PT, R6, RZ, PT ;  /* 0x000000ff0600722a */ /* 0x000fe20003f44000 */
[----:B------:R-:W-:Y:S02]  /*0310*/  SEL R5, RZ, 0x1, P1 ;  /* 0x00000001ff057807 */ /* 0x000fe40000800000 */
[----:B------:R-:W-:Y:S01]  /*0320*/  SEL R6, RZ, 0x1, P0 ;  /* 0x00000001ff067807 */ /* 0x000fe20000000000 */
[----:B------:R-:W-:Y:S02]  /*0330*/  DSETP.GT.AND P5, PT, R24, RZ, PT ;  /* 0x000000ff1800722a */ /* 0x000fe40003fa4000 */
[----:B------:R-:W-:Y:S02]  /*0340*/  DSETP.GT.AND P3, PT, R26, RZ, PT ;  /* 0x000000ff1a00722a */ /* 0x000fe40003f64000 */
[----:B------:R-:W-:-:S02]  /*0350*/  DSETP.GT.AND P1, PT, R22, RZ, PT ;  /* 0x000000ff1600722a */ /* 0x000fc40003f24000 */
[----:B------:R-:W-:Y:S01]  /*0360*/  DSETP.GT.AND P0, PT, R8, RZ, PT ;  /* 0x000000ff0800722a */ /* 0x000fe20003f04000 */
[----:B------:R-:W-:Y:S02]  /*0370*/  SEL R8, RZ, 0x1, P6 ;  /* 0x00000001ff087807 */ /* 0x000fe40003000000 */
[----:B------:R-:W-:Y:S01]  /*0380*/  SEL R7, RZ, 0x1, P4 ;  /* 0x00000001ff077807 */ /* 0x000fe20002000000 */
[----:B------:R-:W-:Y:S01]  /*0390*/  DSETP.GT.AND P4, PT, R20, RZ, PT ;  /* 0x000000ff1400722a */ /* 0x000fe20003f84000 */
[----:B------:R-:W-:Y:S01]  /*03a0*/  SEL R9, RZ, 0x1, P5 ;  /* 0x00000001ff097807 */ /* 0x000fe20002800000 */
[----:B------:R-:W-:-:S06]  /*03b0*/  DSETP.GT.AND P5, PT, R18, RZ, PT ;  /* 0x000000ff1200722a */ /* 0x000fcc0003fa4000 */
[----:B------:R-:W-:Y:S01]  /*03c0*/  SEL R20, RZ, 0x1, P5 ;  /* 0x00000001ff147807 */ /* 0x000fe20002800000 */
[----:B--2---:R-:W-:Y:S01]  /*03d0*/  DSETP.GT.AND P6, PT, R10, RZ, PT ;  /* 0x000000ff0a00722a */ /* 0x004fe20003fc4000 */
[----:B------:R-:W-:Y:S01]  /*03e0*/  SEL R11, RZ, 0x1, P2 ;  /* 0x00000001ff0b7807 */ /* 0x000fe20001000000 */
[----:B---3--:R-:W-:Y:S01]  /*03f0*/  DSETP.GT.AND P2, PT, R12, RZ, PT ;  /* 0x000000ff0c00722a */ /* 0x008fe20003f44000 */
[----:B------:R-:W-:Y:S02]  /*0400*/  SEL R10, RZ, 0x1, P3 ;  /* 0x00000001ff0a7807 */ /* 0x000fe40001800000 */
[----:B------:R-:W-:Y:S01]  /*0410*/  SEL R12, RZ, 0x1, P1 ;  /* 0x00000001ff0c7807 */ /* 0x000fe20000800000 */
[----:B----4-:R-:W-:Y:S02]  /*0420*/  DSETP.GT.AND P1, PT, R14, RZ, PT ;  /* 0x000000ff0e00722a */ /* 0x010fe40003f24000 */
[----:B-----5:R-:W-:Y:S01]  /*0430*/  DSETP.GT.AND P3, PT, R2, RZ, PT ;  /* 0x000000ff0200722a */ /* 0x020fe20003f64000 */
[----:B------:R-:W-:-:S02]  /*0440*/  SEL R13, RZ, 0x1, P0 ;  /* 0x00000001ff0d7807 */ /* 0x000fc40000000000 */
[C---:B------:R-:W-:Y:S02]  /*0450*/  LEA R2, R17.reuse, UR4, 0x2 ;  /* 0x0000000411027c11 */ /* 0x040fe4000f8e10ff */
[----:B------:R-:W-:Y:S02]  /*0460*/  SEL R14, RZ, 0x1, P4 ;  /* 0x00000001ff0e7807 */ /* 0x000fe40002000000 */
[----:B------:R-:W-:Y:S02]  /*0470*/  SEL R15, RZ, 0x1, P6 ;  /* 0x00000001ff0f7807 */ /* 0x000fe40003000000 */
[----:B------:R-:W-:Y:S02]  /*0480*/  SEL R21, RZ, 0x1, P3 ;  /* 0x00000001ff157807 */ /* 0x000fe40001800000 */
[----:B------:R-:W-:Y:S02]  /*0490*/  SEL R22, RZ, 0x1, P2 ;  /* 0x00000001ff167807 */ /* 0x000fe40001000000 */
[----:B------:R-:W-:Y:S01]  /*04a0*/  SEL R23, RZ, 0x1, P1 ;  /* 0x00000001ff177807 */ /* 0x000fe20000800000 */
[----:B------:R0:W-:Y:S01]  /*04b0*/  STS.128 [R2], R4 ;  /* 0x0000000402007388 */ /* 0x0001e20000000c00 */
[----:B------:R-:W-:-:S03]  /*04c0*/  IADD3 R17, PT, PT, R17, 0x10, RZ ;  /* 0x0000001011117810 */ /* 0x000fc60007ffe0ff */
[----:B------:R0:W-:Y:S04]  /*04d0*/  STS.128 [R2+0x10], R8 ;  /* 0x0000100802007388 */ /* 0x0001e80000000c00 */
[----:B------:R0:W-:Y:S04]  /*04e0*/  STS.128 [R2+0x20], R12 ;  /* 0x0000200c02007388 */ /* 0x0001e80000000c00 */
[----:B------:R0:W-:Y:S01]  /*04f0*/  STS.128 [R2+0x30], R20 ;  /* 0x0000301402007388 */ /* 0x0001e20000000c00 */
[----:B------:R-:W-:-:S13]  /*0500*/  ISETP.NE.AND P0, PT, R17, R0, PT ;  /* 0x000000001100720c */ /* 0x000fda0003f05270 */
[----:B------:R-:W-:Y:S05]  /*0510*/  @P0 BRA `(.L_x_2) ;  /* 0xfffffffc00180947 */ /* 0x000fea000383ffff */
.L_x_1:
[----:B------:R-:W-:Y:S05]  /*0520*/  BRA.U !UP1, `(.L_x_0) ;  /* 0x00000005095c7547 */ /* 0x000fea000b800000 */
[----:B------:R-:W-:Y:S02]  /*0530*/  UISETP.GE.U32.AND UP0, UPT, UR6, 0x8, UPT ;  /* 0x000000080600788c */ /* 0x000fe4000bf06070 */
[----:B------:R-:W-:-:S04]  /*0540*/  ULOP3.LUT UR4, UR19, 0x7, URZ, 0xc0, !UPT ;  /* 0x0000000713047892 */ /* 0x000fc8000f8ec0ff */
[----:B------:R-:W-:-:S03]  /*0550*/  UISETP.NE.AND UP1, UPT, UR4, URZ, UPT ;  /* 0x000000ff0400728c */ /* 0x000fc6000bf25270 */
[----:B------:R-:W-:Y:S08]  /*0560*/  BRA.U !UP0, `(.L_x_3) ;  /* 0x00000001089c7547 */ /* 0x000ff0000b800000 */
        /* <DEDUP_REMOVED lines=9> */
[----:B------:R-:W5:Y:S01]  /*0600*/  LDG.E.64 R4, desc[UR12][R10.64+0x38] ;  /* 0x0000380c0a047981 */ /* 0x000f62000c1e1b00 */
[----:B------:R-:W0:Y:S01]  /*0610*/  S2R R19, SR_CgaCtaId ;  /* 0x0000000000137919 */ /* 0x000e220000008800 */
[----:B------:R-:W-:-:S04]  /*0620*/  MOV R18, 0x400 ;  /* 0x0000040000127802 */ /* 0x000fc80000000f00 */
[----:B0-----:R-:W-:Y:S01]  /*0630*/  LEA R19, R19, R18, 0x18 ;  /* 0x0000001213137211 */ /* 0x001fe200078ec0ff */
[----:B--2---:R-:W-:Y:S02]  /*0640*/  DSETP.GT.AND P1, PT, R20, RZ, PT ;  /* 0x000000ff1400722a */ /* 0x004fe40003f24000 */
[----:B---3--:R-:W-:-:S04]  /*0650*/  DSETP.GT.AND P2, PT, R12, RZ, PT ;  /* 0x000000ff0c00722a */ /* 0x008fc80003f44000 */
[----:B------:R-:W-:Y:S01]  /*0660*/  SEL R12, RZ, 0x1, P1 ;  /* 0x00000001ff0c7807 */ /* 0x000fe20000800000 */
[----:B----4-:R-:W-:Y:S02]  /*0670*/  DSETP.GT.AND P3, PT, R14, RZ, PT ;  /* 0x000000ff0e00722a */ /* 0x010fe40003f64000 */
[----:B-----5:R-:W-:Y:S01]  /*0680*/  DSETP.GT.AND P1, PT, R8, RZ, PT ;  /* 0x000000ff0800722a */ /* 0x020fe20003f24000 */
[----:B------:R-:W-:Y:S01]  /*0690*/  SEL R8, RZ, 0x1, P2 ;  /* 0x00000001ff087807 */ /* 0x000fe20001000000 */
[----:B------:R-:W-:Y:S02]  /*06a0*/  DSETP.GT.AND P2, PT, R6, RZ, PT ;  /* 0x000000ff0600722a */ /* 0x000fe40003f44000 */
[----:B------:R-:W-:Y:S01]  /*06b0*/  SEL R6, RZ, 0x1, P3 ;  /* 0x00000001ff067807 */ /* 0x000fe20001800000 */
[----:B------:R-:W-:Y:S02]  /*06c0*/  DSETP.GT.AND P0, PT, R16, RZ, PT ;  /* 0x000000ff1000722a */ /* 0x000fe40003f04000 */
[----:B------:R-:W-:-:S02]  /*06d0*/  DSETP.GT.AND P3, PT, R2, RZ, PT ;  /* 0x000000ff0200722a */ /* 0x000fc40003f64000 */
[----:B------:R-:W-:Y:S01]  /*06e0*/  DSETP.GT.AND P4, PT, R4, RZ, PT ;  /* 0x000000ff0400722a */ /* 0x000fe20003f84000 */
[C---:B------:R-:W-:Y:S02]  /*06f0*/  LEA R13, R0.reuse, R19, 0x2 ;  /* 0x00000013000d7211 */ /* 0x040fe400078e10ff */
[----:B------:R-:W-:Y:S02]  /*0700*/  SEL R2, RZ, 0x1, P0 ;  /* 0x00000001ff027807 */ /* 0x000fe40000000000 */
[----:B------:R-:W-:Y:S02]  /*0710*/  SEL R4, RZ, 0x1, P1 ;  /* 0x00000001ff047807 */ /* 0x000fe40000800000 */
[----:B------:R-:W-:Y:S02]  /*0720*/  SEL R10, RZ, 0x1, P2 ;  /* 0x00000001ff0a7807 */ /* 0x000fe40001000000 */
[----:B------:R-:W-:Y:S02]  /*0730*/  SEL R14, RZ, 0x1, P3 ;  /* 0x00000001ff0e7807 */ /* 0x000fe40001800000 */
[----:B------:R-:W-:Y:S01]  /*0740*/  SEL R16, RZ, 0x1, P4 ;  /* 0x00000001ff107807 */ /* 0x000fe20002000000 */
[----:B------:R1:W-:Y:S04]  /*0750*/  STS [R13], R12 ;  /* 0x0000000c0d007388 */ /* 0x0003e80000000800 */
[----:B------:R1:W-:Y:S04]  /*0760*/  STS [R13+0x4], R8 ;  /* 0x000004080d007388 */ /* 0x0003e80000000800 */
[----:B------:R1:W-:Y:S04]  /*0770*/  STS [R13+0x8], R6 ;  /* 0x000008060d007388 */ /* 0x0003e80000000800 */
[----:B------:R1:W-:Y:S04]  /*0780*/  STS [R13+0xc], R2 ;  /* 0x00000c020d007388 */ /* 0x0003e80000000800 */
[----:B------:R1:W-:Y:S04]  /*0790*/  STS [R13+0x10], R4 ;  /* 0x000010040d007388 */ /* 0x0003e80000000800 */
[----:B------:R1:W-:Y:S04]  /*07a0*/  STS [R13+0x14], R10 ;  /* 0x0000140a0d007388 */ /* 0x0003e80000000800 */
[----:B------:R1:W-:Y:S04]  /*07b0*/  STS [R13+0x18], R14 ;  /* 0x0000180e0d007388 */ /* 0x0003e80000000800 */
[----:B------:R1:W-:Y:S01]  /*07c0*/  STS [R13+0x1c], R16 ;  /* 0x00001c100d007388 */ /* 0x0003e20000000800 */
[----:B------:R-:W-:-:S07]  /*07d0*/  IADD3 R0, PT, PT, R0, 0x8, RZ ;  /* 0x0000000800007810 */ /* 0x000fce0007ffe0ff */
.L_x_3:
[----:B------:R-:W-:Y:S05]  /*07e0*/  BRA.U !UP1, `(.L_x_0) ;  /* 0x0000000109ac7547 */ /* 0x000fea000b800000 */
[----:B------:R-:W-:Y:S02]  /*07f0*/  UISETP.GE.U32.AND UP0, UPT, UR4, 0x4, UPT ;  /* 0x000000040400788c */ /* 0x000fe4000bf06070 */
[----:B------:R-:W-:-:S04]  /*0800*/  ULOP3.LUT UR5, UR19, 0x3, URZ, 0xc0, !UPT ;  /* 0x0000000313057892 */ /* 0x000fc8000f8ec0ff */
[----:B------:R-:W-:-:S03]  /*0810*/  UISETP.NE.AND UP1, UPT, UR5, URZ, UPT ;  /* 0x000000ff0500728c */ /* 0x000fc6000bf25270 */
[----:B------:R-:W-:Y:S08]  /*0820*/  BRA.U !UP0, `(.L_x_4) ;  /* 0x00000001085c7547 */ /* 0x000ff0000b800000 */
[----:B01----:R-:W0:Y:S02]  /*0830*/  LDC.64 R2, c[0x0][0x380] ;  /* 0x0000e000ff027b82 */ /* 0x003e240000000a00 */
[----:B0-----:R-:W-:-:S05]  /*0840*/  IMAD.WIDE.U32 R2, R0, 0x8, R2 ;  /* 0x0000000800027825 */ /* 0x001fca00078e0002 */
[----:B------:R-:W2:Y:S04]  /*0850*/  LDG.E.64 R12, desc[UR12][R2.64] ;  /* 0x0000000c020c7981 */ /* 0x000ea8000c1e1b00 */
[----:B------:R-:W3:Y:S04]  /*0860*/  LDG.E.64 R4, desc[UR12][R2.64+0x8] ;  /* 0x0000080c02047981 */ /* 0x000ee8000c1e1b00 */
[----:B------:R-:W4:Y:S04]  /*0870*/  LDG.E.64 R6, desc[UR12][R2.64+0x10] ;  /* 0x0000100c02067981 */ /* 0x000f28000c1e1b00 */
[----:B------:R-:W5:Y:S01]  /*0880*/  LDG.E.64 R8, desc[UR12][R2.64+0x18] ;  /* 0x0000180c02087981 */ /* 0x000f62000c1e1b00 */
[----:B------:R-:W-:Y:S01]  /*0890*/  MOV R10, 0x400 ;  /* 0x00000400000a7802 */ /* 0x000fe20000000f00 */
[----:B------:R-:W0:Y:S03]  /*08a0*/  S2R R11, SR_CgaCtaId ;  /* 0x00000000000b7919 */ /* 0x000e260000008800 */
[----:B0-----:R-:W-:-:S04]  /*08b0*/  LEA R11, R11, R10, 0x18 ;  /* 0x0000000a0b0b7211 */ /* 0x001fc800078ec0ff */
[C---:B------:R-:W-:Y:S02]  /*08c0*/  LEA R11, R0.reuse, R11, 0x2 ;  /* 0x0000000b000b7211 */ /* 0x040fe400078e10ff */
[----:B------:R-:W-:Y:S01]  /*08d0*/  IADD3 R0, PT, PT, R0, 0x4, RZ ;  /* 0x0000000400007810 */ /* 0x000fe20007ffe0ff */
[----:B--2---:R-:W-:Y:S02]  /*08e0*/  DSETP.GT.AND P0, PT, R12, RZ, PT ;  /* 0x000000ff0c00722a */ /* 0x004fe40003f04000 */
[----:B---3--:R-:W-:-:S04]  /*08f0*/  DSETP.GT.AND P1, PT, R4, RZ, PT ;  /* 0x000000ff0400722a */ /* 0x008fc80003f24000 */
[----:B------:R-:W-:Y:S01]  /*0900*/  SEL R4, RZ, 0x1, P0 ;  /* 0x00000001ff047807 */ /* 0x000fe20000000000 */
[----:B----4-:R-:W-:Y:S01]  /*0910*/  DSETP.GT.AND P2, PT, R6, RZ, PT ;  /* 0x000000ff0600722a */ /* 0x010fe20003f44000 */
[----:B------:R-:W-:-:S03]  /*0920*/  SEL R6, RZ, 0x1, P1 ;  /* 0x00000001ff067807 */ /* 0x000fc60000800000 */
[----:B------:R2:W-:Y:S01]  /*0930*/  STS [R11], R4 ;  /* 0x000000040b007388 */ /* 0x0005e20000000800 */
[----:B-----5:R-:W-:Y:S01]  /*0940*/  DSETP.GT.AND P3, PT, R8, RZ, PT ;  /* 0x000000ff0800722a */ /* 0x020fe20003f64000 */
[----:B------:R-:W-:Y:S02]  /*0950*/  SEL R2, RZ, 0x1, P2 ;  /* 0x00000001ff027807 */ /* 0x000fe40001000000 */
[----:B------:R2:W-:Y:S03]  /*0960*/  STS [R11+0x4], R6 ;  /* 0x000004060b007388 */ /* 0x0005e60000000800 */
[----:B------:R-:W-:Y:S01]  /*0970*/  SEL R8, RZ, 0x1, P3 ;  /* 0x00000001ff087807 */ /* 0x000fe20001800000 */
[----:B------:R2:W-:Y:S04]  /*0980*/  STS [R11+0x8], R2 ;  /* 0x000008020b007388 */ /* 0x0005e80000000800 */
[----:B------:R2:W-:Y:S03]  /*0990*/  STS [R11+0xc], R8 ;  /* 0x00000c080b007388 */ /* 0x0005e60000000800 */
.L_x_4:
[----:B------:R-:W-:Y:S05]  /*09a0*/  BRA.U !UP1, `(.L_x_0) ;  /* 0x00000001093c7547 */ /* 0x000fea000b800000 */
[----:B------:R-:W3:Y:S01]  /*09b0*/  S2R R3, SR_CgaCtaId ;  /* 0x0000000000037919 */ /* 0x000ee20000008800 */
[----:B012---:R-:W0:Y:S01]  /*09c0*/  LDC.64 R4, c[0x0][0x380] ;  /* 0x0000e000ff047b82 */ /* 0x007e220000000a00 */
[----:B------:R-:W-:Y:S01]  /*09d0*/  MOV R2, 0x400 ;  /* 0x0000040000027802 */ /* 0x000fe20000000f00 */
[----:B------:R-:W-:-:S03]  /*09e0*/  UMOV UR4, URZ ;  /* 0x000000ff00047c82 */ /* 0x000fc60008000000 */
[----:B---3--:R-:W-:-:S07]  /*09f0*/  LEA R9, R3, R2, 0x18 ;  /* 0x0000000203097211 */ /* 0x008fce00078ec0ff */
.L_x_5:
[----:B0-----:R-:W-:-:S06]  /*0a00*/  IMAD.WIDE.U32 R2, R0, 0x8, R4 ;  /* 0x0000000800027825 */ /* 0x001fcc00078e0004 */
[----:B------:R-:W2:Y:S01]  /*0a10*/  LDG.E.64 R2, desc[UR12][R2.64] ;  /* 0x0000000c02027981 */ /* 0x000ea2000c1e1b00 */
[C---:B---3--:R-:W-:Y:S01]  /*0a20*/  IMAD R7, R0.reuse, 0x4, R9 ;  /* 0x0000000400077824 */ /* 0x048fe200078e0209 */
[----:B------:R-:W-:Y:S01]  /*0a30*/  UIADD3 UR4, UPT, UPT, UR4, 0x1, URZ ;  /* 0x0000000104047890 */ /* 0x000fe2000fffe0ff */
[----:B------:R-:W-:-:S03]  /*0a40*/  IADD3 R0, PT, PT, R0, 0x1, RZ ;  /* 0x0000000100007810 */ /* 0x000fc60007ffe0ff */
[----:B------:R-:W-:Y:S01]  /*0a50*/  UISETP.NE.AND UP0, UPT, UR4, UR5, UPT ;  /* 0x000000050400728c */ /* 0x000fe2000bf05270 */
[----:B--2---:R-:W-:-:S06]  /*0a60*/  DSETP.GT.AND P0, PT, R2, RZ, PT ;  /* 0x000000ff0200722a */ /* 0x004fcc0003f04000 */
[----:B------:R-:W-:-:S05]  /*0a70*/  SEL R6, RZ, 0x1, P0 ;  /* 0x00000001ff067807 */ /* 0x000fca0000000000 */
[----:B------:R3:W-:Y:S01]  /*0a80*/  STS [R7], R6 ;  /* 0x0000000607007388 */ /* 0x0007e20000000800 */
[----:B------:R-:W-:Y:S05]  /*0a90*/  BRA.U UP0, `(.L_x_5) ;  /* 0xfffffffd00d87547 */ /* 0x000fea000b83ffff */
.L_x_0:
[----:B------:R-:W4:Y:S01]  /*0aa0*/  LDCU UR9, c[0x0][0x394] ;  /* 0x00007280ff0977ac */ /* 0x000f220008000800 */
[----:B------:R-:W5:Y:S01]  /*0ab0*/  S2UR UR5, SR_CgaCtaId ;  /* 0x00000000000579c3 */ /* 0x000f620000008800 */
[----:B------:R-:W-:Y:S01]  /*0ac0*/  UMOV UR4, 0x400 ;  /* 0x0000040000047882 */ /* 0x000fe20000000000 */
[----:B----4-:R-:W-:Y:S02]  /*0ad0*/  UISETP.GE.AND UP0, UPT, UR9, 0x1, UPT ;  /* 0x000000010900788c */ /* 0x010fe4000bf06270 */
[----:B-----5:R-:W-:-:S04]  /*0ae0*/  ULEA UR15, UR5, UR4, 0x18 ;  /* 0x00000004050f7291 */ /* 0x020fc8000f8ec0ff */
[----:B------:R-:W-:-:S03]  /*0af0*/  ULEA UR21, UR19, UR15, 0x2 ;  /* 0x0000000f13157291 */ /* 0x000fc6000f8e10ff */
[----:B------:R-:W-:Y:S09]  /*0b00*/  BRA.U !UP0, `(.L_x_6) ;  /* 0x0000000508407547 */ /* 0x000ff2000b800000 */
[----:B------:R-:W-:Y:S02]  /*0b10*/  ULOP3.LUT UR16, UR9, 0x7, URZ, 0xc0, !UPT ;  /* 0x0000000709107892 */ /* 0x000fe4000f8ec0ff */
[----:B------:R-:W-:Y:S02]  /*0b20*/  ULOP3.LUT UR17, UR9, 0x3, URZ, 0xc0, !UPT ;  /* 0x0000000309117892 */ /* 0x000fe4000f8ec0ff */
[----:B------:R-:W-:Y:S02]  /*0b30*/  UIADD3 UR4, UPT, UPT, UR16, -0x1, URZ ;  /* 0xffffffff10047890 */ /* 0x000fe4000fffe0ff */
[----:B------:R-:W-:-:S04]  /*0b40*/  ULOP3.LUT UR7, UR9, 0x7ffffff8, URZ, 0xc0, !UPT ;  /* 0x7ffffff809077892 */ /* 0x000fc8000f8ec0ff */
[----:B------:R-:W-:Y:S01]  /*0b50*/  MOV R0, UR4 ;  /* 0x0000000400007c02 */ /* 0x000fe20008000f00 */
[----:B------:R-:W-:-:S03]  /*0b60*/  UIADD3 UR4, UPT, UPT, UR9, -0x1, URZ ;  /* 0xffffffff09047890 */ /* 0x000fc6000fffe0ff */
[----:B------:R-:W-:Y:S01]  /*0b70*/  ISETP.GE.U32.AND P0, PT, R0, 0x3, PT ;  /* 0x000000030000780c */ /* 0x000fe20003f06070 */
[----:B------:R-:W-:-:S03]  /*0b80*/  UISETP.GE.U32.AND UP2, UPT, UR4, 0x7, UPT ;  /* 0x000000070400788c */ /* 0x000fc6000bf46070 */
[----:B------:R-:W-:-:S09]  /*0b90*/  UMOV UR4, URZ ;  /* 0x000000ff00047c82 */ /* 0x000fd20008000000 */
.L_x_13:
[----:B----4-:R-:W4:Y:S01]  /*0ba0*/  LDCU UR5, c[0x0][0x394] ;  /* 0x00007280ff0577ac */ /* 0x010f220008000800 */
[----:B------:R-:W-:Y:S01]  /*0bb0*/  UMOV UR11, UR4 ;  /* 0x00000004000b7c82 */ /* 0x000fe20008000000 */
[----:B------:R-:W-:-:S04]  /*0bc0*/  UIADD3 UR4, UPT, UPT, UR4, 0x1, URZ ;  /* 0x0000000104047890 */ /* 0x000fc8000fffe0ff */
[----:B----4-:R-:W-:-:S03]  /*0bd0*/  UISETP.NE.AND UP1, UPT, UR4, UR5, UPT ;  /* 0x000000050400728c */ /* 0x010fc6000bf25270 */
[----:B0-----:R-:W-:-:S08]  /*0be0*/  UMOV UR5, URZ ;  /* 0x000000ff00057c82 */ /* 0x001fd00008000000 */
.L_x_12:
[----:B----4-:R-:W4:Y:S01]  /*0bf0*/  LDCU.64 UR8, c[0x0][0x390] ;  /* 0x00007200ff0877ac */ /* 0x010f220008000a00 */
[----:B------:R-:W-:Y:S01]  /*0c00*/  UMOV UR6, URZ ;  /* 0x000000ff00067c82 */ /* 0x000fe20008000000 */
[----:B----4-:R-:W-:Y:S02]  /*0c10*/  UIMAD UR14, UR11, UR8, UR5 ;  /* 0x000000080b0e72a4 */ /* 0x010fe4000f8e0205 */
[----:B------:R-:W-:-:S04]  /*0c20*/  UIADD3 UR5, UPT, UPT, UR5, 0x1, URZ ;  /* 0x0000000105057890 */ /* 0x000fc8000fffe0ff */
[----:B------:R-:W-:Y:S01]  /*0c30*/  UISETP.NE.AND UP0, UPT, UR5, UR9, UPT ;  /* 0x000000090500728c */ /* 0x000fe2000bf05270 */
[----:B0-----:R-:W-:Y:S10]  /*0c40*/  BRA.U !UP2, `(.L_x_7) ;  /* 0x000000010a607547 */ /* 0x001ff4000b800000 */
[----:B------:R-:W-:-:S05]  /*0c50*/  UMOV UR6, URZ ;  /* 0x000000ff00067c82 */ /* 0x000fca0008000000 */
.L_x_8:
[----:B------:R-:W-:Y:S02]  /*0c60*/  UIMAD UR10, UR14, UR8, UR6 ;  /* 0x000000080e0a72a4 */ /* 0x000fe4000f8e0206 */
[----:B------:R-:W-:Y:S02]  /*0c70*/  UIADD3 UR6, UPT, UPT, UR6, 0x8, URZ ;  /* 0x0000000806067890 */ /* 0x000fe4000fffe0ff */
[----:B------:R-:W-:Y:S02]  /*0c80*/  ULEA UR18, UR10, UR15, 0x2 ;  /* 0x0000000f0a127291 */ /* 0x000fe4000f8e10ff */
[----:B------:R-:W-:Y:S02]  /*0c90*/  ULEA UR10, UR10, UR21, 0x2 ;  /* 0x000000150a0a7291 */ /* 0x000fe4000f8e10ff */
[----:B------:R-:W-:-:S05]  /*0ca0*/  UISETP.NE.AND UP3, UPT, UR6, UR7, UPT ;  /* 0x000000070600728c */ /* 0x000fca000bf65270 */
[----:B----4-:R-:W4:Y:S04]  /*0cb0*/  LDS R0, [UR18] ;  /* 0x00000012ff007984 */ /* 0x010f280008000800 */
[----:B----4-:R-:W-:Y:S04]  /*0cc0*/  STS [UR10], R0 ;  /* 0x00000000ff007988 */ /* 0x010fe8000800080a */
[----:B012---:R-:W0:Y:S04]  /*0cd0*/  LDS R2, [UR18+0x4] ;  /* 0x00000412ff027984 */ /* 0x007e280008000800 */
[----:B0-----:R-:W-:Y:S04]  /*0ce0*/  STS [UR10+0x4], R2 ;  /* 0x00000402ff007988 */ /* 0x001fe8000800080a */
[----:B------:R-:W0:Y:S04]  /*0cf0*/  LDS R3, [UR18+0x8] ;  /* 0x00000812ff037984 */ /* 0x000e280008000800 */
[----:B0-----:R-:W-:Y:S04]  /*0d00*/  STS [UR10+0x8], R3 ;  /* 0x00000803ff007988 */ /* 0x001fe8000800080a */
[----:B------:R-:W0:Y:S04]  /*0d10*/  LDS R4, [UR18+0xc] ;  /* 0x00000c12ff047984 */ /* 0x000e280008000800 */
[----:B0-----:R-:W-:Y:S04]  /*0d20*/  STS [UR10+0xc], R4 ;  /* 0x00000c04ff007988 */ /* 0x001fe8000800080a */
[----:B------:R-:W0:Y:S04]  /*0d30*/  LDS R5, [UR18+0x10] ;  /* 0x00001012ff057984 */ /* 0x000e280008000800 */
[----:B0-----:R-:W-:Y:S04]  /*0d40*/  STS [UR10+0x10], R5 ;  /* 0x00001005ff007988 */ /* 0x001fe8000800080a */
[----:B---3--:R-:W0:Y:S04]  /*0d50*/  LDS R6, [UR18+0x14] ;  /* 0x00001412ff067984 */ /* 0x008e280008000800 */
[----:B0-----:R-:W-:Y:S04]  /*0d60*/  STS [UR10+0x14], R6 ;  /* 0x00001406ff007988 */ /* 0x001fe8000800080a */
[----:B------:R-:W0:Y:S04]  /*0d70*/  LDS R0, [UR18+0x18] ;  /* 0x00001812ff007984 */ /* 0x000e280008000800 */
[----:B0-----:R-:W-:Y:S04]  /*0d80*/  STS [UR10+0x18], R0 ;  /* 0x00001800ff007988 */ /* 0x001fe8000800080a */
[----:B------:R-:W0:Y:S04]  /*0d90*/  LDS R2, [UR18+0x1c] ;  /* 0x00001c12ff027984 */ /* 0x000e280008000800 */
[----:B0-----:R4:W-:Y:S01]  /*0da0*/  STS [UR10+0x1c], R2 ;  /* 0x00001c02ff007988 */ /* 0x0019e2000800080a */
[----:B------:R-:W-:Y:S05]  /*0db0*/  BRA.U UP3, `(.L_x_8) ;  /* 0xfffffffd03a87547 */ /* 0x000fea000b83ffff */
[----:B------:R-:W-:-:S05]  /*0dc0*/  UMOV UR6, UR7 ;  /* 0x0000000700067c82 */ /* 0x000fca0008000000 */
.L_x_7:
[----:B------:R-:W-:-:S09]  /*0dd0*/  UISETP.NE.AND UP3, UPT, UR16, URZ, UPT ;  /* 0x000000ff1000728c */ /* 0x000fd2000bf65270 */
[----:B------:R-:W-:Y:S05]  /*0de0*/  BRA.U !UP3, `(.L_x_9) ;  /* 0x000000010b807547 */ /* 0x000fea000b800000 */
[----:B------:R-:W-:Y:S01]  /*0df0*/  UISETP.NE.AND UP3, UPT, UR17, URZ, UPT ;  /* 0x000000ff1100728c */ /* 0x000fe2000bf65270 */
[----:B------:R-:W-:Y:S10]  /*0e00*/  @!P0 BRA `(.L_x_10) ;  /* 0x0000000000308947 */ /* 0x000ff40003800000 */
[----:B------:R-:W-:Y:S02]  /*0e10*/  UIMAD UR10, UR14, UR8, UR6 ;  /* 0x000000080e0a72a4 */ /* 0x000fe4000f8e0206 */
[----:B------:R-:W-:Y:S02]  /*0e20*/  UIADD3 UR6, UPT, UPT, UR6, 0x4, URZ ;  /* 0x0000000406067890 */ /* 0x000fe4000fffe0ff */
[----:B------:R-:W-:Y:S02]  /*0e30*/  ULEA UR18, UR10, UR15, 0x2 ;  /* 0x0000000f0a127291 */ /* 0x000fe4000f8e10ff */
[----:B------:R-:W-:-:S07]  /*0e40*/  ULEA UR10, UR10, UR21, 0x2 ;  /* 0x000000150a0a7291 */ /* 0x000fce000f8e10ff */
[----:B------:R-:W5:Y:S04]  /*0e50*/  LDS R0, [UR18] ;  /* 0x00000012ff007984 */ /* 0x000f680008000800 */
[----:B-----5:R-:W-:Y:S04]  /*0e60*/  STS [UR10], R0 ;  /* 0x00000000ff007988 */ /* 0x020fe8000800080a */
[----:B012-4-:R-:W0:Y:S04]  /*0e70*/  LDS R2, [UR18+0x4] ;  /* 0x00000412ff027984 */ /* 0x017e280008000800 */
[----:B0-----:R-:W-:Y:S04]  /*0e80*/  STS [UR10+0x4], R2 ;  /* 0x00000402ff007988 */ /* 0x001fe8000800080a */
[----:B------:R-:W0:Y:S04]  /*0e90*/  LDS R3, [UR18+0x8] ;  /* 0x00000812ff037984 */ /* 0x000e280008000800 */
[----:B0-----:R-:W-:Y:S04]  /*0ea0*/  STS [UR10+0x8], R3 ;  /* 0x00000803ff007988 */ /* 0x001fe8000800080a */
[----:B------:R-:W0:Y:S04]  /*0eb0*/  LDS R4, [UR18+0xc] ;  /* 0x00000c12ff047984 */ /* 0x000e280008000800 */
[----:B0-----:R0:W-:Y:S02]  /*0ec0*/  STS [UR10+0xc], R4 ;  /* 0x00000c04ff007988 */ /* 0x0011e4000800080a */
.L_x_10:
[----:B------:R-:W-:Y:S05]  /*0ed0*/  BRA.U !UP3, `(.L_x_9) ;  /* 0x000000010b447547 */ /* 0x000fea000b800000 */
[----:B------:R-:W-:Y:S02]  /*0ee0*/  UISETP.NE.AND UP3, UPT, UR17, 0x1, UPT ;  /* 0x000000011100788c */ /* 0x000fe4000bf65270 */
[----:B------:R-:W-:-:S06]  /*0ef0*/  ULOP3.LUT UP4, URZ, UR9, 0x1, URZ, 0xc0, !UPT ;  /* 0x0000000109ff7892 */ /* 0x000fcc000f88c0ff */
[----:B------:R-:W-:Y:S01]  /*0f00*/  PLOP3.LUT P1, PT, PT, PT, UP4, 0x80, 0x8 ;  /* 0x000000000008781c */ /* 0x000fe20003f2f048 */
[----:B------:R-:W-:-:S12]  /*0f10*/  BRA.U !UP3, `(.L_x_11) ;  /* 0x000000010b207547 */ /* 0x000fd8000b800000 */
[----:B------:R-:W-:Y:S02]  /*0f20*/  UIMAD UR10, UR14, UR8, UR6 ;  /* 0x000000080e0a72a4 */ /* 0x000fe4000f8e0206 */
[----:B------:R-:W-:Y:S02]  /*0f30*/  UIADD3 UR6, UPT, UPT, UR6, 0x2, URZ ;  /* 0x0000000206067890 */ /* 0x000fe4000fffe0ff */
[----:B------:R-:W-:Y:S02]  /*0f40*/  ULEA UR18, UR10, UR15, 0x2 ;  /* 0x0000000f0a127291 */ /* 0x000fe4000f8e10ff */
[----:B------:R-:W-:-:S07]  /*0f50*/  ULEA UR10, UR10, UR21, 0x2 ;  /* 0x000000150a0a7291 */ /* 0x000fce000f8e10ff */
[----:B------:R-:W5:Y:S04]  /*0f60*/  LDS R0, [UR18] ;  /* 0x00000012ff007984 */ /* 0x000f680008000800 */
[----:B-----5:R-:W-:Y:S04]  /*0f70*/  STS [UR10], R0 ;  /* 0x00000000ff007988 */ /* 0x020fe8000800080a */
[----:B012-4-:R-:W0:Y:S04]  /*0f80*/  LDS R2, [UR18+0x4] ;  /* 0x00000412ff027984 */ /* 0x017e280008000800 */
[----:B0-----:R0:W-:Y:S02]  /*0f90*/  STS [UR10+0x4], R2 ;  /* 0x00000402ff007988 */ /* 0x0011e4000800080a */
.L_x_11:
[----:B------:R-:W-:-:S04]  /*0fa0*/  @UP4 UIMAD UR6, UR14, UR8, UR6 ;  /* 0x000000080e0642a4 */ /* 0x000fc8000f8e0206 */
[----:B------:R-:W-:Y:S02]  /*0fb0*/  @UP4 ULEA UR10, UR6, UR15, 0x2 ;  /* 0x0000000f060a4291 */ /* 0x000fe4000f8e10ff */
[----:B------:R-:W-:-:S07]  /*0fc0*/  @UP4 ULEA UR6, UR6, UR21, 0x2 ;  /* 0x0000001506064291 */ /* 0x000fce000f8e10ff */
[----:B------:R-:W5:Y:S04]  /*0fd0*/  @P1 LDS R0, [UR10] ;  /* 0x0000000aff001984 */ /* 0x000f680008000800 */
[----:B-----5:R0:W-:Y:S02]  /*0fe0*/  @P1 STS [UR6], R0 ;  /* 0x00000000ff001988 */ /* 0x0201e40008000806 */
.L_x_9:
[----:B------:R-:W-:Y:S05]  /*0ff0*/  BRA.U UP0, `(.L_x_12) ;  /* 0xfffffff900fc7547 */ /* 0x000fea000b83ffff */
[----:B------:R-:W-:Y:S05]  /*1000*/  BRA.U UP1, `(.L_x_13) ;  /* 0xfffffff901e47547 */ /* 0x000fea000b83ffff */
.L_x_6:
[----:B------:R-:W-:-:S04]  /*1010*/  UISETP.GE.AND UP0, UPT, UR9, UR8, UPT ;  /* 0x000000080900728c */ /* 0x000fc8000bf06270 */
[----:B------:R-:W-:-:S09]  /*1020*/  UISETP.LT.OR UP0, UPT, UR9, 0x1, UP0 ;  /* 0x000000010900788c */ /* 0x000fd20008701670 */
[----:B------:R-:W-:Y:S05]  /*1030*/  BRA.U UP0, `(.L_x_14) ;  /* 0x0000000d00247547 */ /* 0x000fea000b800000 */
[----:B------:R-:W-:Y:S02]  /*1040*/  ULOP3.LUT UR5, UR9, 0xf, URZ, 0xc0, !UPT ;  /* 0x0000000f09057892 */ /* 0x000fe4000f8ec0ff */
[----:B------:R-:W-:Y:S02]  /*1050*/  ULOP3.LUT UR7, UR9, 0x7, URZ, 0xc0, !UPT ;  /* 0x0000000709077892 */ /* 0x000fe4000f8ec0ff */
[----:B------:R-:W-:Y:S02]  /*1060*/  UIADD3 UR4, UPT, UPT, UR5, -0x1, URZ ;  /* 0xffffffff05047890 */ /* 0x000fe4000fffe0ff */
[----:B------:R-:W-:-:S04]  /*1070*/  UIADD3 UR6, UPT, UPT, UR7, -0x1, URZ ;  /* 0xffffffff07067890 */ /* 0x000fc8000fffe0ff */
[----:B0-----:R-:W-:Y:S01]  /*1080*/  MOV R0, UR4 ;  /* 0x0000000400007c02 */ /* 0x001fe20008000f00 */
[----:B------:R-:W-:Y:S01]  /*1090*/  UIADD3 UR4, UPT, UPT, UR9, -0x1, URZ ;  /* 0xffffffff09047890 */ /* 0x000fe2000fffe0ff */
[----:B-12-4-:R-:W-:Y:S01]  /*10a0*/  MOV R2, UR6 ;  /* 0x0000000600027c02 */ /* 0x016fe20008000f00 */
[----:B------:R-:W-:Y:S01]  /*10b0*/  ULOP3.LUT UR6, UR9, 0x7ffffff0, URZ, 0xc0, !UPT ;  /* 0x7ffffff009067892 */ /* 0x000fe2000f8ec0ff */
[----:B------:R-:W-:Y:S01]  /*10c0*/  ISETP.GE.U32.AND P0, PT, R0, 0x7, PT ;  /* 0x000000070000780c */ /* 0x000fe20003f06070 */
[----:B------:R-:W-:Y:S01]  /*10d0*/  HFMA2 R0, -RZ, RZ, 0, 0 ;  /* 0x00000000ff007431 */ /* 0x000fe200000001ff */
[----:B------:R-:W-:Y:S01]  /*10e0*/  ISETP.GE.U32.AND P4, PT, R2, 0x3, PT ;  /* 0x000000030200780c */ /* 0x000fe20003f86070 */
[----:B------:R-:W-:Y:S02]  /*10f0*/  ULOP3.LUT UR9, UR9, 0x3, URZ, 0xc0, !UPT ;  /* 0x0000000309097892 */ /* 0x000fe4000f8ec0ff */
[----:B------:R-:W-:-:S11]  /*1100*/  UISETP.GE.U32.AND UP0, UPT, UR4, 0xf, UPT ;  /* 0x0000000f0400788c */ /* 0x000fd6000bf06070 */
.L_x_22:
[----:B------:R-:W0:Y:S01]  /*1110*/  LDCU UR4, c[0x0][0x394] ;  /* 0x00007280ff0477ac */ /* 0x000e220008000800 */
[----:B------:R-:W-:Y:S02]  /*1120*/  MOV R3, R0 ;  /* 0x0000000000037202 */ /* 0x000fe40000000f00 */
[----:B------:R-:W-:Y:S02]  /*1130*/  IADD3 R0, PT, PT, R0, 0x1, RZ ;  /* 0x0000000100007810 */ /* 0x000fe40007ffe0ff */
[----:B------:R-:W-:Y:S02]  /*1140*/  MOV R2, RZ ;  /* 0x000000ff00027202 */ /* 0x000fe40000000f00 */
[----:B0-----:R-:W-:-:S13]  /*1150*/  ISETP.NE.AND P2, PT, R0, UR4, PT ;  /* 0x0000000400007c0c */ /* 0x001fda000bf45270 */
.L_x_21:
[----:B---3--:R-:W0:Y:S08]  /*1160*/  LDC.64 R6, c[0x0][0x390] ;  /* 0x0000e400ff067b82 */ /* 0x008e300000000a00 */
[----:B------:R-:W1:Y:S01]  /*1170*/  LDC R4, c[0x0][0x394] ;  /* 0x0000e500ff047b82 */ /* 0x000e620000000800 */
[----:B0-----:R-:W-:Y:S02]  /*1180*/  IMAD R5, R3, R6, R2 ;  /* 0x0000000603057224 */ /* 0x001fe400078e0202 */
[----:B------:R-:W-:-:S05]  /*1190*/  VIADD R2, R2, 0x1 ;  /* 0x0000000102027836 */ /* 0x000fca0000000000 */
[----:B------:R-:W-:-:S13]  /*11a0*/  ISETP.NE.AND P3, PT, R2, R7, PT ;  /* 0x000000070200720c */ /* 0x000fda0003f65270 */
.L_x_20:
[----:B------:R-:W-:Y:S01]  /*11b0*/  CS2R R8, SRZ ;  /* 0x0000000000087805 */ /* 0x000fe2000001ff00 */
[----:B------:R-:W-:Y:S06]  /*11c0*/  BRA.U !UP0, `(.L_x_15) ;  /* 0x00000005082c7547 */ /* 0x000fec000b800000 */
[----:B------:R-:W-:Y:S01]  /*11d0*/  HFMA2 R9, -RZ, RZ, 0, 0 ;  /* 0x00000000ff097431 */ /* 0x000fe200000001ff */
[----:B------:R-:W-:-:S06]  /*11e0*/  UMOV UR4, URZ ;  /* 0x000000ff00047c82 */ /* 0x000fcc0008000000 */
.L_x_16:
[----:B------:R-:W1:Y:S08]  /*11f0*/  LDC R7, c[0x0][0x390] ;  /* 0x0000e400ff077b82 */ /* 0x000e700000000800 */
[----:B------:R-:W0:Y:S01]  /*1200*/  LDC.64 R12, c[0x0][0x388] ;  /* 0x0000e200ff0c7b82 */ /* 0x000e220000000a00 */
[----:B-1----:R-:W-:-:S04]  /*1210*/  IMAD R11, R7, UR4, R4 ;  /* 0x00000004070b7c24 */ /* 0x002fc8000f8e0204 */
[----:B0-----:R-:W-:-:S05]  /*1220*/  IMAD.WIDE R12, R11, 0x4, R12 ;  /* 0x000000040b0c7825 */ /* 0x001fca00078e020c */
[----:B------:R0:W2:Y:S01]  /*1230*/  LDG.E R8, desc[UR12][R12.64] ;  /* 0x0000000c0c087981 */ /* 0x0000a2000c1e1900 */
[----:B------:R-:W-:-:S05]  /*1240*/  IMAD.WIDE R14, R7, 0x4, R12 ;  /* 0x00000004070e7825 */ /* 0x000fca00078e020c */
[----:B------:R1:W3:Y:S01]  /*1250*/  LDG.E R28, desc[UR12][R14.64] ;  /* 0x0000000c0e1c7981 */ /* 0x0002e2000c1e1900 */
[----:B------:R-:W-:-:S05]  /*1260*/  IMAD.WIDE R16, R7, 0x4, R14 ;  /* 0x0000000407107825 */ /* 0x000fca00078e020e */
[----:B------:R4:W5:Y:S01]  /*1270*/  LDG.E R10, desc[UR12][R16.64] ;  /* 0x0000000c100a7981 */ /* 0x000962000c1e1900 */
[----:B------:R-:W-:-:S05]  /*1280*/  IMAD.WIDE R20, R7, 0x4, R16 ;  /* 0x0000000407147825 */ /* 0x000fca00078e0210 */
[----:B------:R-:W5:Y:S01]  /*1290*/  LDG.E R24, desc[UR12][R20.64] ;  /* 0x0000000c14187981 */ /* 0x000f62000c1e1900 */
[----:B------:R-:W-:-:S05]  /*12a0*/  IMAD.WIDE R22, R7, 0x4, R20 ;  /* 0x0000000407167825 */ /* 0x000fca00078e0214 */
[----:B------:R-:W5:Y:S01]  /*12b0*/  LDG.E R6, desc[UR12][R22.64] ;  /* 0x0000000c16067981 */ /* 0x000f62000c1e1900 */
[----:B------:R-:W-:-:S05]  /*12c0*/  IMAD.WIDE R18, R7, 0x4, R22 ;  /* 0x0000000407127825 */ /* 0x000fca00078e0216 */
[----:B------:R4:W5:Y:S01]  /*12d0*/  LDG.E R25, desc[UR12][R18.64] ;  /* 0x0000000c12197981 */ /* 0x000962000c1e1900 */
[----:B------:R-:W-:-:S05]  /*12e0*/  IMAD.WIDE R26, R7, 0x4, R18 ;  /* 0x00000004071a7825 */ /* 0x000fca00078e0212 */
[----:B------:R4:W5:Y:S01]  /*12f0*/  LDG.E R11, desc[UR12][R26.64] ;  /* 0x0000000c1a0b7981 */ /* 0x000962000c1e1900 */
[----:B0-----:R-:W-:-:S05]  /*1300*/  IMAD.WIDE R12, R7, 0x4, R26 ;  /* 0x00000004070c7825 */ /* 0x001fca00078e021a */
[----:B------:R0:W5:Y:S01]  /*1310*/  LDG.E R29, desc[UR12][R12.64] ;  /* 0x0000000c0c1d7981 */ /* 0x000162000c1e1900 */
[----:B-1----:R-:W-:-:S04]  /*1320*/  IMAD.WIDE R14, R7, 0x4, R12 ;  /* 0x00000004070e7825 */ /* 0x002fc800078e020c */
[C---:B----4-:R-:W-:Y:S02]  /*1330*/  IMAD.WIDE R16, R7.reuse, 0x4, R14 ;  /* 0x0000000407107825 */ /* 0x050fe400078e020e */
[----:B------:R-:W4:Y:S02]  /*1340*/  LDG.E R14, desc[UR12][R14.64] ;  /* 0x0000000c0e0e7981 */ /* 0x000f24000c1e1900 */
[C---:B------:R-:W-:Y:S02]  /*1350*/  IMAD.WIDE R18, R7.reuse, 0x4, R16 ;  /* 0x0000000407127825 */ /* 0x040fe400078e0210 */
[----:B------:R-:W4:Y:S02]  /*1360*/  LDG.E R16, desc[UR12][R16.64] ;  /* 0x0000000c10107981 */ /* 0x000f24000c1e1900 */
[C---:B------:R-:W-:Y:S02]  /*1370*/  IMAD.WIDE R20, R7.reuse, 0x4, R18 ;  /* 0x0000000407147825 */ /* 0x040fe400078e0212 */
[----:B------:R-:W4:Y:S02]  /*1380*/  LDG.E R18, desc[UR12][R18.64] ;  /* 0x0000000c12127981 */ /* 0x000f24000c1e1900 */
[----:B------:R-:W-:-:S02]  /*1390*/  IMAD.WIDE R22, R7, 0x4, R20 ;  /* 0x0000000407167825 */ /* 0x000fc400078e0214 */
[----:B------:R-:W4:Y:S02]  /*13a0*/  LDG.E R20, desc[UR12][R20.64] ;  /* 0x0000000c14147981 */ /* 0x000f24000c1e1900 */
[C---:B------:R-:W-:Y:S02]  /*13b0*/  IMAD.WIDE R26, R7.reuse, 0x4, R22 ;  /* 0x00000004071a7825 */ /* 0x040fe400078e0216 */
[----:B------:R-:W4:Y:S02]  /*13c0*/  LDG.E R22, desc[UR12][R22.64] ;  /* 0x0000000c16167981 */ /* 0x000f24000c1e1900 */
[C---:B0-----:R-:W-:Y:S02]  /*13d0*/  IMAD.WIDE R12, R7.reuse, 0x4, R26 ;  /* 0x00000004070c7825 */ /* 0x041fe400078e021a */
[----:B------:R-:W4:Y:S04]  /*13e0*/  LDG.E R26, desc[UR12][R26.64] ;  /* 0x0000000c1a1a7981 */ /* 0x000f28000c1e1900 */
[----:B------:R0:W4:Y:S02]  /*13f0*/  LDG.E R15, desc[UR12][R12.64] ;  /* 0x0000000c0c0f7981 */ /* 0x000124000c1e1900 */
[----:B0-----:R-:W-:-:S06]  /*1400*/  IMAD.WIDE R12, R7, 0x4, R12 ;  /* 0x00000004070c7825 */ /* 0x001fcc00078e020c */
[----:B------:R0:W4:Y:S01]  /*1410*/  LDG.E R12, desc[UR12][R12.64] ;  /* 0x0000000c0c0c7981 */ /* 0x000122000c1e1900 */
[----:B------:R-:W-:-:S05]  /*1420*/  IMAD R7, R5, R7, UR4 ;  /* 0x0000000405077e24 */ /* 0x000fca000f8e0207 */
[----:B------:R-:W-:-:S05]  /*1430*/  LEA R7, R7, UR21, 0x2 ;  /* 0x0000001507077c11 */ /* 0x000fca000f8e10ff */
[----:B------:R-:W2:Y:S04]  /*1440*/  LDS R17, [R7] ;  /* 0x0000000007117984 */ /* 0x000ea80000000800 */
[----:B------:R-:W-:Y:S04]  /*1450*/  LDS R19, [R7+0x8] ;  /* 0x0000080007137984 */ /* 0x000fe80000000800 */
[----:B0-----:R-:W-:Y:S04]  /*1460*/  LDS R13, [R7+0x28] ;  /* 0x00002800070d7984 */ /* 0x001fe80000000800 */
[----:B------:R-:W-:Y:S04]  /*1470*/  LDS R21, [R7+0x2c] ;  /* 0x00002c0007157984 */ /* 0x000fe80000000800 */
[----:B------:R-:W-:Y:S01]  /*1480*/  LDS R23, [R7+0x3c] ;  /* 0x00003c0007177984 */ /* 0x000fe20000000800 */
[----:B------:R-:W-:-:S04]  /*1490*/  UIADD3 UR4, UPT, UPT, UR4, 0x10, URZ ;  /* 0x0000001004047890 */ /* 0x000fc8000fffe0ff */
[----:B------:R-:W-:Y:S01]  /*14a0*/  UISETP.NE.AND UP1, UPT, UR4, UR6, UPT ;  /* 0x000000060400728c */ /* 0x000fe2000bf25270 */
[----:B--2---:R-:W-:Y:S02]  /*14b0*/  IMAD R17, R17, R8, R9 ;  /* 0x0000000811117224 */ /* 0x004fe400078e0209 */
[----:B------:R-:W3:Y:S02]  /*14c0*/  LDS R8, [R7+0x4] ;  /* 0x0000040007087984 */ /* 0x000ee40000000800 */
[----:B---3--:R-:W-:Y:S02]  /*14d0*/  IMAD R9, R8, R28, R17 ;  /* 0x0000001c08097224 */ /* 0x008fe400078e0211 */
[----:B------:R-:W0:Y:S04]  /*14e0*/  LDS R8, [R7+0xc] ;  /* 0x00000c0007087984 */ /* 0x000e280000000800 */
[----:B------:R-:W1:Y:S01]  /*14f0*/  LDS R17, [R7+0x10] ;  /* 0x0000100007117984 */ /* 0x000e620000000800 */
[----:B-----5:R-:W-:-:S03]  /*1500*/  IMAD R9, R19, R10, R9 ;  /* 0x0000000a13097224 */ /* 0x020fc600078e0209 */
[----:B------:R-:W2:Y:S04]  /*1510*/  LDS R28, [R7+0x14] ;  /* 0x00001400071c7984 */ /* 0x000ea80000000800 */
[----:B------:R-:W3:Y:S04]  /*1520*/  LDS R10, [R7+0x18] ;  /* 0x00001800070a7984 */ /* 0x000ee80000000800 */
[----:B------:R-:W-:Y:S01]  /*1530*/  LDS R19, [R7+0x30] ;  /* 0x0000300007137984 */ /* 0x000fe20000000800 */
[----:B0-----:R-:W-:-:S03]  /*1540*/  IMAD R24, R8, R24, R9 ;  /* 0x0000001808187224 */ /* 0x001fc600078e0209 */
[----:B------:R-:W0:Y:S04]  /*1550*/  LDS R8, [R7+0x1c] ;  /* 0x00001c0007087984 */ /* 0x000e280000000800 */
[----:B------:R-:W4:Y:S01]  /*1560*/  LDS R9, [R7+0x20] ;  /* 0x0000200007097984 */ /* 0x000f220000000800 */
[----:B-1----:R-:W-:-:S03]  /*1570*/  IMAD R6, R17, R6, R24 ;  /* 0x0000000611067224 */ /* 0x002fc600078e0218 */
[----:B------:R-:W1:Y:S01]  /*1580*/  LDS R17, [R7+0x24] ;  /* 0x0000240007117984 */ /* 0x000e620000000800 */
[----:B--2---:R-:W-:-:S04]  /*1590*/  IMAD R6, R28, R25, R6 ;  /* 0x000000191c067224 */ /* 0x004fc800078e0206 */
[----:B---3--:R-:W-:Y:S02]  /*15a0*/  IMAD R10, R10, R11, R6 ;  /* 0x0000000b0a0a7224 */ /* 0x008fe400078e0206 */
[----:B------:R-:W2:Y:S04]  /*15b0*/  LDS R11, [R7+0x34] ;  /* 0x00003400070b7984 */ /* 0x000ea80000000800 */
[----:B------:R-:W3:Y:S01]  /*15c0*/  LDS R6, [R7+0x38] ;  /* 0x0000380007067984 */ /* 0x000ee20000000800 */
[----:B0-----:R-:W-:-:S04]  /*15d0*/  IMAD R8, R8, R29, R10 ;  /* 0x0000001d08087224 */ /* 0x001fc800078e020a */
[----:B----4-:R-:W-:-:S04]  /*15e0*/  IMAD R8, R9, R14, R8 ;  /* 0x0000000e09087224 */ /* 0x010fc800078e0208 */
[----:B-1----:R-:W-:-:S04]  /*15f0*/  IMAD R8, R17, R16, R8 ;  /* 0x0000001011087224 */ /* 0x002fc800078e0208 */
[----:B------:R-:W-:-:S04]  /*1600*/  IMAD R8, R13, R18, R8 ;  /* 0x000000120d087224 */ /* 0x000fc800078e0208 */
[----:B------:R-:W-:-:S04]  /*1610*/  IMAD R8, R21, R20, R8 ;  /* 0x0000001415087224 */ /* 0x000fc800078e0208 */
[----:B------:R-:W-:-:S04]  /*1620*/  IMAD R8, R19, R22, R8 ;  /* 0x0000001613087224 */ /* 0x000fc800078e0208 */
[----:B--2---:R-:W-:-:S04]  /*1630*/  IMAD R8, R11, R26, R8 ;  /* 0x0000001a0b087224 */ /* 0x004fc800078e0208 */
[----:B---3--:R-:W-:-:S04]  /*1640*/  IMAD R6, R6, R15, R8 ;  /* 0x0000000f06067224 */ /* 0x008fc800078e0208 */
[----:B------:R-:W-:Y:S01]  /*1650*/  IMAD R9, R23, R12, R6 ;  /* 0x0000000c17097224 */ /* 0x000fe200078e0206 */
[----:B------:R-:W-:Y:S06]  /*1660*/  BRA.U UP1, `(.L_x_16) ;  /* 0xfffffff901e07547 */ /* 0x000fec000b83ffff */
[----:B------:R-:W-:-:S07]  /*1670*/  MOV R8, UR6 ;  /* 0x0000000600087c02 */ /* 0x000fce0008000f00 */
.L_x_15:
[----:B------:R-:W-:-:S09]  /*1680*/  UISETP.NE.AND UP1, UPT, UR5, URZ, UPT ;  /* 0x000000ff0500728c */ /* 0x000fd2000bf25270 */
[----:B------:R-:W-:Y:S05]  /*1690*/  BRA.U !UP1, `(.L_x_17) ;  /* 0x00000005095c7547 */ /* 0x000fea000b800000 */
[----:B------:R-:W-:Y:S01]  /*16a0*/  UISETP.NE.AND UP1, UPT, UR7, URZ, UPT ;  /* 0x000000ff0700728c */ /* 0x000fe2000bf25270 */
[----:B------:R-:W-:Y:S10]  /*16b0*/  @!P0 BRA `(.L_x_18) ;  /* 0x0000000000988947 */ /* 0x000ff40003800000 */
[----:B------:R-:W1:Y:S08]  /*16c0*/  LDC R19, c[0x0][0x390] ;  /* 0x0000e400ff137b82 */ /* 0x000e700000000800 */
[----:B------:R-:W0:Y:S01]  /*16d0*/  LDC.64 R20, c[0x0][0x388] ;  /* 0x0000e200ff147b82 */ /* 0x000e220000000a00 */
[----:B-1----:R-:W-:-:S04]  /*16e0*/  IMAD R7, R8, R19, R4 ;  /* 0x0000001308077224 */ /* 0x002fc800078e0204 */
[----:B0-----:R-:W-:-:S04]  /*16f0*/  IMAD.WIDE R20, R7, 0x4, R20 ;  /* 0x0000000407147825 */ /* 0x001fc800078e0214 */
[C---:B------:R-:W-:Y:S02]  /*1700*/  IMAD.WIDE R24, R19.reuse, 0x4, R20 ;  /* 0x0000000413187825 */ /* 0x040fe400078e0214 */
[----:B------:R0:W2:Y:S02]  /*1710*/  LDG.E R20, desc[UR12][R20.64] ;  /* 0x0000000c14147981 */ /* 0x0000a4000c1e1900 */
[C---:B------:R-:W-:Y:S02]  /*1720*/  IMAD.WIDE R22, R19.reuse, 0x4, R24 ;  /* 0x0000000413167825 */ /* 0x040fe400078e0218 */
[----:B------:R-:W3:Y:S02]  /*1730*/  LDG.E R18, desc[UR12][R24.64] ;  /* 0x0000000c18127981 */ /* 0x000ee4000c1e1900 */
[C---:B------:R-:W-:Y:S02]  /*1740*/  IMAD.WIDE R10, R19.reuse, 0x4, R22 ;  /* 0x00000004130a7825 */ /* 0x040fe400078e0216 */
[----:B------:R1:W4:Y:S02]  /*1750*/  LDG.E R22, desc[UR12][R22.64] ;  /* 0x0000000c16167981 */ /* 0x000324000c1e1900 */
[----:B------:R-:W-:-:S02]  /*1760*/  IMAD.WIDE R6, R19, 0x4, R10 ;  /* 0x0000000413067825 */ /* 0x000fc400078e020a */
[----:B------:R-:W5:Y:S02]  /*1770*/  LDG.E R10, desc[UR12][R10.64] ;  /* 0x0000000c0a0a7981 */ /* 0x000f64000c1e1900 */
[C---:B------:R-:W-:Y:S02]  /*1780*/  IMAD.WIDE R12, R19.reuse, 0x4, R6 ;  /* 0x00000004130c7825 */ /* 0x040fe400078e0206 */
[----:B------:R-:W5:Y:S02]  /*1790*/  LDG.E R6, desc[UR12][R6.64] ;  /* 0x0000000c06067981 */ /* 0x000f64000c1e1900 */
[C---:B------:R-:W-:Y:S02]  /*17a0*/  IMAD.WIDE R14, R19.reuse, 0x4, R12 ;  /* 0x00000004130e7825 */ /* 0x040fe400078e020c */
[----:B------:R1:W5:Y:S02]  /*17b0*/  LDG.E R12, desc[UR12][R12.64] ;  /* 0x0000000c0c0c7981 */ /* 0x000364000c1e1900 */
[----:B------:R-:W-:-:S02]  /*17c0*/  IMAD.WIDE R16, R19, 0x4, R14 ;  /* 0x0000000413107825 */ /* 0x000fc400078e020e */
[----:B------:R-:W5:Y:S04]  /*17d0*/  LDG.E R14, desc[UR12][R14.64] ;  /* 0x0000000c0e0e7981 */ /* 0x000f68000c1e1900 */
[----:B------:R-:W5:Y:S01]  /*17e0*/  LDG.E R16, desc[UR12][R16.64] ;  /* 0x0000000c10107981 */ /* 0x000f62000c1e1900 */
[----:B------:R-:W-:-:S05]  /*17f0*/  IMAD R19, R5, R19, R8 ;  /* 0x0000001305137224 */ /* 0x000fca00078e0208 */
[----:B------:R-:W-:-:S05]  /*1800*/  LEA R19, R19, UR21, 0x2 ;  /* 0x0000001513137c11 */ /* 0x000fca000f8e10ff */
[----:B0-----:R-:W2:Y:S04]  /*1810*/  LDS R21, [R19] ;  /* 0x0000000013157984 */ /* 0x001ea80000000800 */
[----:B-1----:R-:W3:Y:S04]  /*1820*/  LDS R23, [R19+0x4] ;  /* 0x0000040013177984 */ /* 0x002ee80000000800 */
[----:B------:R-:W4:Y:S04]  /*1830*/  LDS R24, [R19+0x8] ;  /* 0x0000080013187984 */ /* 0x000f280000000800 */
[----:B------:R-:W5:Y:S04]  /*1840*/  LDS R25, [R19+0xc] ;  /* 0x00000c0013197984 */ /* 0x000f680000000800 */
[----:B------:R-:W0:Y:S04]  /*1850*/  LDS R26, [R19+0x10] ;  /* 0x00001000131a7984 */ /* 0x000e280000000800 */
[----:B------:R-:W1:Y:S04]  /*1860*/  LDS R13, [R19+0x14] ;  /* 0x00001400130d7984 */ /* 0x000e680000000800 */
[----:B------:R-:W1:Y:S04]  /*1870*/  LDS R7, [R19+0x18] ;  /* 0x0000180013077984 */ /* 0x000e680000000800 */
[----:B------:R-:W1:Y:S01]  /*1880*/  LDS R11, [R19+0x1c] ;  /* 0x00001c00130b7984 */ /* 0x000e620000000800 */
[----:B------:R-:W-:Y:S01]  /*1890*/  IADD3 R8, PT, PT, R8, 0x8, RZ ;  /* 0x0000000808087810 */ /* 0x000fe20007ffe0ff */
[----:B--2---:R-:W-:-:S04]  /*18a0*/  IMAD R21, R21, R20, R9 ;  /* 0x0000001415157224 */ /* 0x004fc800078e0209 */
[----:B---3--:R-:W-:-:S04]  /*18b0*/  IMAD R21, R23, R18, R21 ;  /* 0x0000001217157224 */ /* 0x008fc800078e0215 */
[----:B----4-:R-:W-:-:S04]  /*18c0*/  IMAD R21, R24, R22, R21 ;  /* 0x0000001618157224 */ /* 0x010fc800078e0215 */
[----:B-----5:R-:W-:-:S04]  /*18d0*/  IMAD R21, R25, R10, R21 ;  /* 0x0000000a19157224 */ /* 0x020fc800078e0215 */
[----:B0-----:R-:W-:-:S04]  /*18e0*/  IMAD R21, R26, R6, R21 ;  /* 0x000000061a157224 */ /* 0x001fc800078e0215 */
[----:B-1----:R-:W-:-:S04]  /*18f0*/  IMAD R12, R13, R12, R21 ;  /* 0x0000000c0d0c7224 */ /* 0x002fc800078e0215 */
[----:B------:R-:W-:-:S04]  /*1900*/  IMAD R7, R7, R14, R12 ;  /* 0x0000000e07077224 */ /* 0x000fc800078e020c */
[----:B------:R-:W-:-:S07]  /*1910*/  IMAD R9, R11, R16, R7 ;  /* 0x000000100b097224 */ /* 0x000fce00078e0207 */
.L_x_18:
        /* <DEDUP_REMOVED lines=11> */
[----:B------:R-:W-:Y:S02]  /*19d0*/  IMAD.WIDE R14, R17, 0x4, R12 ;  /* 0x00000004110e7825 */ /* 0x000fe400078e020c */
[----:B------:R-:W4:Y:S04]  /*19e0*/  LDG.E R12, desc[UR12][R12.64] ;  /* 0x0000000c0c0c7981 */ /* 0x000f28000c1e1900 */
[----:B------:R-:W5:Y:S01]  /*19f0*/  LDG.E R14, desc[UR12][R14.64] ;  /* 0x0000000c0e0e7981 */ /* 0x000f62000c1e1900 */
[----:B------:R-:W-:Y:S01]  /*1a00*/  IMAD R17, R5, R17, R8 ;  /* 0x0000001105117224 */ /* 0x000fe200078e0208 */
[----:B------:R-:W-:-:S04]  /*1a10*/  IADD3 R8, PT, PT, R8, 0x4, RZ ;  /* 0x0000000408087810 */ /* 0x000fc80007ffe0ff */
[----:B------:R-:W-:-:S05]  /*1a20*/  LEA R17, R17, UR21, 0x2 ;  /* 0x0000001511117c11 */ /* 0x000fca000f8e10ff */
[----:B------:R-:W2:Y:S04]  /*1a30*/  LDS R16, [R17] ;  /* 0x0000000011107984 */ /* 0x000ea80000000800 */
[----:B------:R-:W3:Y:S04]  /*1a40*/  LDS R19, [R17+0x4] ;  /* 0x0000040011137984 */ /* 0x000ee80000000800 */
[----:B------:R-:W4:Y:S04]  /*1a50*/  LDS R21, [R17+0x8] ;  /* 0x0000080011157984 */ /* 0x000f280000000800 */
[----:B0-----:R-:W5:Y:S01]  /*1a60*/  LDS R7, [R17+0xc] ;  /* 0x00000c0011077984 */ /* 0x001f620000000800 */
[----:B--2---:R-:W-:-:S04]  /*1a70*/  IMAD R6, R16, R6, R9 ;  /* 0x0000000610067224 */ /* 0x004fc800078e0209 */
[----:B---3--:R-:W-:-:S04]  /*1a80*/  IMAD R6, R19, R10, R6 ;  /* 0x0000000a13067224 */ /* 0x008fc800078e0206 */
[----:B----4-:R-:W-:-:S04]  /*1a90*/  IMAD R6, R21, R12, R6 ;  /* 0x0000000c15067224 */ /* 0x010fc800078e0206 */
[----:B-----5:R-:W-:-:S07]  /*1aa0*/  IMAD R9, R7, R14, R6 ;  /* 0x0000000e07097224 */ /* 0x020fce00078e0206 */
.L_x_19:
[----:B------:R-:W-:Y:S05]  /*1ab0*/  BRA.U !UP1, `(.L_x_17) ;  /* 0x0000000109547547 */ /* 0x000fea000b800000 */
[----:B------:R-:W1:Y:S08]  /*1ac0*/  LDC R15, c[0x0][0x390] ;  /* 0x0000e400ff0f7b82 */ /* 0x000e700000000800 */
[----:B------:R-:W0:Y:S01]  /*1ad0*/  LDC.64 R6, c[0x0][0x388] ;  /* 0x0000e200ff067b82 */ /* 0x000e220000000a00 */
[----:B-1----:R-:W-:-:S04]  /*1ae0*/  IMAD R11, R8, R15, R4 ;  /* 0x0000000f080b7224 */ /* 0x002fc800078e0204 */
[----:B0-----:R-:W-:-:S05]  /*1af0*/  IMAD.WIDE R6, R11, 0x4, R6 ;  /* 0x000000040b067825 */ /* 0x001fca00078e0206 */
[----:B------:R-:W2:Y:S01]  /*1b00*/  LDG.E R10, desc[UR12][R6.64] ;  /* 0x0000000c060a7981 */ /* 0x000ea2000c1e1900 */
[----:B------:R-:W-:Y:S01]  /*1b10*/  IMAD R8, R5, R15, R8 ;  /* 0x0000000f05087224 */ /* 0x000fe200078e0208 */
[----:B------:R-:W-:-:S04]  /*1b20*/  UISETP.NE.AND UP1, UPT, UR9, 0x1, UPT ;  /* 0x000000010900788c */ /* 0x000fc8000bf25270 */
[----:B------:R-:W-:-:S05]  /*1b30*/  LEA R13, R8, UR21, 0x2 ;  /* 0x00000015080d7c11 */ /* 0x000fca000f8e10ff */
[----:B------:R-:W2:Y:S02]  /*1b40*/  LDS R8, [R13] ;  /* 0x000000000d087984 */ /* 0x000ea40000000800 */
[----:B--2---:R-:W-:Y:S01]  /*1b50*/  IMAD R9, R8, R10, R9 ;  /* 0x0000000a08097224 */ /* 0x004fe200078e0209 */
[----:B------:R-:W-:Y:S06]  /*1b60*/  BRA.U !UP1, `(.L_x_17) ;  /* 0x0000000109287547 */ /* 0x000fec000b800000 */
[----:B------:R-:W-:Y:S01]  /*1b70*/  UISETP.NE.AND UP1, UPT, UR9, 0x2, UPT ;  /* 0x000000020900788c */ /* 0x000fe2000bf25270 */
[----:B------:R-:W-:Y:S01]  /*1b80*/  IMAD.WIDE R10, R15, 0x4, R6 ;  /* 0x000000040f0a7825 */ /* 0x000fe200078e0206 */
[----:B------:R-:W0:Y:S04]  /*1b90*/  LDS R8, [R13+0x4] ;  /* 0x000004000d087984 */ /* 0x000e280000000800 */
[----:B------:R-:W-:-:S13]  /*1ba0*/  PLOP3.LUT P1, PT, PT, PT, UP1, 0x80, 0x8 ;  /* 0x000000000008781c */ /* 0x000fda0003f2f018 */
[----:B------:R-:W-:Y:S01]  /*1bb0*/  @P1 IMAD.WIDE R6, R15, 0x4, R10 ;  /* 0x000000040f061825 */ /* 0x000fe200078e020a */
[----:B------:R-:W1:Y:S04]  /*1bc0*/  @P1 LDS R12, [R13+0x8] ;  /* 0x000008000d0c1984 */ /* 0x000e680000000800 */
[----:B------:R-:W0:Y:S04]  /*1bd0*/  LDG.E R10, desc[UR12][R10.64] ;  /* 0x0000000c0a0a7981 */ /* 0x000e28000c1e1900 */
[----:B------:R-:W1:Y:S01]  /*1be0*/  @P1 LDG.E R6, desc[UR12][R6.64] ;  /* 0x0000000c06061981 */ /* 0x000e62000c1e1900 */
[----:B0-----:R-:W-:-:S04]  /*1bf0*/  IMAD R9, R8, R10, R9 ;  /* 0x0000000a08097224 */ /* 0x001fc800078e0209 */
[----:B-1----:R-:W-:-:S07]  /*1c00*/  @P1 IMAD R9, R12, R6, R9 ;  /* 0x000000060c091224 */ /* 0x002fce00078e0209 */
.L_x_17:
[----:B------:R-:W1:Y:S01]  /*1c10*/  LDCU UR8, c[0x0][0x390] ;  /* 0x00007200ff0877ac */ /* 0x000e620008000800 */
[----:B------:R-:W-:-:S04]  /*1c20*/  LEA.HI R6, R9, R9, RZ, 0x1 ;  /* 0x0000000909067211 */ /* 0x000fc800078f08ff */
[----:B------:R-:W-:-:S04]  /*1c30*/  LOP3.LUT R6, R6, 0xfffffffe, RZ, 0xc0, !PT ;  /* 0xfffffffe06067812 */ /* 0x000fc800078ec0ff */
[----:B------:R-:W-:Y:S01]  /*1c40*/  IADD3 R6, PT, PT, -R6, R9, RZ ;  /* 0x0000000906067210 */ /* 0x000fe20007ffe1ff */
[----:B-1----:R-:W-:Y:S01]  /*1c50*/  IMAD R7, R5, UR8, R4 ;  /* 0x0000000805077c24 */ /* 0x002fe2000f8e0204 */
[----:B------:R-:W-:-:S04]  /*1c60*/  IADD3 R4, PT, PT, R4, 0x1, RZ ;  /* 0x0000000104047810 */ /* 0x000fc80007ffe0ff */
[----:B------:R-:W-:Y:S02]  /*1c70*/  LEA R7, R7, UR21, 0x2 ;  /* 0x0000001507077c11 */ /* 0x000fe4000f8e10ff */
[----:B------:R-:W-:-:S03]  /*1c80*/  ISETP.NE.AND P1, PT, R4, UR8, PT ;  /* 0x0000000804007c0c */ /* 0x000fc6000bf25270 */
[----:B------:R0:W-:Y:S10]  /*1c90*/  STS [R7], R6 ;  /* 0x0000000607007388 */ /* 0x0001f40000000800 */
[----:B0-----:R-:W-:Y:S05]  /*1ca0*/  @P1 BRA `(.L_x_20) ;  /* 0xfffffff400401947 */ /* 0x001fea000383ffff */
[----:B------:R-:W-:Y:S05]  /*1cb0*/  @P3 BRA `(.L_x_21) ;  /* 0xfffffff400283947 */ /* 0x000fea000383ffff */
[----:B------:R-:W-:Y:S05]  /*1cc0*/  @P2 BRA `(.L_x_22) ;  /* 0xfffffff400102947 */ /* 0x000fea000383ffff */
.L_x_14:
[----:B------:R-:W5:Y:S02]  /*1cd0*/  LDCU UR4, c[0x0][0x394] ;  /* 0x00007280ff0477ac */ /* 0x000f640008000800 */
[----:B-----5:R-:W-:-:S04]  /*1ce0*/  UISETP.GE.AND UP0, UPT, UR4, UR8, UPT ;  /* 0x000000080400728c */ /* 0x020fc8000bf06270 */
[----:B------:R-:W-:-:S04]  /*1cf0*/  UISETP.LT.OR UP0, UPT, UR8, 0x1, UP0 ;  /* 0x000000010800788c */ /* 0x000fc80008701670 */
[----:B------:R-:W-:-:S09]  /*1d00*/  UISETP.LT.OR UP0, UPT, UR4, 0x1, UP0 ;  /* 0x000000010400788c */ /* 0x000fd20008701670 */
[----:B------:R-:W-:Y:S05]  /*1d10*/  BRA.U UP0, `(.L_x_23) ;  /* 0x0000000d00fc7547 */ /* 0x000fea000b800000 */
[----:B------:R-:W-:Y:S01]  /*1d20*/  ULOP3.LUT UR7, UR4, 0xf, URZ, 0xc0, !UPT ;  /* 0x0000000f04077892 */ /* 0x000fe2000f8ec0ff */
[----:B0-----:R-:W-:Y:S01]  /*1d30*/  HFMA2 R0, -RZ, RZ, 0, 0 ;  /* 0x00000000ff007431 */ /* 0x001fe200000001ff */
[----:B------:R-:W-:Y:S02]  /*1d40*/  ULOP3.LUT UR9, UR4, 0x7, URZ, 0xc0, !UPT ;  /* 0x0000000704097892 */ /* 0x000fe4000f8ec0ff */
[----:B------:R-:W-:Y:S02]  /*1d50*/  UIADD3 UR6, UPT, UPT, UR4, -0x1, URZ ;  /* 0xffffffff04067890 */ /* 0x000fe4000fffe0ff */
[----:B------:R-:W-:Y:S02]  /*1d60*/  ULOP3.LUT UR10, UR4, 0x7ffffff0, URZ, 0xc0, !UPT ;  /* 0x7ffffff0040a7892 */ /* 0x000fe4000f8ec0ff */
[----:B------:R-:W-:Y:S02]  /*1d70*/  ULOP3.LUT UR5, UR4, 0x3, URZ, 0xc0, !UPT ;  /* 0x0000000304057892 */ /* 0x000fe4000f8ec0ff */
[----:B------:R-:W-:-:S02]  /*1d80*/  UIADD3 UR4, UPT, UPT, UR7, -0x1, URZ ;  /* 0xffffffff07047890 */ /* 0x000fc4000fffe0ff */
[----:B------:R-:W-:Y:S02]  /*1d90*/  UIADD3 UR8, UPT, UPT, UR9, -0x1, URZ ;  /* 0xffffffff09087890 */ /* 0x000fe4000fffe0ff */
[----:B------:R-:W-:Y:S02]  /*1da0*/  UISETP.GE.U32.AND UP2, UPT, UR6, 0xf, UPT ;  /* 0x0000000f0600788c */ /* 0x000fe4000bf46070 */
[----:B------:R-:W-:Y:S02]  /*1db0*/  UISETP.GE.U32.AND UP1, UPT, UR4, 0x7, UPT ;  /* 0x000000070400788c */ /* 0x000fe4000bf26070 */
[----:B------:R-:W-:-:S11]  /*1dc0*/  UISETP.GE.U32.AND UP0, UPT, UR8, 0x3, UPT ;  /* 0x000000030800788c */ /* 0x000fd6000bf06070 */
.L_x_31:
[----:B------:R-:W0:Y:S01]  /*1dd0*/  LDCU UR4, c[0x0][0x394] ;  /* 0x00007280ff0477ac */ /* 0x000e220008000800 */
[----:B-12-4-:R-:W-:Y:S01]  /*1de0*/  MOV R2, R0 ;  /* 0x0000000000027202 */ /* 0x016fe20000000f00 */
[C---:B------:R-:W-:Y:S01]  /*1df0*/  IMAD R3, R0.reuse, UR20, RZ ;  /* 0x0000001400037c24 */ /* 0x040fe2000f8e02ff */
[----:B------:R-:W-:Y:S01]  /*1e00*/  MOV R4, RZ ;  /* 0x000000ff00047202 */ /* 0x000fe20000000f00 */
[----:B------:R-:W-:-:S05]  /*1e10*/  VIADD R0, R0, 0x1 ;  /* 0x0000000100007836 */ /* 0x000fca0000000000 */
[----:B0-----:R-:W-:-:S13]  /*1e20*/  ISETP.NE.AND P1, PT, R0, UR4, PT ;  /* 0x0000000400007c0c */ /* 0x001fda000bf25270 */
.L_x_30:
[----:B------:R-:W0:Y:S01]  /*1e30*/  LDC R5, c[0x0][0x394] ;  /* 0x0000e500ff057b82 */ /* 0x000e220000000800 */
[----:B-1-3--:R-:W-:-:S07]  /*1e40*/  IADD3 R6, PT, PT, R3, R4, RZ ;  /* 0x0000000403067210 */ /* 0x00afce0007ffe0ff */
.L_x_29:
[----:B------:R-:W-:Y:S01]  /*1e50*/  HFMA2 R7, -RZ, RZ, 0, 0 ;  /* 0x00000000ff077431 */ /* 0x000fe200000001ff */
[----:B------:R-:W-:Y:S01]  /*1e60*/  MOV R27, RZ ;  /* 0x000000ff001b7202 */ /* 0x000fe20000000f00 */
[----:B-1----:R-:W-:Y:S06]  /*1e70*/  BRA.U !UP2, `(.L_x_24) ;  /* 0x000000050aa47547 */ /* 0x002fec000b800000 */
[----:B------:R-:W1:Y:S01]  /*1e80*/  LDC R7, c[0x0][0x390] ;  /* 0x0000e400ff077b82 */ /* 0x000e620000000800 */
[----:B------:R-:W-:Y:S01]  /*1e90*/  MOV R27, RZ ;  /* 0x000000ff001b7202 */ /* 0x000fe20000000f00 */
[----:B------:R-:W-:-:S06]  /*1ea0*/  UMOV UR4, URZ ;  /* 0x000000ff00047c82 */ /* 0x000fcc0008000000 */
[----:B------:R-:W2:Y:S02]  /*1eb0*/  LDC.64 R12, c[0x0][0x388] ;  /* 0x0000e200ff0c7b82 */ /* 0x000ea40000000a00 */
.L_x_25:
[----:B01----:R-:W-:-:S05]  /*1ec0*/  IMAD R28, R7, UR4, R5 ;  /* 0x00000004071c7c24 */ /* 0x003fca000f8e0205 */
[C---:B------:R-:W-:Y:S01]  /*1ed0*/  IADD3 R8, PT, PT, R28.reuse, R7, RZ ;  /* 0x000000071c087210 */ /* 0x040fe20007ffe0ff */
[----:B--2---:R-:W-:-:S04]  /*1ee0*/  IMAD.WIDE.U32 R28, R28, 0x4, R12 ;  /* 0x000000041c1c7825 */ /* 0x004fc800078e000c */
[C---:B------:R-:W-:Y:S02]  /*1ef0*/  IMAD.WIDE.U32 R18, R8.reuse, 0x4, R12 ;  /* 0x0000000408127825 */ /* 0x040fe400078e000c */
[----:B------:R0:W2:Y:S01]  /*1f00*/  LDG.E R28, desc[UR12][R28.64] ;  /* 0x0000000c1c1c7981 */ /* 0x0000a2000c1e1900 */
[----:B------:R-:W-:-:S03]  /*1f10*/  IADD3 R8, PT, PT, R8, R7, RZ ;  /* 0x0000000708087210 */ /* 0x000fc60007ffe0ff */
[----:B------:R1:W3:Y:S02]  /*1f20*/  LDG.E R18, desc[UR12][R18.64] ;  /* 0x0000000c12127981 */ /* 0x0002e4000c1e1900 */
[----:B------:R-:W-:-:S06]  /*1f30*/  IMAD.WIDE.U32 R22, R8, 0x4, R12 ;  /* 0x0000000408167825 */ /* 0x000fcc00078e000c */
[----:B------:R-:W4:Y:S01]  /*1f40*/  LDG.E R22, desc[UR12][R22.64] ;  /* 0x0000000c16167981 */ /* 0x000f22000c1e1900 */
[----:B------:R-:W-:-:S05]  /*1f50*/  IADD3 R8, PT, PT, R8, R7, RZ ;  /* 0x0000000708087210 */ /* 0x000fca0007ffe0ff */
[----:B------:R-:W-:-:S05]  /*1f60*/  IMAD.WIDE.U32 R14, R8, 0x4, R12 ;  /* 0x00000004080e7825 */ /* 0x000fca00078e000c */
[----:B------:R-:W5:Y:S01]  /*1f70*/  LDG.E R26, desc[UR12][R14.64] ;  /* 0x0000000c0e1a7981 */ /* 0x000f62000c1e1900 */
[----:B------:R-:W-:-:S04]  /*1f80*/  IMAD.IADD R10, R8, 0x1, R7 ;  /* 0x00000001080a7824 */ /* 0x000fc800078e0207 */
[----:B------:R-:W-:-:S05]  /*1f90*/  IMAD.WIDE.U32 R8, R10, 0x4, R12 ;  /* 0x000000040a087825 */ /* 0x000fca00078e000c */
[----:B------:R1:W5:Y:S01]  /*1fa0*/  LDG.E R24, desc[UR12][R8.64] ;  /* 0x0000000c08187981 */ /* 0x000362000c1e1900 */
[----:B------:R-:W-:Y:S01]  /*1fb0*/  IADD3 R17, PT, PT, R10, R7, RZ ;  /* 0x000000070a117210 */ /* 0x000fe20007ffe0ff */
[----:B------:R-:W-:-:S04]  /*1fc0*/  IMAD R16, R7, UR4, R6 ;  /* 0x0000000407107c24 */ /* 0x000fc8000f8e0206 */
[----:B------:R-:W-:Y:S01]  /*1fd0*/  IMAD.WIDE.U32 R10, R17, 0x4, R12 ;  /* 0x00000004110a7825 */ /* 0x000fe200078e000c */
[----:B0-----:R-:W-:-:S04]  /*1fe0*/  LEA R29, R16, UR21, 0x2 ;  /* 0x00000015101d7c11 */ /* 0x001fc8000f8e10ff */
[----:B------:R-:W5:Y:S01]  /*1ff0*/  LDG.E R25, desc[UR12][R10.64] ;  /* 0x0000000c0a197981 */ /* 0x000f62000c1e1900 */
[----:B------:R-:W-:Y:S02]  /*2000*/  LEA R20, R7, R29, 0x2 ;  /* 0x0000001d07147211 */ /* 0x000fe400078e10ff */
[-C--:B------:R-:W-:Y:S01]  /*2010*/  IADD3 R21, PT, PT, R17, R7.reuse, RZ ;  /* 0x0000000711157210 */ /* 0x080fe20007ffe0ff */
[----:B------:R-:W2:Y:S04]  /*2020*/  LDS R29, [R29] ;  /* 0x000000001d1d7984 */ /* 0x000ea80000000800 */
[----:B-1----:R0:W3:Y:S01]  /*2030*/  LDS R19, [R20] ;  /* 0x0000000014137984 */ /* 0x0020e20000000800 */
[C---:B------:R-:W-:Y:S01]  /*2040*/  IMAD.WIDE.U32 R16, R21.reuse, 0x4, R12 ;  /* 0x0000000415107825 */ /* 0x040fe200078e000c */
[----:B------:R-:W-:-:S04]  /*2050*/  IADD3 R21, PT, PT, R21, R7, RZ ;  /* 0x0000000715157210 */ /* 0x000fc80007ffe0ff */
[----:B------:R-:W5:Y:S01]  /*2060*/  LDG.E R9, desc[UR12][R16.64] ;  /* 0x0000000c10097981 */ /* 0x000f62000c1e1900 */
[----:B------:R-:W-:Y:S01]  /*2070*/  LEA R8, R7, R20, 0x2 ;  /* 0x0000001407087211 */ /* 0x000fe200078e10ff */
[----:B------:R-:W-:-:S04]  /*2080*/  IMAD.WIDE.U32 R14, R21, 0x4, R12 ;  /* 0x00000004150e7825 */ /* 0x000fc800078e000c */
[----:B------:R-:W4:Y:S04]  /*2090*/  LDS R23, [R8] ;  /* 0x0000000008177984 */ /* 0x000f280000000800 */
[----:B------:R1:W5:Y:S02]  /*20a0*/  LDG.E R10, desc[UR12][R14.64] ;  /* 0x0000000c0e0a7981 */ /* 0x000364000c1e1900 */
[----:B-1----:R-:W-:-:S05]  /*20b0*/  IADD3 R14, PT, PT, R21, R7, RZ ;  /* 0x00000007150e7210 */ /* 0x002fca0007ffe0ff */
[----:B0-----:R-:W-:-:S05]  /*20c0*/  IMAD.WIDE.U32 R20, R14, 0x4, R12 ;  /* 0x000000040e147825 */ /* 0x001fca00078e000c */
[----:B------:R0:W5:Y:S01]  /*20d0*/  LDG.E R11, desc[UR12][R20.64] ;  /* 0x0000000c140b7981 */ /* 0x000162000c1e1900 */
[----:B------:R-:W-:-:S05]  /*20e0*/  IADD3 R14, PT, PT, R14, R7, RZ ;  /* 0x000000070e0e7210 */ /* 0x000fca0007ffe0ff */
[----:B------:R-:W-:-:S04]  /*20f0*/  IMAD.WIDE.U32 R16, R14, 0x4, R12 ;  /* 0x000000040e107825 */ /* 0x000fc800078e000c */
[----:B--2---:R-:W-:Y:S01]  /*2100*/  IMAD R29, R29, R28, R27 ;  /* 0x0000001c1d1d7224 */ /* 0x004fe200078e021b */
[----:B------:R-:W-:-:S03]  /*2110*/  IADD3 R27, PT, PT, R14, R7, RZ ;  /* 0x000000070e1b7210 */ /* 0x000fc60007ffe0ff */
[----:B---3--:R-:W-:Y:S02]  /*2120*/  IMAD R29, R19, R18, R29 ;  /* 0x00000012131d7224 */ /* 0x008fe400078e021d */
[C---:B------:R-:W-:Y:S02]  /*2130*/  IMAD.IADD R18, R27.reuse, 0x1, R7 ;  /* 0x000000011b127824 */ /* 0x040fe400078e0207 */
[--C-:B------:R-:W-:Y:S02]  /*2140*/  IMAD.WIDE.U32 R14, R27, 0x4, R12.reuse ;  /* 0x000000041b0e7825 */ /* 0x100fe400078e000c */
[----:B------:R-:W2:Y:S01]  /*2150*/  LDG.E R27, desc[UR12][R16.64] ;  /* 0x0000000c101b7981 */ /* 0x000ea2000c1e1900 */
[C---:B0-----:R-:W-:Y:S01]  /*2160*/  IADD3 R20, PT, PT, R18.reuse, R7, RZ ;  /* 0x0000000712147210 */ /* 0x041fe20007ffe0ff */
[----:B------:R-:W-:Y:S02]  /*2170*/  IMAD.WIDE.U32 R18, R18, 0x4, R12 ;  /* 0x0000000412127825 */ /* 0x000fe400078e000c */
[----:B------:R0:W3:Y:S02]  /*2180*/  LDG.E R28, desc[UR12][R14.64] ;  /* 0x0000000c0e1c7981 */ /* 0x0000e4000c1e1900 */
[----:B----4-:R-:W-:-:S02]  /*2190*/  IMAD R29, R23, R22, R29 ;  /* 0x00000016171d7224 */ /* 0x010fc400078e021d */
[----:B------:R1:W4:Y:S01]  /*21a0*/  LDG.E R18, desc[UR12][R18.64] ;  /* 0x0000000c12127981 */ /* 0x000322000c1e1900 */
[C---:B0-----:R-:W-:Y:S01]  /*21b0*/  IADD3 R14, PT, PT, R20.reuse, R7, RZ ;  /* 0x00000007140e7210 */ /* 0x041fe20007ffe0ff */
[----:B------:R-:W-:-:S04]  /*21c0*/  IMAD.WIDE.U32 R20, R20, 0x4, R12 ;  /* 0x0000000414147825 */ /* 0x000fc800078e000c */
[C-C-:B------:R-:W-:Y:S01]  /*21d0*/  IMAD.WIDE.U32 R22, R14.reuse, 0x4, R12.reuse ;  /* 0x000000040e167825 */ /* 0x140fe200078e000c */
[-C--:B------:R-:W-:Y:S01]  /*21e0*/  IADD3 R14, PT, PT, R14, R7.reuse, RZ ;  /* 0x000000070e0e7210 */ /* 0x080fe20007ffe0ff */
[----:B------:R0:W4:Y:S03]  /*21f0*/  LDG.E R20, desc[UR12][R20.64] ;  /* 0x0000000c14147981 */ /* 0x000126000c1e1900 */
[C---:B------:R-:W-:Y:S01]  /*2200*/  IADD3 R15, PT, PT, R14.reuse, R7, RZ ;  /* 0x000000070e0f7210 */ /* 0x040fe20007ffe0ff */
[--C-:B------:R-:W-:Y:S01]  /*2210*/  IMAD.WIDE.U32 R16, R14, 0x4, R12.reuse ;  /* 0x000000040e107825 */ /* 0x100fe200078e000c */
[----:B------:R5:W4:Y:S03]  /*2220*/  LDG.E R22, desc[UR12][R22.64] ;  /* 0x0000000c16167981 */ /* 0x000b26000c1e1900 */
[----:B------:R-:W-:-:S02]  /*2230*/  IMAD.WIDE.U32 R14, R15, 0x4, R12 ;  /* 0x000000040f0e7825 */ /* 0x000fc400078e000c */
[----:B------:R5:W4:Y:S04]  /*2240*/  LDG.E R16, desc[UR12][R16.64] ;  /* 0x0000000c10107981 */ /* 0x000b28000c1e1900 */
[----:B------:R5:W4:Y:S01]  /*2250*/  LDG.E R14, desc[UR12][R14.64] ;  /* 0x0000000c0e0e7981 */ /* 0x000b22000c1e1900 */
[----:B-1----:R-:W-:-:S05]  /*2260*/  LEA R19, R7, R8, 0x2 ;  /* 0x0000000807137211 */ /* 0x002fca00078e10ff */
[----:B------:R1:W5:Y:S02]  /*2270*/  LDS R8, [R19] ;  /* 0x0000000013087984 */ /* 0x0003640000000800 */
[----:B-1----:R-:W-:-:S05]  /*2280*/  LEA R19, R7, R19, 0x2 ;  /* 0x0000001307137211 */ /* 0x002fca00078e10ff */
[----:B0-----:R-:W0:Y:S01]  /*2290*/  LDS R21, [R19] ;  /* 0x0000000013157984 */ /* 0x001e220000000800 */
[----:B-----5:R-:W-:Y:S01]  /*22a0*/  IMAD R29, R8, R26, R29 ;  /* 0x0000001a081d7224 */ /* 0x020fe200078e021d */
[----:B------:R-:W-:-:S05]  /*22b0*/  LEA R26, R7, R19, 0x2 ;  /* 0x00000013071a7211 */ /* 0x000fca00078e10ff */
[----:B------:R-:W1:Y:S01]  /*22c0*/  LDS R8, [R26] ;  /* 0x000000001a087984 */ /* 0x000e620000000800 */
[----:B------:R-:W-:Y:S01]  /*22d0*/  LEA R23, R7, R26, 0x2 ;  /* 0x0000001a07177211 */ /* 0x000fe200078e10ff */
[----:B0-----:R-:W-:-:S04]  /*22e0*/  IMAD R21, R21, R24, R29 ;  /* 0x0000001815157224 */ /* 0x001fc800078e021d */
[----:B------:R-:W0:Y:S01]  /*22f0*/  LDS R24, [R23] ;  /* 0x0000000017187984 */ /* 0x000e220000000800 */
[----:B------:R-:W-:-:S05]  /*2300*/  IMAD R17, R7, 0x4, R23 ;  /* 0x0000000407117824 */ /* 0x000fca00078e0217 */
[----:B------:R5:W5:Y:S01]  /*2310*/  LDS R15, [R17] ;  /* 0x00000000110f7984 */ /* 0x000b620000000800 */
[----:B------:R-:W-:Y:S01]  /*2320*/  LEA R29, R7, R17, 0x2 ;  /* 0x00000011071d7211 */ /* 0x000fe200078e10ff */
[----:B-1----:R-:W-:-:S04]  /*2330*/  IMAD R21, R8, R25, R21 ;  /* 0x0000001908157224 */ /* 0x002fc800078e0215 */
[----:B------:R-:W1:Y:S01]  /*2340*/  LDS R8, [R29] ;  /* 0x000000001d087984 */ /* 0x000e620000000800 */
[----:B------:R-:W-:-:S04]  /*2350*/  LEA R25, R7, R29, 0x2 ;  /* 0x0000001d07197211 */ /* 0x000fc800078e10ff */
[C---:B------:R-:W-:Y:S01]  /*2360*/  LEA R26, R7.reuse, R25, 0x2 ;  /* 0x00000019071a7211 */ /* 0x040fe200078e10ff */
[----:B0-----:R-:W-:Y:S02]  /*2370*/  IMAD R21, R24, R9, R21 ;  /* 0x0000000918157224 */ /* 0x001fe400078e0215 */
[----:B------:R-:W2:Y:S01]  /*2380*/  LDS R24, [R25] ;  /* 0x0000000019187984 */ /* 0x000ea20000000800 */
[----:B------:R-:W-:-:S03]  /*2390*/  LEA R19, R7, R26, 0x2 ;  /* 0x0000001a07137211 */ /* 0x000fc600078e10ff */
[----:B------:R-:W3:Y:S01]  /*23a0*/  LDS R9, [R26] ;  /* 0x000000001a097984 */ /* 0x000ee20000000800 */
[----:B-----5:R-:W-:Y:S01]  /*23b0*/  LEA R17, R7, R19, 0x2 ;  /* 0x0000001307117211 */ /* 0x020fe200078e10ff */
[----:B------:R-:W-:Y:S02]  /*23c0*/  IMAD R10, R15, R10, R21 ;  /* 0x0000000a0f0a7224 */ /* 0x000fe400078e0215 */
[----:B------:R-:W4:Y:S01]  /*23d0*/  LDS R19, [R19] ;  /* 0x0000000013137984 */ /* 0x000f220000000800 */
[----:B------:R-:W-:-:S03]  /*23e0*/  LEA R15, R7, R17, 0x2 ;  /* 0x00000011070f7211 */ /* 0x000fc600078e10ff */
[----:B------:R-:W0:Y:S01]  /*23f0*/  LDS R17, [R17] ;  /* 0x0000000011117984 */ /* 0x000e220000000800 */
[----:B------:R-:W-:-:S03]  /*2400*/  LEA R23, R7, R15, 0x2 ;  /* 0x0000000f07177211 */ /* 0x000fc600078e10ff */
[----:B------:R-:W5:Y:S01]  /*2410*/  LDS R15, [R15] ;  /* 0x000000000f0f7984 */ /* 0x000f620000000800 */
[----:B------:R-:W-:-:S06]  /*2420*/  LEA R21, R7, R23, 0x2 ;  /* 0x0000001707157211 */ /* 0x000fcc00078e10ff */
[----:B------:R-:W-:Y:S01]  /*2430*/  LDS R21, [R21] ;  /* 0x0000000015157984 */ /* 0x000fe20000000800 */
[----:B-1----:R-:W-:-:S03]  /*2440*/  IMAD R8, R8, R11, R10 ;  /* 0x0000000b08087224 */ /* 0x002fc600078e020a */
[----:B------:R-:W1:Y:S01]  /*2450*/  LDS R11, [R23] ;  /* 0x00000000170b7984 */ /* 0x000e620000000800 */
[----:B------:R-:W-:-:S04]  /*2460*/  UIADD3 UR4, UPT, UPT, UR4, 0x10, URZ ;  /* 0x0000001004047890 */ /* 0x000fc8000fffe0ff */
[----:B------:R-:W-:Y:S01]  /*2470*/  UISETP.NE.AND UP3, UPT, UR4, UR10, UPT ;  /* 0x0000000a0400728c */ /* 0x000fe2000bf65270 */
[----:B--2---:R-:W-:-:S04]  /*2480*/  IMAD R8, R24, R27, R8 ;  /* 0x0000001b18087224 */ /* 0x004fc800078e0208 */
[----:B---3--:R-:W-:-:S04]  /*2490*/  IMAD R8, R9, R28, R8 ;  /* 0x0000001c09087224 */ /* 0x008fc800078e0208 */
[----:B----4-:R-:W-:-:S04]  /*24a0*/  IMAD R8, R19, R18, R8 ;  /* 0x0000001213087224 */ /* 0x010fc800078e0208 */
[----:B0-----:R-:W-:-:S04]  /*24b0*/  IMAD R8, R17, R20, R8 ;  /* 0x0000001411087224 */ /* 0x001fc800078e0208 */
[----:B-----5:R-:W-:-:S04]  /*24c0*/  IMAD R8, R15, R22, R8 ;  /* 0x000000160f087224 */ /* 0x020fc800078e0208 */
[----:B-1----:R-:W-:-:S04]  /*24d0*/  IMAD R8, R11, R16, R8 ;  /* 0x000000100b087224 */ /* 0x002fc800078e0208 */
[----:B------:R-:W-:Y:S01]  /*24e0*/  IMAD R27, R21, R14, R8 ;  /* 0x0000000e151b7224 */ /* 0x000fe200078e0208 */
[----:B------:R-:W-:Y:S06]  /*24f0*/  BRA.U UP3, `(.L_x_25) ;  /* 0xfffffff903707547 */ /* 0x000fec000b83ffff */
[----:B------:R-:W-:-:S07]  /*2500*/  IMAD.U32 R7, RZ, RZ, UR10 ;  /* 0x0000000aff077e24 */ /* 0x000fce000f8e00ff */
.L_x_24:
[----:B------:R-:W-:-:S09]  /*2510*/  UISETP.NE.AND UP3, UPT, UR7, URZ, UPT ;  /* 0x000000ff0700728c */ /* 0x000fd2000bf65270 */
[----:B------:R-:W-:Y:S05]  /*2520*/  BRA.U !UP3, `(.L_x_26) ;  /* 0x000000050bbc7547 */ /* 0x000fea000b800000 */
[----:B------:R-:W-:Y:S01]  /*2530*/  UISETP.NE.AND UP3, UPT, UR9, URZ, UPT ;  /* 0x000000ff0900728c */ /* 0x000fe2000bf65270 */
[----:B------:R-:W-:Y:S10]  /*2540*/  BRA.U !UP1, `(.L_x_27) ;  /* 0x0000000109d07547 */ /* 0x000ff4000b800000 */
[----:B------:R-:W0:Y:S08]  /*2550*/  LDC R20, c[0x0][0x390] ;  /* 0x0000e400ff147b82 */ /* 0x000e300000000800 */
[----:B------:R-:W1:Y:S01]  /*2560*/  LDC.64 R8, c[0x0][0x388] ;  /* 0x0000e200ff087b82 */ /* 0x000e620000000a00 */
[----:B0-----:R-:W-:-:S04]  /*2570*/  IMAD R11, R7, R20, R5 ;  /* 0x00000014070b7224 */ /* 0x001fc800078e0205 */
[C---:B-1----:R-:W-:Y:S01]  /*2580*/  IMAD.WIDE.U32 R22, R11.reuse, 0x4, R8 ;  /* 0x000000040b167825 */ /* 0x042fe200078e0008 */
[----:B------:R-:W-:-:S04]  /*2590*/  IADD3 R11, PT, PT, R11, R20, RZ ;  /* 0x000000140b0b7210 */ /* 0x000fc80007ffe0ff */
[CC--:B------:R-:W-:Y:S01]  /*25a0*/  IADD3 R25, PT, PT, R11.reuse, R20.reuse, RZ ;  /* 0x000000140b197210 */ /* 0x0c0fe20007ffe0ff */
[--C-:B------:R-:W-:Y:S01]  /*25b0*/  IMAD.WIDE.U32 R18, R11, 0x4, R8.reuse ;  /* 0x000000040b127825 */ /* 0x100fe200078e0008 */
[----:B------:R-:W2:Y:S02]  /*25c0*/  LDG.E R22, desc[UR12][R22.64] ;  /* 0x0000000c16167981 */ /* 0x000ea4000c1e1900 */
[CC--:B------:R-:W-:Y:S01]  /*25d0*/  IADD3 R17, PT, PT, R25.reuse, R20.reuse, RZ ;  /* 0x0000001419117210 */ /* 0x0c0fe20007ffe0ff */
[--C-:B------:R-:W-:Y:S02]  /*25e0*/  IMAD.WIDE.U32 R24, R25, 0x4, R8.reuse ;  /* 0x0000000419187825 */ /* 0x100fe400078e0008 */
[----:B------:R0:W3:Y:S01]  /*25f0*/  LDG.E R18, desc[UR12][R18.64] ;  /* 0x0000000c12127981 */ /* 0x0000e2000c1e1900 */
[CC--:B------:R-:W-:Y:S01]  /*2600*/  IADD3 R11, PT, PT, R17.reuse, R20.reuse, RZ ;  /* 0x00000014110b7210 */ /* 0x0c0fe20007ffe0ff */
[--C-:B------:R-:W-:Y:S02]  /*2610*/  IMAD.WIDE.U32 R16, R17, 0x4, R8.reuse ;  /* 0x0000000411107825 */ /* 0x100fe400078e0008 */
[----:B------:R-:W4:Y:S01]  /*2620*/  LDG.E R24, desc[UR12][R24.64] ;  /* 0x0000000c18187981 */ /* 0x000f22000c1e1900 */
[C---:B------:R-:W-:Y:S01]  /*2630*/  IADD3 R13, PT, PT, R11.reuse, R20, RZ ;  /* 0x000000140b0d7210 */ /* 0x040fe20007ffe0ff */
[----:B------:R-:W-:-:S02]  /*2640*/  IMAD.WIDE.U32 R10, R11, 0x4, R8 ;  /* 0x000000040b0a7825 */ /* 0x000fc400078e0008 */
[----:B------:R1:W5:Y:S01]  /*2650*/  LDG.E R16, desc[UR12][R16.64] ;  /* 0x0000000c10107981 */ /* 0x000362000c1e1900 */
[CC--:B------:R-:W-:Y:S01]  /*2660*/  IADD3 R15, PT, PT, R13.reuse, R20.reuse, RZ ;  /* 0x000000140d0f7210 */ /* 0x0c0fe20007ffe0ff */
[--C-:B------:R-:W-:Y:S02]  /*2670*/  IMAD.WIDE.U32 R12, R13, 0x4, R8.reuse ;  /* 0x000000040d0c7825 */ /* 0x100fe400078e0008 */
[----:B------:R1:W5:Y:S01]  /*2680*/  LDG.E R10, desc[UR12][R10.64] ;  /* 0x0000000c0a0a7981 */ /* 0x000362000c1e1900 */
[C---:B------:R-:W-:Y:S01]  /*2690*/  IADD3 R21, PT, PT, R15.reuse, R20, RZ ;  /* 0x000000140f157210 */ /* 0x040fe20007ffe0ff */
[--C-:B------:R-:W-:Y:S02]  /*26a0*/  IMAD.WIDE.U32 R14, R15, 0x4, R8.reuse ;  /* 0x000000040f0e7825 */ /* 0x100fe400078e0008 */
[----:B------:R1:W5:Y:S02]  /*26b0*/  LDG.E R12, desc[UR12][R12.64] ;  /* 0x0000000c0c0c7981 */ /* 0x000364000c1e1900 */
[----:B------:R-:W-:-:S02]  /*26c0*/  IMAD.WIDE.U32 R8, R21, 0x4, R8 ;  /* 0x0000000415087825 */ /* 0x000fc400078e0008 */
[----:B------:R1:W5:Y:S04]  /*26d0*/  LDG.E R14, desc[UR12][R14.64] ;  /* 0x0000000c0e0e7981 */ /* 0x000368000c1e1900 */
[----:B------:R1:W5:Y:S01]  /*26e0*/  LDG.E R8, desc[UR12][R8.64] ;  /* 0x0000000c08087981 */ /* 0x000362000c1e1900 */
[C---:B0-----:R-:W-:Y:S01]  /*26f0*/  IMAD R19, R7.reuse, R20, R6 ;  /* 0x0000001407137224 */ /* 0x041fe200078e0206 */
[----:B------:R-:W-:-:S04]  /*2700*/  IADD3 R7, PT, PT, R7, 0x8, RZ ;  /* 0x0000000807077810 */ /* 0x000fc80007ffe0ff */
[----:B------:R-:W-:-:S04]  /*2710*/  LEA R19, R19, UR21, 0x2 ;  /* 0x0000001513137c11 */ /* 0x000fc8000f8e10ff */
[C---:B-1----:R-:W-:Y:S01]  /*2720*/  LEA R17, R20.reuse, R19, 0x2 ;  /* 0x0000001314117211 */ /* 0x042fe200078e10ff */
[----:B------:R0:W2:Y:S04]  /*2730*/  LDS R21, [R19] ;  /* 0x0000000013157984 */ /* 0x0000a80000000800 */
[C---:B------:R-:W-:Y:S02]  /*2740*/  IMAD R23, R20.reuse, 0x4, R17 ;  /* 0x0000000414177824 */ /* 0x040fe400078e0211 */
[----:B------:R-:W3:Y:S03]  /*2750*/  LDS R17, [R17] ;  /* 0x0000000011117984 */ /* 0x000ee60000000800 */
[C---:B------:R-:W-:Y:S01]  /*2760*/  LEA R11, R20.reuse, R23, 0x2 ;  /* 0x00000017140b7211 */ /* 0x040fe200078e10ff */
[----:B------:R-:W4:Y:S03]  /*2770*/  LDS R13, [R23] ;  /* 0x00000000170d7984 */ /* 0x000f260000000800 */
[----:B------:R-:W-:-:S02]  /*2780*/  LEA R25, R20, R11, 0x2 ;  /* 0x0000000b14197211 */ /* 0x000fc400078e10ff */
[----:B------:R-:W5:Y:S02]  /*2790*/  LDS R11, [R11] ;  /* 0x000000000b0b7984 */ /* 0x000f640000000800 */
[C---:B------:R-:W-:Y:S02]  /*27a0*/  LEA R15, R20.reuse, R25, 0x2 ;  /* 0x00000019140f7211 */ /* 0x040fe400078e10ff */
[----:B------:R-:W1:Y:S02]  /*27b0*/  LDS R9, [R25] ;  /* 0x0000000019097984 */ /* 0x000e640000000800 */
[C---:B0-----:R-:W-:Y:S02]  /*27c0*/  LEA R19, R20.reuse, R15, 0x2 ;  /* 0x0000000f14137211 */ /* 0x041fe400078e10ff */
[----:B------:R-:W0:Y:S02]  /*27d0*/  LDS R15, [R15] ;  /* 0x000000000f0f7984 */ /* 0x000e240000000800 */
[----:B------:R-:W-:-:S02]  /*27e0*/  LEA R20, R20, R19, 0x2 ;  /* 0x0000001314147211 */ /* 0x000fc400078e10ff */
[----:B------:R-:W0:Y:S04]  /*27f0*/  LDS R19, [R19] ;  /* 0x0000000013137984 */ /* 0x000e280000000800 */
[----:B------:R-:W0:Y:S01]  /*2800*/  LDS R20, [R20] ;  /* 0x0000000014147984 */ /* 0x000e220000000800 */
[----:B--2---:R-:W-:-:S04]  /*2810*/  IMAD R21, R21, R22, R27 ;  /* 0x0000001615157224 */ /* 0x004fc800078e021b */
[----:B---3--:R-:W-:-:S04]  /*2820*/  IMAD R17, R17, R18, R21 ;  /* 0x0000001211117224 */ /* 0x008fc800078e0215 */
[----:B----4-:R-:W-:-:S04]  /*2830*/  IMAD R13, R13, R24, R17 ;  /* 0x000000180d0d7224 */ /* 0x010fc800078e0211 */
[----:B-----5:R-:W-:-:S04]  /*2840*/  IMAD R11, R11, R16, R13 ;  /* 0x000000100b0b7224 */ /* 0x020fc800078e020d */
[----:B-1----:R-:W-:-:S04]  /*2850*/  IMAD R9, R9, R10, R11 ;  /* 0x0000000a09097224 */ /* 0x002fc800078e020b */
[----:B0-----:R-:W-:-:S04]  /*2860*/  IMAD R9, R15, R12, R9 ;  /* 0x0000000c0f097224 */ /* 0x001fc800078e0209 */
[----:B------:R-:W-:-:S04]  /*2870*/  IMAD R9, R19, R14, R9 ;  /* 0x0000000e13097224 */ /* 0x000fc800078e0209 */
[----:B------:R-:W-:-:S07]  /*2880*/  IMAD R27, R20, R8, R9 ;  /* 0x00000008141b7224 */ /* 0x000fce00078e0209 */
.L_x_27:
[----:B------:R-:W-:Y:S05]  /*2890*/  BRA.U !UP3, `(.L_x_26) ;  /* 0x000000010be07547 */ /* 0x000fea000b800000 */
[----:B------:R-:W-:Y:S01]  /*28a0*/  UISETP.NE.AND UP3, UPT, UR5, URZ, UPT ;  /* 0x000000ff0500728c */ /* 0x000fe2000bf65270 */
[----:B------:R-:W-:Y:S10]  /*28b0*/  BRA.U !UP0, `(.L_x_28) ;  /* 0x0000000108707547 */ /* 0x000ff4000b800000 */
[----:B------:R-:W0:Y:S08]  /*28c0*/  LDC R12, c[0x0][0x390] ;  /* 0x0000e400ff0c7b82 */ /* 0x000e300000000800 */
[----:B------:R-:W1:Y:S01]  /*28d0*/  LDC.64 R8, c[0x0][0x388] ;  /* 0x0000e200ff087b82 */ /* 0x000e620000000a00 */
[----:B0-----:R-:W-:-:S05]  /*28e0*/  IMAD R17, R7, R12, R5 ;  /* 0x0000000c07117224 */ /* 0x001fca00078e0205 */
[C---:B------:R-:W-:Y:S01]  /*28f0*/  IADD3 R15, PT, PT, R17.reuse, R12, RZ ;  /* 0x0000000c110f7210 */ /* 0x040fe20007ffe0ff */
[----:B-1----:R-:W-:-:S03]  /*2900*/  IMAD.WIDE.U32 R16, R17, 0x4, R8 ;  /* 0x0000000411107825 */ /* 0x002fc600078e0008 */
[C---:B------:R-:W-:Y:S01]  /*2910*/  IADD3 R11, PT, PT, R15.reuse, R12, RZ ;  /* 0x0000000c0f0b7210 */ /* 0x040fe20007ffe0ff */
[----:B------:R-:W-:Y:S02]  /*2920*/  IMAD.WIDE.U32 R14, R15, 0x4, R8 ;  /* 0x000000040f0e7825 */ /* 0x000fe400078e0008 */
[----:B------:R0:W2:Y:S02]  /*2930*/  LDG.E R16, desc[UR12][R16.64] ;  /* 0x0000000c10107981 */ /* 0x0000a4000c1e1900 */
[C---:B------:R-:W-:Y:S02]  /*2940*/  IMAD.IADD R13, R11.reuse, 0x1, R12 ;  /* 0x000000010b0d7824 */ /* 0x040fe400078e020c */
[--C-:B------:R-:W-:Y:S01]  /*2950*/  IMAD.WIDE.U32 R10, R11, 0x4, R8.reuse ;  /* 0x000000040b0a7825 */ /* 0x100fe200078e0008 */
[----:B------:R1:W3:Y:S03]  /*2960*/  LDG.E R14, desc[UR12][R14.64] ;  /* 0x0000000c0e0e7981 */ /* 0x0002e6000c1e1900 */
[----:B------:R-:W-:-:S02]  /*2970*/  IMAD.WIDE.U32 R8, R13, 0x4, R8 ;  /* 0x000000040d087825 */ /* 0x000fc400078e0008 */
[----:B------:R-:W4:Y:S04]  /*2980*/  LDG.E R10, desc[UR12][R10.64] ;  /* 0x0000000c0a0a7981 */ /* 0x000f28000c1e1900 */
[----:B------:R-:W5:Y:S01]  /*2990*/  LDG.E R8, desc[UR12][R8.64] ;  /* 0x0000000c08087981 */ /* 0x000f62000c1e1900 */
[C---:B------:R-:W-:Y:S01]  /*29a0*/  IMAD R13, R7.reuse, R12, R6 ;  /* 0x0000000c070d7224 */ /* 0x040fe200078e0206 */
[----:B------:R-:W-:-:S04]  /*29b0*/  IADD3 R7, PT, PT, R7, 0x4, RZ ;  /* 0x0000000407077810 */ /* 0x000fc80007ffe0ff */
[----:B------:R-:W-:-:S04]  /*29c0*/  LEA R13, R13, UR21, 0x2 ;  /* 0x000000150d0d7c11 */ /* 0x000fc8000f8e10ff */
[C---:B------:R-:W-:Y:S02]  /*29d0*/  LEA R19, R12.reuse, R13, 0x2 ;  /* 0x0000000d0c137211 */ /* 0x040fe400078e10ff */
[----:B------:R-:W2:Y:S02]  /*29e0*/  LDS R13, [R13] ;  /* 0x000000000d0d7984 */ /* 0x000ea40000000800 */
[C---:B0-----:R-:W-:Y:S02]  /*29f0*/  LEA R17, R12.reuse, R19, 0x2 ;  /* 0x000000130c117211 */ /* 0x041fe400078e10ff */
[----:B------:R-:W3:Y:S02]  /*2a00*/  LDS R19, [R19] ;  /* 0x0000000013137984 */ /* 0x000ee40000000800 */
[----:B------:R-:W-:Y:S02]  /*2a10*/  LEA R12, R12, R17, 0x2 ;  /* 0x000000110c0c7211 */ /* 0x000fe400078e10ff */
[----:B------:R-:W4:Y:S04]  /*2a20*/  LDS R17, [R17] ;  /* 0x0000000011117984 */ /* 0x000f280000000800 */
[----:B-1----:R-:W5:Y:S01]  /*2a30*/  LDS R15, [R12] ;  /* 0x000000000c0f7984 */ /* 0x002f620000000800 */
[----:B--2---:R-:W-:-:S04]  /*2a40*/  IMAD R27, R13, R16, R27 ;  /* 0x000000100d1b7224 */ /* 0x004fc800078e021b */
[----:B---3--:R-:W-:-:S04]  /*2a50*/  IMAD R14, R19, R14, R27 ;  /* 0x0000000e130e7224 */ /* 0x008fc800078e021b */
[----:B----4-:R-:W-:-:S04]  /*2a60*/  IMAD R10, R17, R10, R14 ;  /* 0x0000000a110a7224 */ /* 0x010fc800078e020e */
[----:B-----5:R-:W-:-:S07]  /*2a70*/  IMAD R27, R15, R8, R10 ;  /* 0x000000080f1b7224 */ /* 0x020fce00078e020a */
.L_x_28:
[----:B------:R-:W-:Y:S05]  /*2a80*/  BRA.U !UP3, `(.L_x_26) ;  /* 0x000000010b647547 */ /* 0x000fea000b800000 */
[----:B------:R-:W0:Y:S08]  /*2a90*/  LDC R14, c[0x0][0x390] ;  /* 0x0000e400ff0e7b82 */ /* 0x000e300000000800 */
[----:B------:R-:W1:Y:S01]  /*2aa0*/  LDC.64 R8, c[0x0][0x388] ;  /* 0x0000e200ff087b82 */ /* 0x000e620000000a00 */
[----:B0-----:R-:W-:-:S04]  /*2ab0*/  IMAD R15, R7, R14, R5 ;  /* 0x0000000e070f7224 */ /* 0x001fc800078e0205 */
[----:B-1----:R-:W-:-:S06]  /*2ac0*/  IMAD.WIDE.U32 R10, R15, 0x4, R8 ;  /* 0x000000040f0a7825 */ /* 0x002fcc00078e0008 */
        /* <DEDUP_REMOVED lines=8> */
[----:B------:R-:W-:-:S05]  /*2b50*/  IADD3 R11, PT, PT, R15, R14, RZ ;  /* 0x0000000e0f0b7210 */ /* 0x000fca0007ffe0ff */
[----:B------:R-:W-:-:S13]  /*2b60*/  PLOP3.LUT P0, PT, PT, PT, UP3, 0x80, 0x8 ;  /* 0x000000000008781c */ /* 0x000fda0003f0f038 */
[C---:B------:R-:W-:Y:S01]  /*2b70*/  @P0 IADD3 R7, PT, PT, R11.reuse, R14, RZ ;  /* 0x0000000e0b070210 */ /* 0x040fe20007ffe0ff */
[----:B------:R-:W-:-:S04]  /*2b80*/  IMAD.WIDE.U32 R10, R11, 0x4, R8 ;  /* 0x000000040b0a7825 */ /* 0x000fc800078e0008 */
[----:B------:R-:W-:Y:S02]  /*2b90*/  @P0 IMAD.WIDE.U32 R8, R7, 0x4, R8 ;  /* 0x0000000407080825 */ /* 0x000fe400078e0008 */
[----:B------:R-:W2:Y:S04]  /*2ba0*/  LDG.E R10, desc[UR12][R10.64] ;  /* 0x0000000c0a0a7981 */ /* 0x000ea8000c1e1900 */
[----:B------:R-:W3:Y:S01]  /*2bb0*/  @P0 LDG.E R8, desc[UR12][R8.64] ;  /* 0x0000000c08080981 */ /* 0x000ee2000c1e1900 */
[----:B------:R-:W-:-:S04]  /*2bc0*/  LEA R12, R14, R13, 0x2 ;  /* 0x0000000d0e0c7211 */ /* 0x000fc800078e10ff */
[----:B------:R-:W-:Y:S02]  /*2bd0*/  @P0 LEA R7, R14, R12, 0x2 ;  /* 0x0000000c0e070211 */ /* 0x000fe400078e10ff */
[----:B------:R-:W2:Y:S04]  /*2be0*/  LDS R12, [R12] ;  /* 0x000000000c0c7984 */ /* 0x000ea80000000800 */
[----:B------:R-:W3:Y:S01]  /*2bf0*/  @P0 LDS R14, [R7] ;  /* 0x00000000070e0984 */ /* 0x000ee20000000800 */
[----:B--2---:R-:W-:-:S04]  /*2c00*/  IMAD R27, R12, R10, R27 ;  /* 0x0000000a0c1b7224 */ /* 0x004fc800078e021b */
[----:B---3--:R-:W-:-:S07]  /*2c10*/  @P0 IMAD R27, R14, R8, R27 ;  /* 0x000000080e1b0224 */ /* 0x008fce00078e021b */
.L_x_26:
[----:B------:R-:W0:Y:S01]  /*2c20*/  LDCU UR8, c[0x0][0x390] ;  /* 0x00007200ff0877ac */ /* 0x000e220008000800 */
[----:B------:R-:W-:-:S04]  /*2c30*/  LEA.HI R7, R27, R27, RZ, 0x1 ;  /* 0x0000001b1b077211 */ /* 0x000fc800078f08ff */
[----:B------:R-:W-:-:S05]  /*2c40*/  LOP3.LUT R8, R7, 0xfffffffe, RZ, 0xc0, !PT ;  /* 0xfffffffe07087812 */ /* 0x000fca00078ec0ff */
[----:B------:R-:W-:Y:S02]  /*2c50*/  IMAD.IADD R8, R27, 0x1, -R8 ;  /* 0x000000011b087824 */ /* 0x000fe400078e0a08 */
[----:B0-----:R-:W-:Y:S01]  /*2c60*/  IMAD R9, R2, UR8, R5 ;  /* 0x0000000802097c24 */ /* 0x001fe2000f8e0205 */
[----:B------:R-:W-:-:S03]  /*2c70*/  IADD3 R5, PT, PT, R5, 0x1, RZ ;  /* 0x0000000105057810 */ /* 0x000fc60007ffe0ff */
[----:B------:R-:W-:Y:S01]  /*2c80*/  IMAD R9, R9, UR8, R4 ;  /* 0x0000000809097c24 */ /* 0x000fe2000f8e0204 */
[----:B------:R-:W-:-:S04]  /*2c90*/  ISETP.NE.AND P0, PT, R5, UR8, PT ;  /* 0x0000000805007c0c */ /* 0x000fc8000bf05270 */
[----:B------:R-:W-:-:S05]  /*2ca0*/  LEA R9, R9, UR21, 0x2 ;  /* 0x0000001509097c11 */ /* 0x000fca000f8e10ff */
[----:B------:R1:W-:Y:S04]  /*2cb0*/  STS [R9], R8 ;  /* 0x0000000809007388 */ /* 0x0003e80000000800 */
[----:B------:R-:W-:Y:S05]  /*2cc0*/  @P0 BRA `(.L_x_29) ;  /* 0xfffffff000600947 */ /* 0x000fea000383ffff */
[----:B------:R-:W-:-:S04]  /*2cd0*/  IADD3 R4, PT, PT, R4, 0x1, RZ ;  /* 0x0000000104047810 */ /* 0x000fc80007ffe0ff */
[----:B------:R-:W-:-:S13]  /*2ce0*/  ISETP.NE.AND P0, PT, R4, UR8, PT ;  /* 0x0000000804007c0c */ /* 0x000fda000bf05270 */
[----:B------:R-:W-:Y:S05]  /*2cf0*/  @P0 BRA `(.L_x_30) ;  /* 0xfffffff0004c0947 */ /* 0x000fea000383ffff */
[----:B------:R-:W-:Y:S05]  /*2d00*/  @P1 BRA `(.L_x_31) ;  /* 0xfffffff000301947 */ /* 0x000fea000383ffff */
.L_x_23:
[----:B------:R-:W5:Y:S02]  /*2d10*/  LDCU UR4, c[0x0][0x394] ;  /* 0x00007280ff0477ac */ /* 0x000f640008000800 */
[----:B-----5:R-:W-:-:S04]  /*2d20*/  UISETP.GE.AND UP0, UPT, UR4, UR8, UPT ;  /* 0x000000080400728c */ /* 0x020fc8000bf06270 */
[----:B------:R-:W-:-:S09]  /*2d30*/  UISETP.LT.OR UP0, UPT, UR8, 0x1, UP0 ;  /* 0x000000010800788c */ /* 0x000fd20008701670 */
[----:B------:R-:W-:Y:S05]  /*2d40*/  BRA.U UP0, `(.L_x_32) ;  /* 0x0000001100487547 */ /* 0x000fea000b800000 */
[----:B------:R-:W-:-:S09]  /*2d50*/  UISETP.GE.AND UP0, UPT, UR4, 0x1, UPT ;  /* 0x000000010400788c */ /* 0x000fd2000bf06270 */
[----:B------:R-:W-:Y:S05]  /*2d60*/  BRA.U !UP0, `(.L_x_33) ;  /* 0x0000000d08007547 */ /* 0x000fea000b800000 */
[----:B------:R-:W-:Y:S02]  /*2d70*/  ULOP3.LUT UR30, UR4, 0x7, URZ, 0xc0, !UPT ;  /* 0x00000007041e7892 */ /* 0x000fe4000f8ec0ff */
[----:B------:R-:W-:Y:S02]  /*2d80*/  UIADD3 UR5, UPT, UPT, UR4, -0x1, URZ ;  /* 0xffffffff04057890 */ /* 0x000fe4000fffe0ff */
[----:B------:R-:W-:Y:S02]  /*2d90*/  UIADD3 UR6, UPT, UPT, UR30, -0x1, URZ ;  /* 0xffffffff1e067890 */ /* 0x000fe4000fffe0ff */
[----:B------:R-:W-:Y:S02]  /*2da0*/  ULEA UR24, UR8, 0x4, 0x2 ;  /* 0x0000000408187891 */ /* 0x000fe4000f8e10ff */
[----:B------:R-:W-:Y:S02]  /*2db0*/  ULEA UR25, UR8, 0x8, 0x2 ;  /* 0x0000000808197891 */ /* 0x000fe4000f8e10ff */
[----:B0-----:R-:W-:Y:S01]  /*2dc0*/  MOV R0, UR6 ;  /* 0x0000000600007c02 */ /* 0x001fe20008000f00 */
[----:B------:R-:W-:-:S02]  /*2dd0*/  ULEA UR26, UR8, 0xc, 0x2 ;  /* 0x0000000c081a7891 */ /* 0x000fc4000f8e10ff */
[----:B------:R-:W-:Y:S01]  /*2de0*/  ULEA UR27, UR8, 0x10, 0x2 ;  /* 0x00000010081b7891 */ /* 0x000fe2000f8e10ff */
[----:B------:R-:W-:Y:S01]  /*2df0*/  ISETP.GE.U32.AND P1, PT, R0, 0x3, PT ;  /* 0x000000030000780c */ /* 0x000fe20003f26070 */
[----:B------:R-:W-:Y:S01]  /*2e00*/  HFMA2 R0, -RZ, RZ, 0, 0 ;  /* 0x00000000ff007431 */ /* 0x000fe200000001ff */
[----:B------:R-:W-:Y:S02]  /*2e10*/  ULEA UR28, UR8, 0x14, 0x2 ;  /* 0x00000014081c7891 */ /* 0x000fe4000f8e10ff */
[----:B------:R-:W-:Y:S02]  /*2e20*/  ULEA UR29, UR8, 0x18, 0x2 ;  /* 0x00000018081d7891 */ /* 0x000fe4000f8e10ff */
[----:B------:R-:W-:Y:S02]  /*2e30*/  ULEA UR8, UR8, 0x1c, 0x2 ;  /* 0x0000001c08087891 */ /* 0x000fe4000f8e10ff */
[----:B------:R-:W-:Y:S02]  /*2e40*/  ULOP3.LUT UR17, UR4, 0x3, URZ, 0xc0, !UPT ;  /* 0x0000000304117892 */ /* 0x000fe4000f8ec0ff */
[----:B------:R-:W-:-:S11]  /*2e50*/  UISETP.GE.U32.AND UP1, UPT, UR5, 0x7, UPT ;  /* 0x000000070500788c */ /* 0x000fd6000bf26070 */
.L_x_40:
[----:B0-----:R-:W-:-:S05]  /*2e60*/  UMOV UR4, URZ ;  /* 0x000000ff00047c82 */ /* 0x001fca0008000000 */
.L_x_39:
[----:B0-----:R-:W0:Y:S01]  /*2e70*/  LDCU UR7, c[0x0][0x390] ;  /* 0x00007200ff0777ac */ /* 0x001e220008000800 */
[----:B-12-4-:R-:W-:Y:S01]  /*2e80*/  SHF.L.U32 R2, R0, 0x2, RZ ;  /* 0x0000000200027819 */ /* 0x016fe200000006ff */
[----:B------:R-:W1:Y:S01]  /*2e90*/  LDC R3, c[0x0][0x394] ;  /* 0x0000e500ff037b82 */ /* 0x000e620000000800 */
[----:B------:R-:W2:Y:S02]  /*2ea0*/  LDCU UR16, c[0x0][0x390] ;  /* 0x00007200ff1077ac */ /* 0x000ea40008000800 */
[----:B------:R-:W-:Y:S01]  /*2eb0*/  R2UR UR6, R2 ;  /* 0x00000000020672ca */ /* 0x000fe200000e0000 */
[----:B------:R-:W-:-:S12]  /*2ec0*/  USHF.L.U32 UR5, UR4, 0x2, URZ ;  /* 0x0000000204057899 */ /* 0x000fd800080006ff */
[----:B0-----:R-:W-:Y:S02]  /*2ed0*/  UIMAD UR9, UR24, UR7, UR6 ;  /* 0x00000007180972a4 */ /* 0x001fe4000f8e0206 */
[----:B------:R-:W-:Y:S02]  /*2ee0*/  UIMAD UR11, UR26, UR7, UR6 ;  /* 0x000000071a0b72a4 */ /* 0x000fe4000f8e0206 */
[----:B------:R-:W-:Y:S02]  /*2ef0*/  UIMAD UR14, UR28, UR7, UR6 ;  /* 0x000000071c0e72a4 */ /* 0x000fe4000f8e0206 */
[----:B------:R-:W-:Y:S02]  /*2f00*/  ULEA UR18, UR20, UR6, 0x2 ;  /* 0x0000000614127291 */ /* 0x000fe4000f8e10ff */
[----:B------:R-:W-:Y:S02]  /*2f10*/  UIMAD UR10, UR25, UR7, UR6 ;  /* 0x00000007190a72a4 */ /* 0x000fe4000f8e0206 */
[----:B------:R-:W-:-:S02]  /*2f20*/  UIMAD UR15, UR29, UR7, UR6 ;  /* 0x000000071d0f72a4 */ /* 0x000fc4000f8e0206 */
[----:B------:R-:W-:Y:S02]  /*2f30*/  UIMAD UR22, UR8, UR7, UR6 ;  /* 0x00000007081672a4 */ /* 0x000fe4000f8e0206 */
[----:B------:R-:W-:Y:S02]  /*2f40*/  UIMAD UR23, UR27, UR7, UR6 ;  /* 0x000000071b1772a4 */ /* 0x000fe4000f8e0206 */
[----:B--2---:R-:W-:Y:S02]  /*2f50*/  UIMAD UR6, UR9, UR16, UR5 ;  /* 0x00000010090672a4 */ /* 0x004fe4000f8e0205 */
[----:B------:R-:W-:Y:S02]  /*2f60*/  UIMAD UR9, UR11, UR16, UR5 ;  /* 0x000000100b0972a4 */ /* 0x000fe4000f8e0205 */
[----:B------:R-:W-:Y:S02]  /*2f70*/  UIMAD UR11, UR14, UR16, UR5 ;  /* 0x000000100e0b72a4 */ /* 0x000fe4000f8e0205 */
[----:B------:R-:W-:-:S02]  /*2f80*/  UIMAD UR7, UR10, UR16, UR5 ;  /* 0x000000100a0772a4 */ /* 0x000fc4000f8e0205 */
[----:B------:R-:W-:Y:S02]  /*2f90*/  UIMAD UR14, UR15, UR16, UR5 ;  /* 0x000000100f0e72a4 */ /* 0x000fe4000f8e0205 */
[----:B------:R-:W-:Y:S02]  /*2fa0*/  UIMAD UR10, UR23, UR16, UR5 ;  /* 0x00000010170a72a4 */ /* 0x000fe4000f8e0205 */
[----:B------:R-:W-:Y:S02]  /*2fb0*/  UIMAD UR15, UR22, UR16, UR5 ;  /* 0x00000010160f72a4 */ /* 0x000fe4000f8e0205 */
[----:B------:R-:W-:-:S12]  /*2fc0*/  UIMAD UR16, UR18, UR16, UR5 ;  /* 0x00000010121072a4 */ /* 0x000fd8000f8e0205 */
.L_x_38:
[----:B------:R-:W-:Y:S01]  /*2fd0*/  HFMA2 R2, -RZ, RZ, 0, 0 ;  /* 0x00000000ff027431 */ /* 0x000fe200000001ff */
[----:B------:R-:W-:Y:S01]  /*2fe0*/  MOV R8, RZ ;  /* 0x000000ff00087202 */ /* 0x000fe20000000f00 */
[----:B0-----:R-:W-:Y:S06]  /*2ff0*/  BRA.U !UP1, `(.L_x_34) ;  /* 0x0000000509007547 */ /* 0x001fec000b800000 */
[----:B------:R-:W0:Y:S01]  /*3000*/  S2R R2, SR_CgaCtaId ;  /* 0x0000000000027919 */ /* 0x000e220000008800 */
[----:B------:R-:W2:Y:S01]  /*3010*/  LDC R4, c[0x0][0x390] ;  /* 0x0000e400ff047b82 */ /* 0x000ea20000000800 */
[----:B------:R-:W4:Y:S01]  /*3020*/  LDCU UR5, c[0x0][0x394] ;  /* 0x00007280ff0577ac */ /* 0x000f220008000800 */
[----:B------:R-:W-:Y:S01]  /*3030*/  MOV R5, 0x400 ;  /* 0x0000040000057802 */ /* 0x000fe20000000f00 */
[----:B-1-3--:R-:W-:Y:S01]  /*3040*/  IMAD.MOV.U32 R7, RZ, RZ, R3 ;  /* 0x000000ffff077224 */ /* 0x00afe200078e0003 */
[----:B------:R-:W-:-:S04]  /*3050*/  MOV R8, RZ ;  /* 0x000000ff00087202 */ /* 0x000fc80000000f00 */
[----:B------:R-:W1:Y:S01]  /*3060*/  LDC.64 R18, c[0x0][0x388] ;  /* 0x0000e200ff127b82 */ /* 0x000e620000000a00 */
[----:B----4-:R-:W-:-:S04]  /*3070*/  ULOP3.LUT UR5, UR5, 0x7ffffff8, URZ, 0xc0, !UPT ;  /* 0x7ffffff805057892 */ /* 0x010fc8000f8ec0ff */
[----:B------:R-:W-:Y:S01]  /*3080*/  UIADD3 UR5, UPT, UPT, -UR5, URZ, URZ ;  /* 0x000000ff05057290 */ /* 0x000fe2000fffe1ff */
[CC--:B--2---:R-:W-:Y:S01]  /*3090*/  LEA R9, R4.reuse, R3.reuse, 0x1 ;  /* 0x0000000304097211 */ /* 0x0c4fe200078e08ff */
[C-C-:B------:R-:W-:Y:S01]  /*30a0*/  IMAD R11, R4.reuse, 0x3, R3.reuse ;  /* 0x00000003040b7824 */ /* 0x140fe200078e0203 */
[C---:B------:R-:W-:Y:S01]  /*30b0*/  LEA R13, R4.reuse, R3, 0x2 ;  /* 0x00000003040d7211 */ /* 0x040fe200078e10ff */
[C-C-:B------:R-:W-:Y:S02]  /*30c0*/  IMAD R15, R4.reuse, 0x5, R3.reuse ;  /* 0x00000005040f7824 */ /* 0x140fe400078e0203 */
[--C-:B------:R-:W-:Y:S01]  /*30d0*/  IMAD R17, R4, 0x6, R3.reuse ;  /* 0x0000000604117824 */ /* 0x100fe200078e0203 */
[----:B0-----:R-:W-:Y:S01]  /*30e0*/  LEA R5, R2, R5, 0x18 ;  /* 0x0000000502057211 */ /* 0x001fe200078ec0ff */
[----:B------:R-:W-:Y:S01]  /*30f0*/  IMAD R6, R4, 0x7, R3 ;  /* 0x0000000704067824 */ /* 0x000fe200078e0203 */
[----:B-1----:R-:W-:-:S07]  /*3100*/  IADD3 R2, PT, PT, R3, R4, RZ ;  /* 0x0000000403027210 */ /* 0x002fce0007ffe0ff */
.L_x_35:
[----:B------:R-:W-:-:S05]  /*3110*/  IMAD.WIDE.U32 R28, R7, 0x4, R18 ;  /* 0x00000004071c7825 */ /* 0x000fca00078e0012 */
[----:B------:R-:W2:Y:S01]  /*3120*/  LDG.E R10, desc[UR12][R28.64] ;  /* 0x0000000c1c0a7981 */ /* 0x000ea2000c1e1900 */
[----:B------:R-:W-:-:S05]  /*3130*/  IMAD.WIDE.U32 R22, R2, 0x4, R18 ;  /* 0x0000000402167825 */ /* 0x000fca00078e0012 */
[----:B------:R0:W3:Y:S01]  /*3140*/  LDG.E R12, desc[UR12][R22.64] ;  /* 0x0000000c160c7981 */ /* 0x0000e2000c1e1900 */
[----:B------:R-:W-:-:S05]  /*3150*/  IMAD.WIDE.U32 R20, R9, 0x4, R18 ;  /* 0x0000000409147825 */ /* 0x000fca00078e0012 */
[----:B------:R1:W4:Y:S01]  /*3160*/  LDG.E R14, desc[UR12][R20.64] ;  /* 0x0000000c140e7981 */ /* 0x000322000c1e1900 */
[----:B------:R-:W-:-:S04]  /*3170*/  IMAD.WIDE.U32 R26, R11, 0x4, R18 ;  /* 0x000000040b1a7825 */ /* 0x000fc800078e0012 */
[--C-:B0-----:R-:W-:Y:S02]  /*3180*/  IMAD.WIDE.U32 R22, R13, 0x4, R18.reuse ;  /* 0x000000040d167825 */ /* 0x101fe400078e0012 */
[----:B------:R-:W5:Y:S02]  /*3190*/  LDG.E R26, desc[UR12][R26.64] ;  /* 0x0000000c1a1a7981 */ /* 0x000f64000c1e1900 */
[--C-:B-1----:R-:W-:Y:S02]  /*31a0*/  IMAD.WIDE.U32 R20, R15, 0x4, R18.reuse ;  /* 0x000000040f147825 */ /* 0x102fe400078e0012 */
[----:B------:R-:W5:Y:S02]  /*31b0*/  LDG.E R16, desc[UR12][R22.64] ;  /* 0x0000000c16107981 */ /* 0x000f64000c1e1900 */
[--C-:B------:R-:W-:Y:S02]  /*31c0*/  IMAD.WIDE.U32 R24, R17, 0x4, R18.reuse ;  /* 0x0000000411187825 */ /* 0x100fe400078e0012 */
[----:B------:R0:W5:Y:S02]  /*31d0*/  LDG.E R20, desc[UR12][R20.64] ;  /* 0x0000000c14147981 */ /* 0x000164000c1e1900 */
[----:B------:R-:W-:-:S02]  /*31e0*/  IMAD.WIDE.U32 R28, R6, 0x4, R18 ;  /* 0x00000004061c7825 */ /* 0x000fc400078e0012 */
[----:B------:R-:W5:Y:S04]  /*31f0*/  LDG.E R24, desc[UR12][R24.64] ;  /* 0x0000000c18187981 */ /* 0x000f68000c1e1900 */
[----:B------:R-:W5:Y:S01]  /*3200*/  LDG.E R28, desc[UR12][R28.64] ;  /* 0x0000000c1c1c7981 */ /* 0x000f62000c1e1900 */
[----:B------:R-:W-:Y:S01]  /*3210*/  UIADD3 UR5, UPT, UPT, UR5, 0x8, URZ ;  /* 0x0000000805057890 */ /* 0x000fe2000fffe0ff */
[C---:B------:R-:W-:Y:S01]  /*3220*/  LEA R2, R4.reuse, R2, 0x3 ;  /* 0x0000000204027211 */ /* 0x040fe200078e18ff */
[C---:B------:R-:W-:Y:S01]  /*3230*/  IMAD R13, R4.reuse, 0x8, R13 ;  /* 0x00000008040d7824 */ /* 0x040fe200078e020d */
[----:B0-----:R-:W2:Y:S01]  /*3240*/  LDS R21, [R5+UR16] ;  /* 0x0000001005157984 */ /* 0x001ea20008000800 */
[----:B------:R-:W-:Y:S01]  /*3250*/  UISETP.NE.AND UP0, UPT, UR5, URZ, UPT ;  /* 0x000000ff0500728c */ /* 0x000fe2000bf05270 */
[----:B------:R-:W-:-:S02]  /*3260*/  LEA R9, R4, R9, 0x3 ;  /* 0x0000000904097211 */ /* 0x000fc400078e18ff */
[----:B------:R-:W3:Y:S01]  /*3270*/  LDS R23, [R5+UR6] ;  /* 0x0000000605177984 */ /* 0x000ee20008000800 */
[C---:B------:R-:W-:Y:S02]  /*3280*/  LEA R11, R4.reuse, R11, 0x3 ;  /* 0x0000000b040b7211 */ /* 0x040fe400078e18ff */
[C---:B------:R-:W-:Y:S01]  /*3290*/  LEA R15, R4.reuse, R15, 0x3 ;  /* 0x0000000f040f7211 */ /* 0x040fe200078e18ff */
[----:B------:R-:W-:Y:S01]  /*32a0*/  LDS R27, [R5+UR9] ;  /* 0x00000009051b7984 */ /* 0x000fe20008000800 */
[C---:B------:R-:W-:Y:S02]  /*32b0*/  LEA R17, R4.reuse, R17, 0x3 ;  /* 0x0000001104117211 */ /* 0x040fe400078e18ff */
[C---:B------:R-:W-:Y:S02]  /*32c0*/  LEA R6, R4.reuse, R6, 0x3 ;  /* 0x0000000604067211 */ /* 0x040fe400078e18ff */
[----:B------:R-:W-:Y:S01]  /*32d0*/  LEA R7, R4, R7, 0x3 ;  /* 0x0000000704077211 */ /* 0x000fe200078e18ff */
[----:B--2---:R-:W-:-:S02]  /*32e0*/  IMAD R10, R21, R10, R8 ;  /* 0x0000000a150a7224 */ /* 0x004fc400078e0208 */
[----:B------:R-:W4:Y:S02]  /*32f0*/  LDS R8, [R5+UR7] ;  /* 0x0000000705087984 */ /* 0x000f240008000800 */
[----:B---3--:R-:W-:Y:S02]  /*3300*/  IMAD R23, R23, R12, R10 ;  /* 0x0000000c17177224 */ /* 0x008fe400078e020a */
[----:B------:R-:W-:Y:S04]  /*3310*/  LDS R21, [R5+UR11] ;  /* 0x0000000b05157984 */ /* 0x000fe80008000800 */
[----:B------:R-:W0:Y:S04]  /*3320*/  LDS R10, [R5+UR10] ;  /* 0x0000000a050a7984 */ /* 0x000e280008000800 */
[----:B------:R-:W1:Y:S01]  /*3330*/  LDS R12, [R5+UR14] ;  /* 0x0000000e050c7984 */ /* 0x000e620008000800 */
[----:B----4-:R-:W-:-:S03]  /*3340*/  IMAD R8, R8, R14, R23 ;  /* 0x0000000e08087224 */ /* 0x010fc600078e0217 */
[----:B------:R2:W3:Y:S01]  /*3350*/  LDS R23, [R5+UR15] ;  /* 0x0000000f05177984 */ /* 0x0004e20008000800 */
[----:B-----5:R-:W-:Y:S01]  /*3360*/  IMAD R27, R27, R26, R8 ;  /* 0x0000001a1b1b7224 */ /* 0x020fe200078e0208 */
[----:B------:R-:W-:-:S03]  /*3370*/  MOV R8, UR20 ;  /* 0x0000001400087c02 */ /* 0x000fc60008000f00 */
[----:B0-----:R-:W-:Y:S01]  /*3380*/  IMAD R10, R10, R16, R27 ;  /* 0x000000100a0a7224 */ /* 0x001fe200078e021b */
[----:B--2---:R-:W-:-:S03]  /*3390*/  LEA R5, R8, R5, 0x5 ;  /* 0x0000000508057211 */ /* 0x004fc600078e28ff */
[----:B------:R-:W-:-:S04]  /*33a0*/  IMAD R21, R21, R20, R10 ;  /* 0x0000001415157224 */ /* 0x000fc800078e020a */
[----:B-1----:R-:W-:-:S04]  /*33b0*/  IMAD R12, R12, R24, R21 ;  /* 0x000000180c0c7224 */ /* 0x002fc800078e0215 */
[----:B---3--:R-:W-:Y:S01]  /*33c0*/  IMAD R8, R23, R28, R12 ;  /* 0x0000001c17087224 */ /* 0x008fe200078e020c */
[----:B------:R-:W-:Y:S06]  /*33d0*/  BRA.U UP0, `(.L_x_35) ;  /* 0xfffffffd004c7547 */ /* 0x000fec000b83ffff */
[----:B------:R-:W0:Y:S02]  /*33e0*/  LDC R2, c[0x0][0x394] ;  /* 0x0000e500ff027b82 */ /* 0x000e240000000800 */
[----:B0-----:R-:W-:-:S07]  /*33f0*/  LOP3.LUT R2, R2, 0x7ffffff8, RZ, 0xc0, !PT ;  /* 0x7ffffff802027812 */ /* 0x001fce00078ec0ff */
.L_x_34:
[----:B------:R-:W-:-:S09]  /*3400*/  UISETP.NE.AND UP0, UPT, UR30, URZ, UPT ;  /* 0x000000ff1e00728c */ /* 0x000fd2000bf05270 */
[----:B------:R-:W-:Y:S05]  /*3410*/  BRA.U !UP0, `(.L_x_36) ;  /* 0x0000000508047547 */ /* 0x000fea000b800000 */
[----:B------:R-:W-:Y:S01]  /*3420*/  UISETP.NE.AND UP0, UPT, UR17, URZ, UPT ;  /* 0x000000ff1100728c */ /* 0x000fe2000bf05270 */
[----:B------:R-:W-:Y:S10]  /*3430*/  @!P1 BRA `(.L_x_37) ;  /* 0x0000000000789947 */ /* 0x000ff40003800000 */
[----:B------:R-:W1:Y:S08]  /*3440*/  LDC R14, c[0x0][0x390] ;  /* 0x0000e400ff0e7b82 */ /* 0x000e700000000800 */
[----:B------:R-:W0:Y:S01]  /*3450*/  LDC.64 R4, c[0x0][0x388] ;  /* 0x0000e200ff047b82 */ /* 0x000e220000000a00 */
[----:B-1-3--:R-:W-:-:S05]  /*3460*/  IMAD R7, R2, R14, R3 ;  /* 0x0000000e02077224 */ /* 0x00afca00078e0203 */
[C---:B------:R-:W-:Y:S01]  /*3470*/  IADD3 R11, PT, PT, R7.reuse, R14, RZ ;  /* 0x0000000e070b7210 */ /* 0x040fe20007ffe0ff */
[----:B0-----:R-:W-:-:S03]  /*3480*/  IMAD.WIDE.U32 R6, R7, 0x4, R4 ;  /* 0x0000000407067825 */ /* 0x001fc600078e0004 */
[C---:B------:R-:W-:Y:S01]  /*3490*/  IADD3 R13, PT, PT, R11.reuse, R14, RZ ;  /* 0x0000000e0b0d7210 */ /* 0x040fe20007ffe0ff */
[----:B------:R-:W-:-:S03]  /*34a0*/  IMAD.WIDE.U32 R10, R11, 0x4, R4 ;  /* 0x000000040b0a7825 */ /* 0x000fc600078e0004 */
[C---:B------:R-:W-:Y:S01]  /*34b0*/  IADD3 R9, PT, PT, R13.reuse, R14, RZ ;  /* 0x0000000e0d097210 */ /* 0x040fe20007ffe0ff */
[----:B------:R0:W2:Y:S01]  /*34c0*/  LDG.E R7, desc[UR12][R6.64] ;  /* 0x0000000c06077981 */ /* 0x0000a2000c1e1900 */
[----:B------:R-:W-:-:S03]  /*34d0*/  IMAD.WIDE.U32 R12, R13, 0x4, R4 ;  /* 0x000000040d0c7825 */ /* 0x000fc600078e0004 */
[----:B------:R1:W3:Y:S01]  /*34e0*/  LDG.E R10, desc[UR12][R10.64] ;  /* 0x0000000c0a0a7981 */ /* 0x0002e2000c1e1900 */
[----:B------:R-:W-:-:S03]  /*34f0*/  IMAD.WIDE.U32 R4, R9, 0x4, R4 ;  /* 0x0000000409047825 */ /* 0x000fc600078e0004 */
[----:B------:R-:W4:Y:S04]  /*3500*/  LDG.E R12, desc[UR12][R12.64] ;  /* 0x0000000c0c0c7981 */ /* 0x000f28000c1e1900 */
[----:B------:R5:W4:Y:S01]  /*3510*/  LDG.E R5, desc[UR12][R4.64] ;  /* 0x0000000c04057981 */ /* 0x000b22000c1e1900 */
[CC--:B------:R-:W-:Y:S01]  /*3520*/  IMAD R9, R2.reuse, R14.reuse, R0 ;  /* 0x0000000e02097224 */ /* 0x0c0fe200078e0200 */
[----:B------:R-:W-:Y:S02]  /*3530*/  MOV R15, UR20 ;  /* 0x00000014000f7c02 */ /* 0x000fe40008000f00 */
[----:B------:R-:W-:Y:S01]  /*3540*/  IADD3 R2, PT, PT, R2, 0x4, RZ ;  /* 0x0000000402027810 */ /* 0x000fe20007ffe0ff */
[----:B------:R-:W-:-:S05]  /*3550*/  IMAD R9, R9, R14, UR4 ;  /* 0x0000000409097e24 */ /* 0x000fca000f8e020e */
[----:B------:R-:W-:-:S05]  /*3560*/  LEA R9, R9, UR21, 0x2 ;  /* 0x0000001509097c11 */ /* 0x000fca000f8e10ff */
[C---:B0-----:R-:W-:Y:S02]  /*3570*/  IMAD R6, R15.reuse, 0x4, R9 ;  /* 0x000000040f067824 */ /* 0x041fe400078e0209 */
[----:B------:R-:W2:Y:S03]  /*3580*/  LDS R9, [R9] ;  /* 0x0000000009097984 */ /* 0x000ea60000000800 */
[C---:B------:R-:W-:Y:S02]  /*3590*/  LEA R14, R15.reuse, R6, 0x2 ;  /* 0x000000060f0e7211 */ /* 0x040fe400078e10ff */
[----:B------:R-:W3:Y:S02]  /*35a0*/  LDS R6, [R6] ;  /* 0x0000000006067984 */ /* 0x000ee40000000800 */
[----:B-1----:R-:W-:Y:S02]  /*35b0*/  LEA R11, R15, R14, 0x2 ;  /* 0x0000000e0f0b7211 */ /* 0x002fe400078e10ff */
[----:B------:R-:W4:Y:S04]  /*35c0*/  LDS R14, [R14] ;  /* 0x000000000e0e7984 */ /* 0x000f280000000800 */
[----:B-----5:R-:W0:Y:S01]  /*35d0*/  LDS R4, [R11] ;  /* 0x000000000b047984 */ /* 0x020e220000000800 */
[----:B--2---:R-:W-:-:S04]  /*35e0*/  IMAD R7, R9, R7, R8 ;  /* 0x0000000709077224 */ /* 0x004fc800078e0208 */
[----:B---3--:R-:W-:-:S04]  /*35f0*/  IMAD R7, R6, R10, R7 ;  /* 0x0000000a06077224 */ /* 0x008fc800078e0207 */
[----:B----4-:R-:W-:-:S04]  /*3600*/  IMAD R7, R14, R12, R7 ;  /* 0x0000000c0e077224 */ /* 0x010fc800078e0207 */
[----:B0-----:R-:W-:-:S07]  /*3610*/  IMAD R8, R4, R5, R7 ;  /* 0x0000000504087224 */ /* 0x001fce00078e0207 */
.L_x_37:
[----:B------:R-:W-:Y:S05]  /*3620*/  BRA.U !UP0, `(.L_x_36) ;  /* 0x0000000108807547 */ /* 0x000fea000b800000 */
[----:B------:R-:W0:Y:S01]  /*3630*/  LDC R4, c[0x0][0x394] ;  /* 0x0000e500ff047b82 */ /* 0x000e220000000800 */
[----:B------:R-:W-:-:S06]  /*3640*/  UISETP.NE.AND UP0, UPT, UR17, 0x1, UPT ;  /* 0x000000011100788c */ /* 0x000fcc000bf05270 */
[----:B------:R-:W-:-:S13]  /*3650*/  PLOP3.LUT P2, PT, PT, PT, UP0, 0x80, 0x8 ;  /* 0x000000000008781c */ /* 0x000fda0003f4f008 */
[----:B------:R-:W1:Y:S01]  /*3660*/  @P2 LDC R13, c[0x0][0x390] ;  /* 0x0000e400ff0d2b82 */ /* 0x000e620000000800 */
[----:B0-----:R-:W-:-:S07]  /*3670*/  LOP3.LUT P0, RZ, R4, 0x1, RZ, 0xc0, !PT ;  /* 0x0000000104ff7812 */ /* 0x001fce000780c0ff */
[----:B---3--:R-:W0:Y:S08]  /*3680*/  @P2 LDC.64 R6, c[0x0][0x388] ;  /* 0x0000e200ff062b82 */ /* 0x008e300000000a00 */
[----:B------:R-:W2:Y:S01]  /*3690*/  @P0 LDC R15, c[0x0][0x390] ;  /* 0x0000e400ff0f0b82 */ /* 0x000ea20000000800 */
[----:B-1----:R-:W-:-:S07]  /*36a0*/  @P2 IMAD R10, R2, R13, R3 ;  /* 0x0000000d020a2224 */ /* 0x002fce00078e0203 */
[----:B------:R-:W1:Y:S01]  /*36b0*/  @P0 LDC.64 R4, c[0x0][0x388] ;  /* 0x0000e200ff040b82 */ /* 0x000e620000000a00 */
[CC--:B------:R-:W-:Y:S01]  /*36c0*/  @P2 IMAD R12, R2.reuse, R13.reuse, R0 ;  /* 0x0000000d020c2224 */ /* 0x0c0fe200078e0200 */
[----:B------:R-:W-:Y:S02]  /*36d0*/  @P2 IADD3 R2, PT, PT, R2, 0x2, RZ ;  /* 0x0000000202022810 */ /* 0x000fe40007ffe0ff */
[C---:B------:R-:W-:Y:S01]  /*36e0*/  @P2 IADD3 R9, PT, PT, R10.reuse, R13, RZ ;  /* 0x0000000d0a092210 */ /* 0x040fe20007ffe0ff */
[----:B0-----:R-:W-:-:S04]  /*36f0*/  @P2 IMAD.WIDE.U32 R10, R10, 0x4, R6 ;  /* 0x000000040a0a2825 */ /* 0x001fc800078e0006 */
[----:B------:R-:W-:Y:S02]  /*3700*/  @P2 IMAD.WIDE.U32 R6, R9, 0x4, R6 ;  /* 0x0000000409062825 */ /* 0x000fe400078e0006 */
[----:B------:R-:W3:Y:S02]  /*3710*/  @P2 LDG.E R10, desc[UR12][R10.64] ;  /* 0x0000000c0a0a2981 */ /* 0x000ee4000c1e1900 */
[----:B--2---:R-:W-:Y:S02]  /*3720*/  @P0 IMAD R9, R2, R15, R3 ;  /* 0x0000000f02090224 */ /* 0x004fe400078e0203 */
[----:B------:R0:W2:Y:S02]  /*3730*/  @P2 LDG.E R6, desc[UR12][R6.64] ;  /* 0x0000000c06062981 */ /* 0x0000a4000c1e1900 */
[----:B-1----:R-:W-:-:S06]  /*3740*/  @P0 IMAD.WIDE.U32 R4, R9, 0x4, R4 ;  /* 0x0000000409040825 */ /* 0x002fcc00078e0004 */
[----:B------:R-:W4:Y:S01]  /*3750*/  @P0 LDG.E R4, desc[UR12][R4.64] ;  /* 0x0000000c04040981 */ /* 0x000f22000c1e1900 */
[----:B------:R-:W-:Y:S01]  /*3760*/  @P2 IMAD R12, R12, R13, UR4 ;  /* 0x000000040c0c2e24 */ /* 0x000fe2000f8e020d */
[----:B------:R-:W-:Y:S01]  /*3770*/  MOV R13, UR20 ;  /* 0x00000014000d7c02 */ /* 0x000fe20008000f00 */
[----:B------:R-:W-:-:S03]  /*3780*/  @P0 IMAD R2, R2, R15, R0 ;  /* 0x0000000f02020224 */ /* 0x000fc600078e0200 */
[----:B------:R-:W-:Y:S01]  /*3790*/  @P2 LEA R12, R12, UR21, 0x2 ;  /* 0x000000150c0c2c11 */ /* 0x000fe2000f8e10ff */
[----:B------:R-:W-:-:S03]  /*37a0*/  @P0 IMAD R2, R2, R15, UR4 ;  /* 0x0000000402020e24 */ /* 0x000fc6000f8e020f */
[----:B------:R-:W-:Y:S01]  /*37b0*/  @P2 LEA R13, R13, R12, 0x2 ;  /* 0x0000000c0d0d2211 */ /* 0x000fe200078e10ff */
[----:B------:R-:W3:Y:S01]  /*37c0*/  @P2 LDS R9, [R12] ;  /* 0x000000000c092984 */ /* 0x000ee20000000800 */
[----:B------:R-:W-:-:S03]  /*37d0*/  @P0 LEA R2, R2, UR21, 0x2 ;  /* 0x0000001502020c11 */ /* 0x000fc6000f8e10ff */
[----:B------:R-:W2:Y:S04]  /*37e0*/  @P2 LDS R14, [R13] ;  /* 0x000000000d0e2984 */ /* 0x000ea80000000800 */
[----:B0-----:R-:W4:Y:S01]  /*37f0*/  @P0 LDS R7, [R2] ;  /* 0x0000000002070984 */ /* 0x001f220000000800 */
[----:B---3--:R-:W-:-:S04]  /*3800*/  @P2 IMAD R9, R9, R10, R8 ;  /* 0x0000000a09092224 */ /* 0x008fc800078e0208 */
[----:B--2---:R-:W-:-:S04]  /*3810*/  @P2 IMAD R8, R14, R6, R9 ;  /* 0x000000060e082224 */ /* 0x004fc800078e0209 */
[----:B----4-:R-:W-:-:S07]  /*3820*/  @P0 IMAD R8, R7, R4, R8 ;  /* 0x0000000407080224 */ /* 0x010fce00078e0208 */
.L_x_36:
[----:B---3--:R-:W1:Y:S01]  /*3830*/  LDC R7, c[0x0][0x390] ;  /* 0x0000e400ff077b82 */ /* 0x008e620000000800 */
[----:B------:R-:W-:-:S04]  /*3840*/  LEA.HI R2, R8, R8, RZ, 0x1 ;  /* 0x0000000808027211 */ /* 0x000fc800078f08ff */
[----:B------:R-:W-:-:S04]  /*3850*/  LOP3.LUT R5, R2, 0xfffffffe, RZ, 0xc0, !PT ;  /* 0xfffffffe02057812 */ /* 0x000fc800078ec0ff */
[----:B------:R-:W-:Y:S01]  /*3860*/  IADD3 R5, PT, PT, -R5, R8, RZ ;  /* 0x0000000805057210 */ /* 0x000fe20007ffe1ff */
[C---:B-1----:R-:W-:Y:S01]  /*3870*/  IMAD R4, R3.reuse, R7, R0 ;  /* 0x0000000703047224 */ /* 0x042fe200078e0200 */
[----:B------:R-:W-:-:S03]  /*3880*/  IADD3 R3, PT, PT, R3, 0x1, RZ ;  /* 0x0000000103037810 */ /* 0x000fc60007ffe0ff */
[-C--:B------:R-:W-:Y:S01]  /*3890*/  IMAD R4, R4, R7.reuse, UR4 ;  /* 0x0000000404047e24 */ /* 0x080fe2000f8e0207 */
[----:B------:R-:W-:-:S04]  /*38a0*/  ISETP.NE.AND P0, PT, R3, R7, PT ;  /* 0x000000070300720c */ /* 0x000fc80003f05270 */
[----:B------:R-:W-:-:S05]  /*38b0*/  LEA R4, R4, UR21, 0x2 ;  /* 0x0000001504047c11 */ /* 0x000fca000f8e10ff */
[----:B------:R0:W-:Y:S04]  /*38c0*/  STS [R4], R5 ;  /* 0x0000000504007388 */ /* 0x0001e80000000800 */
[----:B------:R-:W-:Y:S05]  /*38d0*/  @P0 BRA `(.L_x_38) ;  /* 0xfffffff400bc0947 */ /* 0x000fea000383ffff */
[----:B------:R-:W-:-:S05]  /*38e0*/  IMAD.U32 R2, RZ, RZ, UR4 ;  /* 0x00000004ff027e24 */ /* 0x000fca000f8e00ff */
[----:B------:R-:W-:-:S04]  /*38f0*/  IADD3 R2, PT, PT, R2, 0x1, RZ ;  /* 0x0000000102027810 */ /* 0x000fc80007ffe0ff */
[C---:B------:R-:W-:Y:S02]  /*3900*/  ISETP.NE.AND P0, PT, R2.reuse, R7, PT ;  /* 0x000000070200720c */ /* 0x040fe40003f05270 */
[----:B------:R-:W-:-:S11]  /*3910*/  R2UR UR4, R2 ;  /* 0x00000000020472ca */ /* 0x000fd600000e0000 */
[----:B------:R-:W-:Y:S05]  /*3920*/  @P0 BRA `(.L_x_39) ;  /* 0xfffffff400500947 */ /* 0x000fea000383ffff */
[----:B------:R-:W-:-:S04]  /*3930*/  IADD3 R0, PT, PT, R0, 0x1, RZ ;  /* 0x0000000100007810 */ /* 0x000fc80007ffe0ff */
[----:B------:R-:W-:-:S13]  /*3940*/  ISETP.NE.AND P0, PT, R0, R7, PT ;  /* 0x000000070000720c */ /* 0x000fda0003f05270 */
[----:B------:R-:W-:Y:S05]  /*3950*/  @!P0 BRA `(.L_x_32) ;  /* 0x0000000400448947 */ /* 0x000fea0003800000 */
[----:B------:R-:W-:Y:S05]  /*3960*/  BRA `(.L_x_40) ;  /* 0xfffffff4003c7947 */ /* 0x000fea000383ffff */
.L_x_33:
[----:B------:R-:W-:Y:S02]  /*3970*/  UIADD3 UR10, UPT, UPT, UR8, -UR4, URZ ;  /* 0x80000004080a7290 */ /* 0x000fe4000fffe0ff */
[----:B------:R-:W-:Y:S02]  /*3980*/  UIADD3 UR8, UPT, UPT, -UR8, UR4, URZ ;  /* 0x0000000408087290 */ /* 0x000fe4000fffe1ff */
[----:B------:R-:W-:Y:S02]  /*3990*/  ULOP3.LUT UR11, UR10, 0x7, URZ, 0xc0, !UPT ;  /* 0x000000070a0b7892 */ /* 0x000fe4000f8ec0ff */
[----:B------:R-:W-:Y:S02]  /*39a0*/  ULOP3.LUT UR14, UR10, 0x3, URZ, 0xc0, !UPT ;  /* 0x000000030a0e7892 */ /* 0x000fe4000f8ec0ff */
[----:B------:R-:W-:Y:S02]  /*39b0*/  ULOP3.LUT UR15, UR10, 0xfffffff8, URZ, 0xc0, !UPT ;  /* 0xfffffff80a0f7892 */ /* 0x000fe4000f8ec0ff */
[----:B0-----:R-:W-:Y:S01]  /*39c0*/  MOV R0, UR11 ;  /* 0x0000000b00007c02 */ /* 0x001fe20008000f00 */
[----:B------:R-:W-:Y:S01]  /*39d0*/  UISETP.GT.U32.AND UP0, UPT, UR8, -0x8, UPT ;  /* 0xfffffff80800788c */ /* 0x000fe2000bf04070 */
[----:B------:R-:W-:-:S02]  /*39e0*/  UMOV UR4, URZ ;  /* 0x000000ff00047c82 */ /* 0x000fc40008000000 */
[----:B------:R-:W-:-:S04]  /*39f0*/  IADD3 R0, PT, PT, R0, -0x1, RZ ;  /* 0xffffffff00007810 */ /* 0x000fc80007ffe0ff */
[----:B------:R-:W-:-:S13]  /*3a00*/  ISETP.GE.U32.AND P1, PT, R0, 0x3, PT ;  /* 0x000000030000780c */ /* 0x000fda0003f26070 */
.L_x_47:
[----:B0-----:R-:W-:-:S05]  /*3a10*/  UMOV UR5, URZ ;  /* 0x000000ff00057c82 */ /* 0x001fca0008000000 */
.L_x_46:
[----:B0-----:R-:W0:Y:S01]  /*3a20*/  LDCU UR7, c[0x0][0x394] ;  /* 0x00007280ff0777ac */ /* 0x001e220008000800 */
[----:B------:R-:W-:Y:S01]  /*3a30*/  UISETP.NE.AND UP1, UPT, UR11, URZ, UPT ;  /* 0x000000ff0b00728c */ /* 0x000fe2000bf25270 */
[----:B------:R-:W-:Y:S10]  /*3a40*/  BRA.U UP0, `(.L_x_41) ;  /* 0x0000000100647547 */ /* 0x000ff4000b800000 */
[----:B------:R-:W0:Y:S01]  /*3a50*/  LDCU UR25, c[0x0][0x390] ;  /* 0x00007200ff1977ac */ /* 0x000e220008000800 */
[----:B------:R-:W-:-:S05]  /*3a60*/  UMOV UR6, URZ ;  /* 0x000000ff00067c82 */ /* 0x000fca0008000000 */
.L_x_42:
[----:B0-----:R-:W-:Y:S01]  /*3a70*/  UIMAD UR8, UR7, UR25, UR4 ;  /* 0x00000019070872a4 */ /* 0x001fe2000f8e0204 */
[----:B------:R-:W-:Y:S01]  /*3a80*/  MOV R0, UR15 ;  /* 0x0000000f00007c02 */ /* 0x000fe20008000f00 */
[----:B------:R-:W-:Y:S02]  /*3a90*/  UIADD3 UR6, UPT, UPT, UR6, 0x8, URZ ;  /* 0x0000000806067890 */ /* 0x000fe4000fffe0ff */
[----:B------:R-:W-:Y:S02]  /*3aa0*/  UIMAD UR8, UR8, UR25, UR5 ;  /* 0x00000019080872a4 */ /* 0x000fe4000f8e0205 */
[----:B------:R-:W-:Y:S02]  /*3ab0*/  UIADD3 UR7, UPT, UPT, UR7, 0x8, URZ ;  /* 0x0000000807077890 */ /* 0x000fe4000fffe0ff */
[----:B------:R-:W-:Y:S01]  /*3ac0*/  ULEA UR8, UR8, UR21, 0x2 ;  /* 0x0000001508087291 */ /* 0x000fe2000f8e10ff */
[----:B------:R-:W-:-:S03]  /*3ad0*/  ISETP.NE.AND P0, PT, R0, UR6, PT ;  /* 0x0000000600007c0c */ /* 0x000fc6000bf05270 */
[----:B------:R-:W-:-:S04]  /*3ae0*/  ULEA UR9, UR20, UR8, 0x2 ;  /* 0x0000000814097291 */ /* 0x000fc8000f8e10ff */
[----:B------:R-:W-:Y:S01]  /*3af0*/  ULEA UR16, UR20, UR9, 0x2 ;  /* 0x0000000914107291 */ /* 0x000fe2000f8e10ff */
[----:B------:R-:W-:Y:S03]  /*3b00*/  STS [UR8], RZ ;  /* 0x000000ffff007988 */ /* 0x000fe60008000808 */
        /* <DEDUP_REMOVED lines=9> */
[----:B------:R-:W-:Y:S04]  /*3ba0*/  STS [UR22], RZ ;  /* 0x000000ffff007988 */ /* 0x000fe80008000816 */
[----:B------:R-:W-:Y:S04]  /*3bb0*/  STS [UR23], RZ ;  /* 0x000000ffff007988 */ /* 0x000fe80008000817 */
[----:B------:R-:W-:Y:S01]  /*3bc0*/  STS [UR24], RZ ;  /* 0x000000ffff007988 */ /* 0x000fe20008000818 */
[----:B------:R-:W-:Y:S05]  /*3bd0*/  @P0 BRA `(.L_x_42) ;  /* 0xfffffffc00a40947 */ /* 0x000fea000383ffff */
.L_x_41:
[----:B------:R-:W-:Y:S05]  /*3be0*/  BRA.U !UP1, `(.L_x_43) ;  /* 0x0000000109847547 */ /* 0x000fea000b800000 */
[----:B------:R-:W-:Y:S01]  /*3bf0*/  UISETP.NE.AND UP1, UPT, UR14, URZ, UPT ;  /* 0x000000ff0e00728c */ /* 0x000fe2000bf25270 */
[----:B------:R-:W-:Y:S10]  /*3c00*/  @!P1 BRA `(.L_x_44) ;  /* 0x0000000000309947 */ /* 0x000ff40003800000 */
[----:B------:R-:W0:Y:S02]  /*3c10*/  LDCU UR8, c[0x0][0x390] ;  /* 0x00007200ff0877ac */ /* 0x000e240008000800 */
[----:B0-----:R-:W-:Y:S02]  /*3c20*/  UIMAD UR6, UR7, UR8, UR4 ;  /* 0x00000008070672a4 */ /* 0x001fe4000f8e0204 */
[----:B------:R-:W-:Y:S02]  /*3c30*/  UIADD3 UR7, UPT, UPT, UR7, 0x4, URZ ;  /* 0x0000000407077890 */ /* 0x000fe4000fffe0ff */
[----:B------:R-:W-:-:S04]  /*3c40*/  UIMAD UR6, UR6, UR8, UR5 ;  /* 0x00000008060672a4 */ /* 0x000fc8000f8e0205 */
[----:B------:R-:W-:-:S04]  /*3c50*/  ULEA UR6, UR6, UR21, 0x2 ;  /* 0x0000001506067291 */ /* 0x000fc8000f8e10ff */
[----:B------:R-:W-:-:S04]  /*3c60*/  ULEA UR8, UR20, UR6, 0x2 ;  /* 0x0000000614087291 */ /* 0x000fc8000f8e10ff */
[----:B------:R-:W-:Y:S01]  /*3c70*/  ULEA UR9, UR20, UR8, 0x2 ;  /* 0x0000000814097291 */ /* 0x000fe2000f8e10ff */
[----:B------:R-:W-:Y:S03]  /*3c80*/  STS [UR6], RZ ;  /* 0x000000ffff007988 */ /* 0x000fe60008000806 */
[----:B------:R-:W-:Y:S01]  /*3c90*/  ULEA UR16, UR20, UR9, 0x2 ;  /* 0x0000000914107291 */ /* 0x000fe2000f8e10ff */
[----:B------:R-:W-:Y:S04]  /*3ca0*/  STS [UR8], RZ ;  /* 0x000000ffff007988 */ /* 0x000fe80008000808 */
[----:B------:R-:W-:Y:S04]  /*3cb0*/  STS [UR9], RZ ;  /* 0x000000ffff007988 */ /* 0x000fe80008000809 */
[----:B------:R-:W-:Y:S03]  /*3cc0*/  STS [UR16], RZ ;  /* 0x000000ffff007988 */ /* 0x000fe60008000810 */
.L_x_44:
[----:B------:R-:W-:Y:S05]  /*3cd0*/  BRA.U !UP1, `(.L_x_43) ;  /* 0x0000000109487547 */ /* 0x000fea000b800000 */
[----:B------:R-:W-:Y:S01]  /*3ce0*/  MOV R0, UR14 ;  /* 0x0000000e00007c02 */ /* 0x000fe20008000f00 */
[----:B------:R-:W-:-:S03]  /*3cf0*/  ULOP3.LUT UP1, URZ, UR10, 0x1, URZ, 0xc0, !UPT ;  /* 0x000000010aff7892 */ /* 0x000fc6000f82c0ff */
[----:B------:R-:W-:-:S08]  /*3d00*/  ISETP.NE.AND P0, PT, R0, 0x1, PT ;  /* 0x000000010000780c */ /* 0x000fd00003f05270 */
[----:B------:R-:W0:Y:S05]  /*3d10*/  @UP1 LDCU UR9, c[0x0][0x390] ;  /* 0x00007200ff0917ac */ /* 0x000e2a0008000800 */
[----:B------:R-:W-:Y:S05]  /*3d20*/  @!P0 BRA `(.L_x_45) ;  /* 0x0000000000208947 */ /* 0x000fea0003800000 */
[----:B------:R-:W0:Y:S02]  /*3d30*/  LDCU UR6, c[0x0][0x390] ;  /* 0x00007200ff0677ac */ /* 0x000e240008000800 */
[----:B0-----:R-:W-:Y:S02]  /*3d40*/  UIMAD UR8, UR7, UR6, UR4 ;  /* 0x00000006070872a4 */ /* 0x001fe4000f8e0204 */
[----:B------:R-:W-:Y:S02]  /*3d50*/  UIADD3 UR7, UPT, UPT, UR7, 0x2, URZ ;  /* 0x0000000207077890 */ /* 0x000fe4000fffe0ff */
[----:B------:R-:W-:-:S04]  /*3d60*/  UIMAD UR8, UR8, UR6, UR5 ;  /* 0x00000006080872a4 */ /* 0x000fc8000f8e0205 */
[----:B------:R-:W-:-:S04]  /*3d70*/  ULEA UR8, UR8, UR21, 0x2 ;  /* 0x0000001508087291 */ /* 0x000fc8000f8e10ff */
[----:B------:R-:W-:-:S05]  /*3d80*/  ULEA UR6, UR20, UR8, 0x2 ;  /* 0x0000000814067291 */ /* 0x000fca000f8e10ff */
[----:B------:R-:W-:Y:S04]  /*3d90*/  STS [UR8], RZ ;  /* 0x000000ffff007988 */ /* 0x000fe80008000808 */
[----:B------:R-:W-:Y:S03]  /*3da0*/  STS [UR6], RZ ;  /* 0x000000ffff007988 */ /* 0x000fe60008000806 */
.L_x_45:
[----:B0-----:R-:W-:Y:S01]  /*3db0*/  @UP1 UIMAD UR7, UR7, UR9, UR4 ;  /* 0x00000009070712a4 */ /* 0x001fe2000f8e0204 */
[----:B------:R-:W-:-:S03]  /*3dc0*/  PLOP3.LUT P0, PT, PT, PT, UP1, 0x80, 0x8 ;  /* 0x000000000008781c */ /* 0x000fc60003f0f018 */
[----:B------:R-:W-:-:S04]  /*3dd0*/  @UP1 UIMAD UR7, UR7, UR9, UR5 ;  /* 0x00000009070712a4 */ /* 0x000fc8000f8e0205 */
[----:B------:R-:W-:-:S09]  /*3de0*/  @UP1 ULEA UR7, UR7, UR21, 0x2 ;  /* 0x0000001507071291 */ /* 0x000fd2000f8e10ff */
[----:B------:R-:W-:Y:S03]  /*3df0*/  @P0 STS [UR7], RZ ;  /* 0x000000ffff000988 */ /* 0x000fe60008000807 */
.L_x_43:
[----:B------:R-:W5:Y:S01]  /*3e00*/  LDCU UR6, c[0x0][0x390] ;  /* 0x00007200ff0677ac */ /* 0x000f620008000800 */
[----:B------:R-:W-:-:S04]  /*3e10*/  UIADD3 UR5, UPT, UPT, UR5, 0x1, URZ ;  /* 0x0000000105057890 */ /* 0x000fc8000fffe0ff */
[----:B-----5:R-:W-:-:S09]  /*3e20*/  UISETP.NE.AND UP1, UPT, UR5, UR6, UPT ;  /* 0x000000060500728c */ /* 0x020fd2000bf25270 */
[----:B------:R-:W-:Y:S05]  /*3e30*/  BRA.U UP1, `(.L_x_46) ;  /* 0xfffffff901f87547 */ /* 0x000fea000b83ffff */
[----:B------:R-:W-:-:S04]  /*3e40*/  UIADD3 UR4, UPT, UPT, UR4, 0x1, URZ ;  /* 0x0000000104047890 */ /* 0x000fc8000fffe0ff */
[----:B------:R-:W-:-:S09]  /*3e50*/  UISETP.NE.AND UP1, UPT, UR4, UR6, UPT ;  /* 0x000000060400728c */ /* 0x000fd2000bf25270 */
[----:B------:R-:W-:Y:S05]  /*3e60*/  BRA.U UP1, `(.L_x_47) ;  /* 0xfffffff901e87547 */ /* 0x000fea000b83ffff */
.L_x_32:
[----:B------:R-:W-:Y:S01]  /*3e70*/  UISETP.GE.AND UP0, UPT, UR19, 0x1, UPT ;  /* 0x000000011300788c */ /* 0x000fe2000bf06270 */
[----:B0-----:R-:W-:-:S08]  /*3e80*/  HFMA2 R5, -RZ, RZ, 0, 5.9604644775390625e-08 ;  /* 0x00000001ff057431 */ /* 0x001fd000000001ff */
[----:B------:R-:W-:Y:S05]  /*3e90*/  BRA.U !UP0, `(.L_x_48) ;  /* 0x00000001083c7547 */ /* 0x000fea000b800000 */
[----:B------:R-:W0:Y:S01]  /*3ea0*/  S2UR UR5, SR_CgaCtaId ;  /* 0x00000000000579c3 */ /* 0x000e220000008800 */
[----:B------:R-:W-:Y:S02]  /*3eb0*/  UMOV UR4, 0x400 ;  /* 0x0000040000047882 */ /* 0x000fe40000000000 */
[----:B0-----:R-:W-:-:S03]  /*3ec0*/  ULEA UR5, UR5, UR4, 0x18 ;  /* 0x0000000405057291 */ /* 0x001fc6000f8ec0ff */
[----:B------:R-:W-:-:S09]  /*3ed0*/  UMOV UR4, URZ ;  /* 0x000000ff00047c82 */ /* 0x000fd20008000000 */
.L_x_49:
[----:B------:R-:W-:Y:S01]  /*3ee0*/  ULEA UR6, UR4, UR21, 0x2 ;  /* 0x0000001504067291 */ /* 0x000fe2000f8e10ff */
[----:B------:R-:W-:Y:S01]  /*3ef0*/  MOV R5, RZ ;  /* 0x000000ff00057202 */ /* 0x000fe20000000f00 */
[----:B------:R-:W-:-:S07]  /*3f00*/  ULEA UR7, UR4, UR5, 0x2 ;  /* 0x0000000504077291 */ /* 0x000fce000f8e10ff */
[----:B------:R-:W-:Y:S04]  /*3f10*/  LDS R0, [UR6] ;  /* 0x00000006ff007984 */ /* 0x000fe80008000800 */
[----:B------:R-:W0:Y:S02]  /*3f20*/  LDS R3, [UR7] ;  /* 0x00000007ff037984 */ /* 0x000e240008000800 */
[----:B0-----:R-:W-:-:S13]  /*3f30*/  ISETP.NE.AND P0, PT, R0, R3, PT ;  /* 0x000000030000720c */ /* 0x001fda0003f05270 */
[----:B------:R-:W-:Y:S05]  /*3f40*/  @P0 BRA `(.L_x_48) ;  /* 0x0000000000100947 */ /* 0x000fea0003800000 */
[----:B------:R-:W-:-:S04]  /*3f50*/  UIADD3 UR4, UPT, UPT, UR4, 0x1, URZ ;  /* 0x0000000104047890 */ /* 0x000fc8000fffe0ff */
[----:B------:R-:W-:-:S09]  /*3f60*/  UISETP.NE.AND UP0, UPT, UR4, UR19, UPT ;  /* 0x000000130400728c */ /* 0x000fd2000bf05270 */
[----:B------:R-:W-:Y:S05]  /*3f70*/  BRA.U UP0, `(.L_x_49) ;  /* 0xfffffffd00d87547 */ /* 0x000fea000b83ffff */
[----:B------:R-:W-:-:S07]  /*3f80*/  HFMA2 R5, -RZ, RZ, 0, 5.9604644775390625e-08 ;  /* 0x00000001ff057431 */ /* 0x000fce00000001ff */
.L_x_48:
[----:B-12-4-:R-:W0:Y:S02]  /*3f90*/  LDC.64 R2, c[0x0][0x398] ;  /* 0x0000e600ff027b82 */ /* 0x016e240000000a00 */
[----:B0-----:R-:W-:Y:S01]  /*3fa0*/  STG.E desc[UR12][R2.64], R5 ;  /* 0x0000000502007986 */ /* 0x001fe2000c10190c */
[----:B------:R-:W-:Y:S05]  /*3fb0*/  EXIT ;  /* 0x000000000000794d */ /* 0x000fea0003800000 */
.L_x_50:
[----:B------:R-:W-:-:S00]  /*3fc0*/  BRA `(.L_x_50) ;  /* 0xfffffffc00fc7947 */ /* 0x000fc0000383ffff */
[----:B------:R-:W-:-:S00]  /*3fd0*/  NOP ;  /* 0x0000000000007918 */ /* 0x000fc00000000000 */
        /* <DEDUP_REMOVED lines=10> */
.L_x_1269:


//--------------------- .text._Z21sogrand_slices_kernelPdS_S_PhiiimdiPi --------------------------
	.section	.text._Z21sogrand_slices_kernelPdS_S_PhiiimdiPi,"ax",@progbits
	.align	128
        .global         _Z21sogrand_slices_kernelPdS_S_PhiiimdiPi
        .type           _Z21sogrand_slices_kernelPdS_S_PhiiimdiPi,@function
        .size           _Z21sogrand_slices_kernelPdS_S_PhiiimdiPi,(.L_x_1260 - _Z21sogrand_slices_kernelPdS_S_PhiiimdiPi)
        .other          _Z21sogrand_slices_kernelPdS_S_PhiiimdiPi,@"STO_CUDA_ENTRY STV_DEFAULT"
_Z21sogrand_slices_kernelPdS_S_PhiiimdiPi:
.text._Z21sogrand_slices_kernelPdS_S_PhiiimdiPi:
[----:B------:R-:W0:Y:S01]  /*0000*/  LDC R1, c[0x0][0x37c] ;  /* 0x0000df00ff017b82 */ /* 0x000e220000000800 */
[----:B------:R-:W1:Y:S07]  /*0010*/  S2R R0, SR_TID.X ;  /* 0x0000000000007919 */ /* 0x000e6e0000002100 */
[----:B------:R-:W1:Y:S01]  /*0020*/  S2UR UR13, SR_CTAID.X ;  /* 0x00000000000d79c3 */ /* 0x000e620000002500 */
[----:B------:R-:W2:Y:S01]  /*0030*/  LDCU UR8, c[0x0][0x3a0] ;  /* 0x00007400ff0877ac */ /* 0x000ea20008000800 */
[----:B0-----:R-:W-:-:S05]  /*0040*/  VIADD R1, R1, 0xfffffac8 ;  /* 0xfffffac801017836 */ /* 0x001fca0000000000 */
[----:B------:R-:W-:Y:S02]  /*0050*/  R2UR UR9, R1 ;  /* 0x00000000010972ca */ /* 0x000fe400000e0000 */
[----:B-1----:R-:W-:-:S04]  /*0060*/  VIMNMX R2, PT, PT, R0, UR13, !PT ;  /* 0x0000000d00027c48 */ /* 0x002fc8000ffe0100 */
[----:B--2---:R-:W-:-:S13]  /*0070*/  ISETP.GE.AND P0, PT, R2, UR8, PT ;  /* 0x0000000802007c0c */ /* 0x004fda000bf06270 */
[----:B------:R-:W-:Y:S05]  /*0080*/  @P0 EXIT ;  /* 0x000000000000094d */ /* 0x000fea0003800000 */
[----:B------:R-:W-:Y:S01]  /*0090*/  UIADD3 UR4, UPT, UPT, UR8, -0x1, URZ ;  /* 0xffffffff08047890 */ /* 0x000fe2000fffe0ff */
[----:B------:R-:W-:Y:S01]  /*00a0*/  VIADD R2, R1, 0x3f0 ;  /* 0x000003f001027836 */ /* 0x000fe20000000000 */
[----:B------:R-:W-:Y:S01]  /*00b0*/  ULOP3.LUT UR14, UR8, 0xf, URZ, 0xc0, !UPT ;  /* 0x0000000f080e7892 */ /* 0x000fe2000f8ec0ff */
[----:B------:R-:W-:Y:S01]  /*00c0*/  IMAD.MOV.U32 R5, RZ, RZ, RZ ;  /* 0x000000ffff057224 */ /* 0x000fe200078e00ff */
[----:B------:R-:W-:Y:S01]  /*00d0*/  UISETP.GE.U32.AND UP3, UPT, UR4, 0xf, UPT ;  /* 0x0000000f0400788c */ /* 0x000fe2000bf66070 */
[----:B------:R-:W0:Y:S08]  /*00e0*/  LDCU.64 UR10, c[0x0][0x358] ;  /* 0x00006b00ff0a77ac */ /* 0x000e300008000a00 */
[----:B------:R-:W-:Y:S05]  /*00f0*/  BRA.U !UP3, `(.L_x_51) ;  /* 0x000000050b647547 */ /* 0x000fea000b800000 */
[----:B------:R-:W1:Y:S01]  /*0100*/  LDC.64 R6, c[0x0][0x380] ;  /* 0x0000e000ff067b82 */ /* 0x000e620000000a00 */
[----:B------:R-:W-:Y:S01]  /*0110*/  ULOP3.LUT UR4, UR8, 0xfffffff0, URZ, 0xc0, !UPT ;  /* 0xfffffff008047892 */ /* 0x000fe2000f8ec0ff */
[----:B------:R-:W-:-:S05]  /*0120*/  IMAD.MOV.U32 R3, RZ, RZ, RZ ;  /* 0x000000ffff037224 */ /* 0x000fca00078e00ff */
[----:B------:R-:W-:-:S07]  /*0130*/  IMAD.U32 R5, RZ, RZ, UR4 ;  /* 0x00000004ff057e24 */ /* 0x000fce000f8e00ff */
.L_x_52:
[----:B------:R-:W-:Y:S01]  /*0140*/  IMAD R4, R3, UR8, R0 ;  /* 0x0000000803047c24 */ /* 0x000fe2000f8e0200 */
[----:B--2---:R-:W2:Y:S03]  /*0150*/  S2R R39, SR_CTAID.X ;  /* 0x0000000000277919 */ /* 0x004ea60000002500 */
[----:B------:R-:W-:-:S04]  /*0160*/  VIADD R8, R4, UR8 ;  /* 0x0000000804087c36 */ /* 0x000fc80008000000 */
[----:B------:R-:W-:-:S05]  /*0170*/  VIADD R10, R8, UR8 ;  /* 0x00000008080a7c36 */ /* 0x000fca0008000000 */
[----:B------:R-:W-:-:S05]  /*0180*/  IADD3 R12, PT, PT, R10, UR8, RZ ;  /* 0x000000080a0c7c10 */ /* 0x000fca000fffe0ff */
[----:B------:R-:W-:-:S04]  /*0190*/  VIADD R14, R12, UR8 ;  /* 0x000000080c0e7c36 */ /* 0x000fc80008000000 */
[----:B------:R-:W-:-:S04]  /*01a0*/  VIADD R16, R14, UR8 ;  /* 0x000000080e107c36 */ /* 0x000fc80008000000 */
[----:B------:R-:W-:-:S04]  /*01b0*/  VIADD R18, R16, UR8 ;  /* 0x0000000810127c36 */ /* 0x000fc80008000000 */
[----:B------:R-:W-:Y:S02]  /*01c0*/  VIADD R20, R18, UR8 ;  /* 0x0000000812147c36 */ /* 0x000fe40008000000 */
[--C-:B--2---:R-:W-:Y:S02]  /*01d0*/  IMAD R9, R4, UR8, R39.reuse ;  /* 0x0000000804097c24 */ /* 0x104fe4000f8e0227 */
[----:B------:R-:W-:Y:S02]  /*01e0*/  VIADD R22, R20, UR8 ;  /* 0x0000000814167c36 */ /* 0x000fe40008000000 */
[--C-:B------:R-:W-:Y:S02]  /*01f0*/  IMAD R13, R10, UR8, R39.reuse ;  /* 0x000000080a0d7c24 */ /* 0x100fe4000f8e0227 */
[----:B------:R-:W-:Y:S02]  /*0200*/  VIADD R24, R22, UR8 ;  /* 0x0000000816187c36 */ /* 0x000fe40008000000 */
[----:B------:R-:W-:-:S02]  /*0210*/  IMAD R15, R12, UR8, R39 ;  /* 0x000000080c0f7c24 */ /* 0x000fc4000f8e0227 */
[----:B------:R-:W-:Y:S02]  /*0220*/  VIADD R26, R24, UR8 ;  /* 0x00000008181a7c36 */ /* 0x000fe40008000000 */
[--C-:B------:R-:W-:Y:S02]  /*0230*/  IMAD R17, R14, UR8, R39.reuse ;  /* 0x000000080e117c24 */ /* 0x100fe4000f8e0227 */
[--C-:B------:R-:W-:Y:S01]  /*0240*/  IMAD R11, R8, UR8, R39.reuse ;  /* 0x00000008080b7c24 */ /* 0x100fe2000f8e0227 */
[----:B------:R-:W-:Y:S01]  /*0250*/  IADD3 R4, PT, PT, R26, UR8, RZ ;  /* 0x000000081a047c10 */ /* 0x000fe2000fffe0ff */
[--C-:B------:R-:W-:Y:S02]  /*0260*/  IMAD R19, R16, UR8, R39.reuse ;  /* 0x0000000810137c24 */ /* 0x100fe4000f8e0227 */
[----:B------:R-:W-:Y:S02]  /*0270*/  IMAD R21, R18, UR8, R39 ;  /* 0x0000000812157c24 */ /* 0x000fe4000f8e0227 */
[----:B------:R-:W-:-:S02]  /*0280*/  VIADD R28, R4, UR8 ;  /* 0x00000008041c7c36 */ /* 0x000fc40008000000 */
[--C-:B------:R-:W-:Y:S02]  /*0290*/  IMAD R23, R20, UR8, R39.reuse ;  /* 0x0000000814177c24 */ /* 0x100fe4000f8e0227 */
[----:B------:R-:W-:Y:S02]  /*02a0*/  VIADD R10, R28, UR8 ;  /* 0x000000081c0a7c36 */ /* 0x000fe40008000000 */
[--C-:B------:R-:W-:Y:S02]  /*02b0*/  IMAD R25, R22, UR8, R39.reuse ;  /* 0x0000000816197c24 */ /* 0x100fe4000f8e0227 */
[----:B------:R-:W-:Y:S02]  /*02c0*/  VIADD R12, R10, UR8 ;  /* 0x000000080a0c7c36 */ /* 0x000fe40008000000 */
[----:B------:R-:W-:Y:S02]  /*02d0*/  IMAD R27, R24, UR8, R39 ;  /* 0x00000008181b7c24 */ /* 0x000fe4000f8e0227 */
[----:B------:R-:W-:-:S02]  /*02e0*/  VIADD R14, R12, UR8 ;  /* 0x000000080c0e7c36 */ /* 0x000fc40008000000 */
[--C-:B------:R-:W-:Y:S02]  /*02f0*/  IMAD R29, R26, UR8, R39.reuse ;  /* 0x000000081a1d7c24 */ /* 0x100fe4000f8e0227 */
[--C-:B------:R-:W-:Y:S02]  /*0300*/  IMAD R31, R4, UR8, R39.reuse ;  /* 0x00000008041f7c24 */ /* 0x100fe4000f8e0227 */
[--C-:B------:R-:W-:Y:S02]  /*0310*/  IMAD R33, R28, UR8, R39.reuse ;  /* 0x000000081c217c24 */ /* 0x100fe4000f8e0227 */
[--C-:B------:R-:W-:Y:S02]  /*0320*/  IMAD R35, R10, UR8, R39.reuse ;  /* 0x000000080a237c24 */ /* 0x100fe4000f8e0227 */
[--C-:B------:R-:W-:Y:S02]  /*0330*/  IMAD R37, R12, UR8, R39.reuse ;  /* 0x000000080c257c24 */ /* 0x100fe4000f8e0227 */
[----:B------:R-:W-:-:S02]  /*0340*/  IMAD R39, R14, UR8, R39 ;  /* 0x000000080e277c24 */ /* 0x000fc4000f8e0227 */
[----:B-1----:R-:W-:-:S04]  /*0350*/  IMAD.WIDE R8, R9, 0x8, R6 ;  /* 0x0000000809087825 */ /* 0x002fc800078e0206 */
[--C-:B------:R-:W-:Y:S02]  /*0360*/  IMAD.WIDE R10, R11, 0x8, R6.reuse ;  /* 0x000000080b0a7825 */ /* 0x100fe400078e0206 */
[----:B0-----:R-:W2:Y:S02]  /*0370*/  LDG.E.64 R8, desc[UR10][R8.64] ;  /* 0x0000000a08087981 */ /* 0x001ea4000c1e1b00 */
[--C-:B------:R-:W-:Y:S02]  /*0380*/  IMAD.WIDE R12, R13, 0x8, R6.reuse ;  /* 0x000000080d0c7825 */ /* 0x100fe400078e0206 */
[----:B------:R-:W3:Y:S02]  /*0390*/  LDG.E.64 R10, desc[UR10][R10.64] ;  /* 0x0000000a0a0a7981 */ /* 0x000ee4000c1e1b00 */
[--C-:B------:R-:W-:Y:S02]  /*03a0*/  IMAD.WIDE R14, R15, 0x8, R6.reuse ;  /* 0x000000080f0e7825 */ /* 0x100fe400078e0206 */
[----:B------:R-:W4:Y:S02]  /*03b0*/  LDG.E.64 R12, desc[UR10][R12.64] ;  /* 0x0000000a0c0c7981 */ /* 0x000f24000c1e1b00 */
[----:B------:R-:W-:-:S02]  /*03c0*/  IMAD.WIDE R16, R17, 0x8, R6 ;  /* 0x0000000811107825 */ /* 0x000fc400078e0206 */
[----:B------:R-:W5:Y:S02]  /*03d0*/  LDG.E.64 R14, desc[UR10][R14.64] ;  /* 0x0000000a0e0e7981 */ /* 0x000f64000c1e1b00 */
[--C-:B------:R-:W-:Y:S02]  /*03e0*/  IMAD.WIDE R18, R19, 0x8, R6.reuse ;  /* 0x0000000813127825 */ /* 0x100fe400078e0206 */
[----:B------:R-:W5:Y:S02]  /*03f0*/  LDG.E.64 R16, desc[UR10][R16.64] ;  /* 0x0000000a10107981 */ /* 0x000f64000c1e1b00 */
[--C-:B------:R-:W-:Y:S02]  /*0400*/  IMAD.WIDE R20, R21, 0x8, R6.reuse ;  /* 0x0000000815147825 */ /* 0x100fe400078e0206 */
[----:B------:R-:W5:Y:S02]  /*0410*/  LDG.E.64 R18, desc[UR10][R18.64] ;  /* 0x0000000a12127981 */ /* 0x000f64000c1e1b00 */
        /* <DEDUP_REMOVED lines=16> */
[----:B------:R-:W-:Y:S02]  /*0520*/  IMAD.WIDE R38, R39, 0x8, R6 ;  /* 0x0000000827267825 */ /* 0x000fe400078e0206 */
[----:B------:R-:W5:Y:S04]  /*0530*/  LDG.E.64 R36, desc[UR10][R36.64] ;  /* 0x0000000a24247981 */ /* 0x000f68000c1e1b00 */
[----:B------:R-:W5:Y:S01]  /*0540*/  LDG.E.64 R38, desc[UR10][R38.64] ;  /* 0x0000000a26267981 */ /* 0x000f62000c1e1b00 */
[----:B------:R-:W-:-:S02]  /*0550*/  IMAD R41, R3, 0x8, R2 ;  /* 0x0000000803297824 */ /* 0x000fc400078e0202 */
[----:B------:R-:W-:-:S05]  /*0560*/  VIADD R3, R3, 0x10 ;  /* 0x0000001003037836 */ /* 0x000fca0000000000 */
[----:B------:R-:W-:Y:S01]  /*0570*/  ISETP.NE.AND P0, PT, R3, R5, PT ;  /* 0x000000050300720c */ /* 0x000fe20003f05270 */
[----:B--2---:R2:W-:Y:S04]  /*0580*/  STL.64 [R41], R8 ;  /* 0x0000000829007387 */ /* 0x0045e80000100a00 */
[----:B---3--:R2:W-:Y:S04]  /*0590*/  STL.64 [R41+0x8], R10 ;  /* 0x0000080a29007387 */ /* 0x0085e80000100a00 */
[----:B----4-:R2:W-:Y:S04]  /*05a0*/  STL.64 [R41+0x10], R12 ;  /* 0x0000100c29007387 */ /* 0x0105e80000100a00 */
[----:B-----5:R2:W-:Y:S04]  /*05b0*/  STL.64 [R41+0x18], R14 ;  /* 0x0000180e29007387 */ /* 0x0205e80000100a00 */
[----:B------:R2:W-:Y:S04]  /*05c0*/  STL.64 [R41+0x20], R16 ;  /* 0x0000201029007387 */ /* 0x0005e80000100a00 */
        /* <DEDUP_REMOVED lines=10> */
[----:B------:R2:W-:Y:S01]  /*0670*/  STL.64 [R41+0x78], R38 ;  /* 0x0000782629007387 */ /* 0x0005e20000100a00 */
[----:B------:R-:W-:Y:S05]  /*0680*/  @P0 BRA `(.L_x_52) ;  /* 0xfffffff800ac0947 */ /* 0x000fea000383ffff */
.L_x_51:
[----:B------:R-:W-:Y:S01]  /*0690*/  UISETP.NE.AND UP4, UPT, UR14, URZ, UPT ;  /* 0x000000ff0e00728c */ /* 0x000fe2000bf85270 */
[C---:B------:R-:W-:Y:S01]  /*06a0*/  VIADD R3, R1.reuse, 0x210 ;  /* 0x0000021001037836 */ /* 0x040fe20000000000 */
[----:B------:R-:W-:-:S07]  /*06b0*/  IADD3 R4, PT, PT, R1, 0x288, RZ ;  /* 0x0000028801047810 */ /* 0x000fce0007ffe0ff */
[----:B------:R-:W-:Y:S05]  /*06c0*/  BRA.U !UP4, `(.L_x_53) ;  /* 0x000000050c6c7547 */ /* 0x000fea000b800000 */
[----:B------:R-:W-:Y:S02]  /*06d0*/  UISETP.GE.U32.AND UP0, UPT, UR14, 0x8, UPT ;  /* 0x000000080e00788c */ /* 0x000fe4000bf06070 */
[----:B------:R-:W-:-:S04]  /*06e0*/  ULOP3.LUT UR4, UR8, 0x7, URZ, 0xc0, !UPT ;  /* 0x0000000708047892 */ /* 0x000fc8000f8ec0ff */
[----:B------:R-:W-:-:S03]  /*06f0*/  UISETP.NE.AND UP1, UPT, UR4, URZ, UPT ;  /* 0x000000ff0400728c */ /* 0x000fc6000bf25270 */
[----:B------:R-:W-:Y:S08]  /*0700*/  BRA.U !UP0, `(.L_x_54) ;  /* 0x0000000108b07547 */ /* 0x000ff0000b800000 */
[----:B--2---:R-:W1:Y:S01]  /*0710*/  S2R R23, SR_CTAID.X ;  /* 0x0000000000177919 */ /* 0x004e620000002500 */
[----:B------:R-:W-:Y:S01]  /*0720*/  IMAD R6, R5, UR8, R0 ;  /* 0x0000000805067c24 */ /* 0x000fe2000f8e0200 */
[----:B------:R-:W2:Y:S03]  /*0730*/  LDC.64 R20, c[0x0][0x380] ;  /* 0x0000e000ff147b82 */ /* 0x000ea60000000a00 */
[----:B------:R-:W-:-:S04]  /*0740*/  VIADD R8, R6, UR8 ;  /* 0x0000000806087c36 */ /* 0x000fc80008000000 */
[----:B------:R-:W-:-:S04]  /*0750*/  VIADD R10, R8, UR8 ;  /* 0x00000008080a7c36 */ /* 0x000fc80008000000 */
[----:B------:R-:W-:-:S04]  /*0760*/  VIADD R12, R10, UR8 ;  /* 0x000000080a0c7c36 */ /* 0x000fc80008000000 */
[----:B------:R-:W-:-:S04]  /*0770*/  VIADD R14, R12, UR8 ;  /* 0x000000080c0e7c36 */ /* 0x000fc80008000000 */
[----:B------:R-:W-:-:S04]  /*0780*/  VIADD R16, R14, UR8 ;  /* 0x000000080e107c36 */ /* 0x000fc80008000000 */
[----:B------:R-:W-:Y:S02]  /*0790*/  VIADD R18, R16, UR8 ;  /* 0x0000000810127c36 */ /* 0x000fe40008000000 */
[--C-:B-1----:R-:W-:Y:S02]  /*07a0*/  IMAD R7, R6, UR8, R23.reuse ;  /* 0x0000000806077c24 */ /* 0x102fe4000f8e0217 */
[----:B------:R-:W-:Y:S02]  /*07b0*/  VIADD R6, R18, UR8 ;  /* 0x0000000812067c36 */ /* 0x000fe40008000000 */
[--C-:B------:R-:W-:Y:S02]  /*07c0*/  IMAD R9, R8, UR8, R23.reuse ;  /* 0x0000000808097c24 */ /* 0x100fe4000f8e0217 */
[--C-:B------:R-:W-:Y:S02]  /*07d0*/  IMAD R11, R10, UR8, R23.reuse ;  /* 0x000000080a0b7c24 */ /* 0x100fe4000f8e0217 */
[----:B------:R-:W-:-:S02]  /*07e0*/  IMAD R13, R12, UR8, R23 ;  /* 0x000000080c0d7c24 */ /* 0x000fc4000f8e0217 */
[--C-:B------:R-:W-:Y:S02]  /*07f0*/  IMAD R15, R14, UR8, R23.reuse ;  /* 0x000000080e0f7c24 */ /* 0x100fe4000f8e0217 */
[--C-:B------:R-:W-:Y:S02]  /*0800*/  IMAD R17, R16, UR8, R23.reuse ;  /* 0x0000000810117c24 */ /* 0x100fe4000f8e0217 */
[--C-:B------:R-:W-:Y:S02]  /*0810*/  IMAD R19, R18, UR8, R23.reuse ;  /* 0x0000000812137c24 */ /* 0x100fe4000f8e0217 */
[----:B------:R-:W-:Y:S02]  /*0820*/  IMAD R23, R6, UR8, R23 ;  /* 0x0000000806177c24 */ /* 0x000fe4000f8e0217 */
[----:B--2---:R-:W-:-:S04]  /*0830*/  IMAD.WIDE R6, R7, 0x8, R20 ;  /* 0x0000000807067825 */ /* 0x004fc800078e0214 */
        /* <DEDUP_REMOVED lines=13> */
[----:B------:R-:W5:Y:S04]  /*0910*/  LDG.E.64 R18, desc[UR10][R18.64] ;  /* 0x0000000a12127981 */ /* 0x000f68000c1e1b00 */
[----:B------:R-:W5:Y:S01]  /*0920*/  LDG.E.64 R20, desc[UR10][R20.64] ;  /* 0x0000000a14147981 */ /* 0x000f62000c1e1b00 */
[C---:B------:R-:W-:Y:S01]  /*0930*/  LEA R23, R5.reuse, R2, 0x3 ;  /* 0x0000000205177211 */ /* 0x040fe200078e18ff */
[----:B------:R-:W-:-:S04]  /*0940*/  VIADD R5, R5, 0x8 ;  /* 0x0000000805057836 */ /* 0x000fc80000000000 */
[----:B--2---:R1:W-:Y:S04]  /*0950*/  STL.64 [R23], R6 ;  /* 0x0000000617007387 */ /* 0x0043e80000100a00 */
[----:B---3--:R1:W-:Y:S04]  /*0960*/  STL.64 [R23+0x8], R8 ;  /* 0x0000080817007387 */ /* 0x0083e80000100a00 */
[----:B----4-:R1:W-:Y:S04]  /*0970*/  STL.64 [R23+0x10], R10 ;  /* 0x0000100a17007387 */ /* 0x0103e80000100a00 */
[----:B-----5:R1:W-:Y:S04]  /*0980*/  STL.64 [R23+0x18], R12 ;  /* 0x0000180c17007387 */ /* 0x0203e80000100a00 */
[----:B------:R1:W-:Y:S04]  /*0990*/  STL.64 [R23+0x20], R14 ;  /* 0x0000200e17007387 */ /* 0x0003e80000100a00 */
[----:B------:R1:W-:Y:S04]  /*09a0*/  STL.64 [R23+0x28], R16 ;  /* 0x0000281017007387 */ /* 0x0003e80000100a00 */
[----:B------:R1:W-:Y:S04]  /*09b0*/  STL.64 [R23+0x30], R18 ;  /* 0x0000301217007387 */ /* 0x0003e80000100a00 */
[----:B------:R1:W-:Y:S02]  /*09c0*/  STL.64 [R23+0x38], R20 ;  /* 0x0000381417007387 */ /* 0x0003e40000100a00 */
.L_x_54:
[----:B------:R-:W-:Y:S05]  /*09d0*/  BRA.U !UP1, `(.L_x_53) ;  /* 0x0000000109a87547 */ /* 0x000fea000b800000 */
[----:B------:R-:W-:Y:S02]  /*09e0*/  UISETP.GE.U32.AND UP0, UPT, UR4, 0x4, UPT ;  /* 0x000000040400788c */ /* 0x000fe4000bf06070 */
[----:B------:R-:W-:-:S04]  /*09f0*/  ULOP3.LUT UR5, UR8, 0x3, URZ, 0xc0, !UPT ;  /* 0x0000000308057892 */ /* 0x000fc8000f8ec0ff */
[----:B------:R-:W-:-:S03]  /*0a00*/  UISETP.NE.AND UP1, UPT, UR5, URZ, UPT ;  /* 0x000000ff0500728c */ /* 0x000fc6000bf25270 */
[----:B------:R-:W-:Y:S08]  /*0a10*/  BRA.U !UP0, `(.L_x_55) ;  /* 0x0000000108607547 */ /* 0x000ff0000b800000 */
[----:B-12---:R-:W1:Y:S01]  /*0a20*/  S2R R15, SR_CTAID.X ;  /* 0x00000000000f7919 */ /* 0x006e620000002500 */
[----:B------:R-:W2:Y:S01]  /*0a30*/  LDC.64 R6, c[0x0][0x380] ;  /* 0x0000e000ff067b82 */ /* 0x000ea20000000a00 */
[----:B------:R-:W-:-:S04]  /*0a40*/  IMAD R8, R5, UR8, R0 ;  /* 0x0000000805087c24 */ /* 0x000fc8000f8e0200 */
[----:B------:R-:W-:-:S04]  /*0a50*/  VIADD R10, R8, UR8 ;  /* 0x00000008080a7c36 */ /* 0x000fc80008000000 */
[----:B------:R-:W-:-:S04]  /*0a60*/  VIADD R12, R10, UR8 ;  /* 0x000000080a0c7c36 */ /* 0x000fc80008000000 */
[----:B------:R-:W-:Y:S02]  /*0a70*/  VIADD R14, R12, UR8 ;  /* 0x000000080c0e7c36 */ /* 0x000fe40008000000 */
[--C-:B-1----:R-:W-:Y:S02]  /*0a80*/  IMAD R9, R8, UR8, R15.reuse ;  /* 0x0000000808097c24 */ /* 0x102fe4000f8e020f */
        /* <DEDUP_REMOVED lines=8> */
[----:B------:R-:W-:Y:S02]  /*0b10*/  IMAD.WIDE R6, R15, 0x8, R6 ;  /* 0x000000080f067825 */ /* 0x000fe400078e0206 */
[----:B------:R-:W4:Y:S04]  /*0b20*/  LDG.E.64 R12, desc[UR10][R12.64] ;  /* 0x0000000a0c0c7981 */ /* 0x000f28000c1e1b00 */
[----:B------:R-:W5:Y:S01]  /*0b30*/  LDG.E.64 R6, desc[UR10][R6.64] ;  /* 0x0000000a06067981 */ /* 0x000f62000c1e1b00 */
[----:B------:R-:W-:-:S02]  /*0b40*/  IMAD R15, R5, 0x8, R2 ;  /* 0x00000008050f7824 */ /* 0x000fc400078e0202 */
[----:B------:R-:W-:-:S03]  /*0b50*/  VIADD R5, R5, 0x4 ;  /* 0x0000000405057836 */ /* 0x000fc60000000000 */
[----:B--2---:R0:W-:Y:S04]  /*0b60*/  STL.64 [R15], R8 ;  /* 0x000000080f007387 */ /* 0x0041e80000100a00 */
[----:B---3--:R0:W-:Y:S04]  /*0b70*/  STL.64 [R15+0x8], R10 ;  /* 0x0000080a0f007387 */ /* 0x0081e80000100a00 */
[----:B----4-:R0:W-:Y:S04]  /*0b80*/  STL.64 [R15+0x10], R12 ;  /* 0x0000100c0f007387 */ /* 0x0101e80000100a00 */
[----:B-----5:R0:W-:Y:S02]  /*0b90*/  STL.64 [R15+0x18], R6 ;  /* 0x000018060f007387 */ /* 0x0201e40000100a00 */
.L_x_55:
[----:B------:R-:W-:Y:S05]  /*0ba0*/  BRA.U !UP1, `(.L_x_53) ;  /* 0x0000000109347547 */ /* 0x000fea000b800000 */
[----:B012---:R-:W0:Y:S01]  /*0bb0*/  LDC.64 R8, c[0x0][0x380] ;  /* 0x0000e000ff087b82 */ /* 0x007e220000000a00 */
[----:B------:R-:W-:-:S05]  /*0bc0*/  UMOV UR4, URZ ;  /* 0x000000ff00047c82 */ /* 0x000fca0008000000 */
.L_x_56:
[----:B---3--:R-:W1:Y:S01]  /*0bd0*/  S2R R7, SR_CTAID.X ;  /* 0x0000000000077919 */ /* 0x008e620000002500 */
[----:B------:R-:W-:-:S04]  /*0be0*/  IMAD R6, R5, UR8, R0 ;  /* 0x0000000805067c24 */ /* 0x000fc8000f8e0200 */
[----:B-1----:R-:W-:-:S04]  /*0bf0*/  IMAD R7, R6, UR8, R7 ;  /* 0x0000000806077c24 */ /* 0x002fc8000f8e0207 */
[----:B0-----:R-:W-:-:S06]  /*0c00*/  IMAD.WIDE R6, R7, 0x8, R8 ;  /* 0x0000000807067825 */ /* 0x001fcc00078e0208 */
[----:B------:R-:W2:Y:S01]  /*0c10*/  LDG.E.64 R6, desc[UR10][R6.64] ;  /* 0x0000000a06067981 */ /* 0x000ea2000c1e1b00 */
[C---:B------:R-:W-:Y:S01]  /*0c20*/  IMAD R11, R5.reuse, 0x8, R2 ;  /* 0x00000008050b7824 */ /* 0x040fe200078e0202 */
[----:B------:R-:W-:Y:S01]  /*0c30*/  UIADD3 UR4, UPT, UPT, UR4, 0x1, URZ ;  /* 0x0000000104047890 */ /* 0x000fe2000fffe0ff */
[----:B------:R-:W-:-:S03]  /*0c40*/  IADD3 R5, PT, PT, R5, 0x1, RZ ;  /* 0x0000000105057810 */ /* 0x000fc60007ffe0ff */
[----:B------:R-:W-:Y:S01]  /*0c50*/  UISETP.NE.AND UP0, UPT, UR4, UR5, UPT ;  /* 0x000000050400728c */ /* 0x000fe2000bf05270 */
[----:B--2---:R3:W-:Y:S08]  /*0c60*/  STL.64 [R11], R6 ;  /* 0x000000060b007387 */ /* 0x0047f00000100a00 */
[----:B------:R-:W-:Y:S05]  /*0c70*/  BRA.U UP0, `(.L_x_56) ;  /* 0xfffffffd00d47547 */ /* 0x000fea000b83ffff */
.L_x_53:
[----:B01-3--:R-:W-:Y:S02]  /*0c80*/  IMAD.MOV.U32 R6, RZ, RZ, RZ ;  /* 0x000000ffff067224 */ /* 0x00bfe400078e00ff */
[----:B--2---:R-:W-:Y:S01]  /*0c90*/  IMAD.MOV.U32 R23, RZ, RZ, RZ ;  /* 0x000000ffff177224 */ /* 0x004fe200078e00ff */
[----:B------:R-:W-:Y:S06]  /*0ca0*/  BRA.U !UP3, `(.L_x_57) ;  /* 0x000000010bec7547 */ /* 0x000fec000b800000 */
[----:B------:R-:W-:Y:S01]  /*0cb0*/  ULOP3.LUT UR4, UR8, 0x7ffffff0, URZ, 0xc0, !UPT ;  /* 0x7ffffff008047892 */ /* 0x000fe2000f8ec0ff */
[----:B------:R-:W-:Y:S02]  /*0cc0*/  IMAD.MOV.U32 R23, RZ, RZ, RZ ;  /* 0x000000ffff177224 */ /* 0x000fe400078e00ff */
[----:B------:R-:W-:Y:S02]  /*0cd0*/  IMAD.MOV.U32 R0, RZ, RZ, RZ ;  /* 0x000000ffff007224 */ /* 0x000fe400078e00ff */
[----:B------:R-:W-:Y:S02]  /*0ce0*/  IMAD.MOV.U32 R7, RZ, RZ, RZ ;  /* 0x000000ffff077224 */ /* 0x000fe400078e00ff */
[----:B------:R-:W-:-:S07]  /*0cf0*/  IMAD.U32 R6, RZ, RZ, UR4 ;  /* 0x00000004ff067e24 */ /* 0x000fce000f8e00ff */
.L_x_58:
[C---:B0-----:R-:W-:Y:S01]  /*0d00*/  IADD3 R10, P0, PT, R0.reuse, 0x1, RZ ;  /* 0x00000001000a7810 */ /* 0x041fe20007f1e0ff */
[C---:B------:R-:W-:Y:S01]  /*0d10*/  IMAD.U32 R5, R0.reuse, 0x8, R1 ;  /* 0x0000000800057824 */ /* 0x040fe200078e0001 */
[C---:B------:R-:W-:Y:S01]  /*0d20*/  IADD3 R12, P1, PT, R0.reuse, 0x2, RZ ;  /* 0x00000002000c7810 */ /* 0x040fe20007f3e0ff */
[----:B------:R-:W-:Y:S01]  /*0d30*/  IMAD.MOV.U32 R8, RZ, RZ, R0 ;  /* 0x000000ffff087224 */ /* 0x000fe200078e0000 */
[----:B------:R-:W-:Y:S01]  /*0d40*/  IADD3.X R11, PT, PT, RZ, R7, RZ, P0, !PT ;  /* 0x00000007ff0b7210 */ /* 0x000fe200007fe4ff */
[--C-:B------:R-:W-:Y:S01]  /*0d50*/  IMAD.MOV.U32 R9, RZ, RZ, R7.reuse ;  /* 0x000000ffff097224 */ /* 0x100fe200078e0007 */
[C---:B------:R-:W-:Y:S01]  /*0d60*/  IADD3 R14, P0, PT, R0.reuse, 0x3, RZ ;  /* 0x00000003000e7810 */ /* 0x040fe20007f1e0ff */
[--C-:B------:R-:W-:Y:S01]  /*0d70*/  IMAD.X R13, RZ, RZ, R7.reuse, P1 ;  /* 0x000000ffff0d7224 */ /* 0x100fe200008e0607 */
[C---:B------:R-:W-:Y:S01]  /*0d80*/  IADD3 R16, P1, PT, R0.reuse, 0x4, RZ ;  /* 0x0000000400107810 */ /* 0x040fe20007f3e0ff */
[----:B------:R0:W-:Y:S02]  /*0d90*/  STL.64 [R5+0x8], R10 ;  /* 0x0000080a05007387 */ /* 0x0001e40000100a00 */
[--C-:B------:R-:W-:Y:S01]  /*0da0*/  IMAD.X R15, RZ, RZ, R7.reuse, P0 ;  /* 0x000000ffff0f7224 */ /* 0x100fe200000e0607 */
[C---:B------:R-:W-:Y:S01]  /*0db0*/  IADD3 R18, P0, PT, R0.reuse, 0x5, RZ ;  /* 0x0000000500127810 */ /* 0x040fe20007f1e0ff */
[--C-:B------:R-:W-:Y:S01]  /*0dc0*/  IMAD.X R17, RZ, RZ, R7.reuse, P1 ;  /* 0x000000ffff117224 */ /* 0x100fe200008e0607 */
[----:B------:R-:W-:Y:S01]  /*0dd0*/  IADD3 R20, P1, PT, R0, 0x6, RZ ;  /* 0x0000000600147810 */ /* 0x000fe20007f3e0ff */
[----:B------:R1:W-:Y:S02]  /*0de0*/  STL.64 [R5], R8 ;  /* 0x0000000805007387 */ /* 0x0003e40000100a00 */
[----:B------:R-:W-:-:S02]  /*0df0*/  IMAD.X R19, RZ, RZ, R7, P0 ;  /* 0x000000ffff137224 */ /* 0x000fc400000e0607 */
[----:B------:R-:W-:Y:S01]  /*0e00*/  IMAD.X R21, RZ, RZ, R7, P1 ;  /* 0x000000ffff157224 */ /* 0x000fe200008e0607 */
[----:B------:R2:W-:Y:S01]  /*0e10*/  STL.64 [R5+0x10], R12 ;  /* 0x0000100c05007387 */ /* 0x0005e20000100a00 */
[----:B0-----:R-:W-:-:S03]  /*0e20*/  IADD3 R10, P1, PT, R0, 0x8, RZ ;  /* 0x00000008000a7810 */ /* 0x001fc60007f3e0ff */
[----:B------:R0:W-:Y:S02]  /*0e30*/  STL.64 [R5+0x18], R14 ;  /* 0x0000180e05007387 */ /* 0x0001e40000100a00 */
[--C-:B------:R-:W-:Y:S01]  /*0e40*/  IMAD.X R11, RZ, RZ, R7.reuse, P1 ;  /* 0x000000ffff0b7224 */ /* 0x100fe200008e0607 */
[C---:B-1----:R-:W-:Y:S01]  /*0e50*/  IADD3 R8, P0, PT, R0.reuse, 0x7, RZ ;  /* 0x0000000700087810 */ /* 0x042fe20007f1e0ff */
[----:B------:R1:W-:Y:S03]  /*0e60*/  STL.64 [R5+0x20], R16 ;  /* 0x0000201005007387 */ /* 0x0003e60000100a00 */
[----:B------:R-:W-:Y:S01]  /*0e70*/  IADD3.X R9, PT, PT, RZ, R7, RZ, P0, !PT ;  /* 0x00000007ff097210 */ /* 0x000fe200007fe4ff */
[----:B------:R3:W-:Y:S01]  /*0e80*/  STL.64 [R5+0x28], R18 ;  /* 0x0000281205007387 */ /* 0x0007e20000100a00 */
[C---:B--2---:R-:W-:Y:S02]  /*0e90*/  IADD3 R12, P0, PT, R0.reuse, 0x9, RZ ;  /* 0x00000009000c7810 */ /* 0x044fe40007f1e0ff */
[C---:B0-----:R-:W-:Y:S01]  /*0ea0*/  IADD3 R14, P1, PT, R0.reuse, 0xa, RZ ;  /* 0x0000000a000e7810 */ /* 0x041fe20007f3e0ff */
[----:B------:R0:W-:Y:S02]  /*0eb0*/  STL.64 [R5+0x30], R20 ;  /* 0x0000301405007387 */ /* 0x0001e40000100a00 */
[--C-:B------:R-:W-:Y:S01]  /*0ec0*/  IMAD.X R13, RZ, RZ, R7.reuse, P0 ;  /* 0x000000ffff0d7224 */ /* 0x100fe200000e0607 */
[C---:B-1----:R-:W-:Y:S01]  /*0ed0*/  IADD3 R16, P0, PT, R0.reuse, 0xb, RZ ;  /* 0x0000000b00107810 */ /* 0x042fe20007f1e0ff */
[----:B------:R-:W-:Y:S01]  /*0ee0*/  IMAD.X R15, RZ, RZ, R7, P1 ;  /* 0x000000ffff0f7224 */ /* 0x000fe200008e0607 */
[----:B------:R1:W-:Y:S01]  /*0ef0*/  STL.64 [R5+0x38], R8 ;  /* 0x0000380805007387 */ /* 0x0003e20000100a00 */
[----:B---3--:R-:W-:-:S02]  /*0f00*/  IADD3 R18, P1, PT, R0, 0xc, RZ ;  /* 0x0000000c00127810 */ /* 0x008fc40007f3e0ff */
[--C-:B------:R-:W-:Y:S01]  /*0f10*/  IMAD.X R17, RZ, RZ, R7.reuse, P0 ;  /* 0x000000ffff117224 */ /* 0x100fe200000e0607 */
[----:B------:R2:W-:Y:S01]  /*0f20*/  STL.64 [R5+0x40], R10 ;  /* 0x0000400a05007387 */ /* 0x0005e20000100a00 */
[C---:B0-----:R-:W-:Y:S01]  /*0f30*/  IADD3 R20, P0, PT, R0.reuse, 0xd, RZ ;  /* 0x0000000d00147810 */ /* 0x041fe20007f1e0ff */
[--C-:B------:R-:W-:Y:S02]  /*0f40*/  IMAD.X R19, RZ, RZ, R7.reuse, P1 ;  /* 0x000000ffff137224 */ /* 0x100fe400008e0607 */
[----:B------:R0:W-:Y:S01]  /*0f50*/  STL.64 [R5+0x48], R12 ;  /* 0x0000480c05007387 */ /* 0x0001e20000100a00 */
[C---:B-1----:R-:W-:Y:S01]  /*0f60*/  IADD3 R8, P2, PT, R0.reuse, 0xe, RZ ;  /* 0x0000000e00087810 */ /* 0x042fe20007f5e0ff */
[--C-:B------:R-:W-:Y:S02]  /*0f70*/  IMAD.X R21, RZ, RZ, R7.reuse, P0 ;  /* 0x000000ffff157224 */ /* 0x100fe400000e0607 */
[----:B------:R0:W-:Y:S01]  /*0f80*/  STL.64 [R5+0x50], R14 ;  /* 0x0000500e05007387 */ /* 0x0001e20000100a00 */
[C---:B--2---:R-:W-:Y:S01]  /*0f90*/  IADD3 R10, P1, PT, R0.reuse, 0xf, RZ ;  /* 0x0000000f000a7810 */ /* 0x044fe20007f3e0ff */
[----:B------:R-:W-:Y:S01]  /*0fa0*/  IMAD.X R9, RZ, RZ, R7, P2 ;  /* 0x000000ffff097224 */ /* 0x000fe200010e0607 */
[----:B------:R-:W-:Y:S01]  /*0fb0*/  IADD3 R0, P0, PT, R0, 0x10, RZ ;  /* 0x0000001000007810 */ /* 0x000fe20007f1e0ff */
[----:B------:R0:W-:Y:S01]  /*0fc0*/  STL.64 [R5+0x58], R16 ;  /* 0x0000581005007387 */ /* 0x0001e20000100a00 */
[----:B------:R-:W-:-:S03]  /*0fd0*/  IADD3.X R11, PT, PT, RZ, R7, RZ, P1, !PT ;  /* 0x00000007ff0b7210 */ /* 0x000fc60000ffe4ff */
[----:B------:R0:W-:Y:S01]  /*0fe0*/  STL.64 [R5+0x60], R18 ;  /* 0x0000601205007387 */ /* 0x0001e20000100a00 */
[----:B------:R-:W-:Y:S01]  /*0ff0*/  IMAD.X R7, RZ, RZ, R7, P0 ;  /* 0x000000ffff077224 */ /* 0x000fe200000e0607 */
[----:B------:R-:W-:Y:S02]  /*1000*/  ISETP.NE.U32.AND P0, PT, R0, R6, PT ;  /* 0x000000060000720c */ /* 0x000fe40003f05070 */
[----:B------:R0:W-:Y:S02]  /*1010*/  STL.64 [R5+0x68], R20 ;  /* 0x0000681405007387 */ /* 0x0001e40000100a00 */
[----:B------:R-:W-:Y:S02]  /*1020*/  ISETP.NE.AND.EX P0, PT, R7, R23, PT, P0 ;  /* 0x000000170700720c */ /* 0x000fe40003f05300 */
[----:B------:R0:W-:Y:S04]  /*1030*/  STL.64 [R5+0x70], R8 ;  /* 0x0000700805007387 */ /* 0x0001e80000100a00 */
[----:B------:R0:W-:Y:S07]  /*1040*/  STL.64 [R5+0x78], R10 ;  /* 0x0000780a05007387 */ /* 0x0001ee0000100a00 */
[----:B------:R-:W-:Y:S05]  /*1050*/  @P0 BRA `(.L_x_58) ;  /* 0xfffffffc00280947 */ /* 0x000fea000383ffff */
.L_x_57:
[----:B------:R-:W-:Y:S05]  /*1060*/  BRA.U !UP4, `(.L_x_59) ;  /* 0x000000050c187547 */ /* 0x000fea000b800000 */
[----:B------:R-:W-:Y:S02]  /*1070*/  UIADD3 UR4, UP0, UPT, UR14, -0x1, URZ ;  /* 0xffffffff0e047890 */ /* 0x000fe4000ff1e0ff */
[----:B------:R-:W-:Y:S02]  /*1080*/  ULOP3.LUT UP1, URZ, UR8, 0x7, URZ, 0xc0, !UPT ;  /* 0x0000000708ff7892 */ /* 0x000fe4000f82c0ff */
[----:B------:R-:W-:Y:S02]  /*1090*/  UIADD3.X UR5, UPT, UPT, URZ, -0x1, URZ, UP0, !UPT ;  /* 0xffffffffff057890 */ /* 0x000fe400087fe4ff */
[----:B------:R-:W-:-:S04]  /*10a0*/  UISETP.GE.U32.AND UP0, UPT, UR4, 0x7, UPT ;  /* 0x000000070400788c */ /* 0x000fc8000bf06070 */
[----:B------:R-:W-:-:S09]  /*10b0*/  UISETP.GE.U32.AND.EX UP0, UPT, UR5, URZ, UPT, UP0 ;  /* 0x000000ff0500728c */ /* 0x000fd2000bf06100 */
[----:B------:R-:W-:Y:S05]  /*10c0*/  BRA.U !UP0, `(.L_x_60) ;  /* 0x0000000108687547 */ /* 0x000fea000b800000 */
[C---:B0-----:R-:W-:Y:S01]  /*10d0*/  IADD3 R10, P1, PT, R6.reuse, 0x2, RZ ;  /* 0x00000002060a7810 */ /* 0x041fe20007f3e0ff */
[C---:B------:R-:W-:Y:S01]  /*10e0*/  IMAD.U32 R5, R6.reuse, 0x8, R1 ;  /* 0x0000000806057824 */ /* 0x040fe200078e0001 */
[C---:B------:R-:W-:Y:S01]  /*10f0*/  IADD3 R8, P0, PT, R6.reuse, 0x1, RZ ;  /* 0x0000000106087810 */ /* 0x040fe20007f1e0ff */
[--C-:B------:R-:W-:Y:S01]  /*1100*/  IMAD.MOV.U32 R7, RZ, RZ, R23.reuse ;  /* 0x000000ffff077224 */ /* 0x100fe200078e0017 */
[C---:B------:R-:W-:Y:S01]  /*1110*/  IADD3 R18, P2, PT, R6.reuse, 0x6, RZ ;  /* 0x0000000606127810 */ /* 0x040fe20007f5e0ff */
[--C-:B------:R-:W-:Y:S01]  /*1120*/  IMAD.X R11, RZ, RZ, R23.reuse, P1 ;  /* 0x000000ffff0b7224 */ /* 0x100fe200008e0617 */
[C---:B------:R-:W-:Y:S01]  /*1130*/  IADD3 R14, P1, PT, R6.reuse, 0x4, RZ ;  /* 0x00000004060e7810 */ /* 0x040fe20007f3e0ff */
[--C-:B------:R-:W-:Y:S01]  /*1140*/  IMAD.X R9, RZ, RZ, R23.reuse, P0 ;  /* 0x000000ffff097224 */ /* 0x100fe200000e0617 */
[C---:B------:R-:W-:Y:S01]  /*1150*/  IADD3 R12, P0, PT, R6.reuse, 0x3, RZ ;  /* 0x00000003060c7810 */ /* 0x040fe20007f1e0ff */
[--C-:B------:R-:W-:Y:S01]  /*1160*/  IMAD.X R19, RZ, RZ, R23.reuse, P2 ;  /* 0x000000ffff137224 */ /* 0x100fe200010e0617 */
[----:B------:R-:W-:Y:S01]  /*1170*/  STL.64 [R5+0x10], R10 ;  /* 0x0000100a05007387 */ /* 0x000fe20000100a00 */
[--C-:B------:R-:W-:Y:S01]  /*1180*/  IMAD.X R15, RZ, RZ, R23.reuse, P1 ;  /* 0x000000ffff0f7224 */ /* 0x100fe200008e0617 */
[C---:B------:R-:W-:Y:S01]  /*1190*/  IADD3 R20, P1, PT, R6.reuse, 0x7, RZ ;  /* 0x0000000706147810 */ /* 0x040fe20007f3e0ff */
[--C-:B------:R-:W-:Y:S01]  /*11a0*/  IMAD.X R13, RZ, RZ, R23.reuse, P0 ;  /* 0x000000ffff0d7224 */ /* 0x100fe200000e0617 */
[C---:B------:R-:W-:Y:S01]  /*11b0*/  IADD3 R16, P0, PT, R6.reuse, 0x5, RZ ;  /* 0x0000000506107810 */ /* 0x040fe20007f1e0ff */
[----:B------:R-:W-:Y:S02]  /*11c0*/  STL.64 [R5+0x8], R8 ;  /* 0x0000080805007387 */ /* 0x000fe40000100a00 */
[----:B------:R-:W-:Y:S01]  /*11d0*/  IMAD.X R21, RZ, RZ, R23, P1 ;  /* 0x000000ffff157224 */ /* 0x000fe200008e0617 */
[----:B------:R-:W-:Y:S01]  /*11e0*/  IADD3.X R17, PT, PT, RZ, R23, RZ, P0, !PT ;  /* 0x00000017ff117210 */ /* 0x000fe200007fe4ff */
[----:B------:R-:W-:Y:S04]  /*11f0*/  STL.64 [R5+0x18], R12 ;  /* 0x0000180c05007387 */ /* 0x000fe80000100a00 */
[----:B------:R-:W-:Y:S04]  /*1200*/  STL.64 [R5+0x20], R14 ;  /* 0x0000200e05007387 */ /* 0x000fe80000100a00 */
[----:B------:R-:W-:Y:S04]  /*1210*/  STL.64 [R5+0x28], R16 ;  /* 0x0000281005007387 */ /* 0x000fe80000100a00 */
[----:B------:R-:W-:Y:S04]  /*1220*/  STL.64 [R5+0x30], R18 ;  /* 0x0000301205007387 */ /* 0x000fe80000100a00 */
[----:B------:R-:W-:Y:S04]  /*1230*/  STL.64 [R5+0x38], R20 ;  /* 0x0000381405007387 */ /* 0x000fe80000100a00 */
[----:B------:R0:W-:Y:S02]  /*1240*/  STL.64 [R5], R6 ;  /* 0x0000000605007387 */ /* 0x0001e40000100a00 */
[----:B0-----:R-:W-:-:S05]  /*1250*/  IADD3 R6, P0, PT, R6, 0x8, RZ ;  /* 0x0000000806067810 */ /* 0x001fca0007f1e0ff */
[----:B------:R-:W-:-:S08]  /*1260*/  IMAD.X R23, RZ, RZ, R23, P0 ;  /* 0x000000ffff177224 */ /* 0x000fd000000e0617 */
.L_x_60:
[----:B------:R-:W-:Y:S05]  /*1270*/  BRA.U !UP1, `(.L_x_59) ;  /* 0x0000000109947547 */ /* 0x000fea000b800000 */
[----:B------:R-:W-:Y:S02]  /*1280*/  ULOP3.LUT UR4, UR8, 0x7, URZ, 0xc0, !UPT ;  /* 0x0000000708047892 */ /* 0x000fe4000f8ec0ff */
[----:B------:R-:W-:Y:S02]  /*1290*/  ULOP3.LUT UP1, URZ, UR8, 0x3, URZ, 0xc0, !UPT ;  /* 0x0000000308ff7892 */ /* 0x000fe4000f82c0ff */
[----:B------:R-:W-:-:S04]  /*12a0*/  UIADD3 UR4, UP0, UPT, UR4, -0x1, URZ ;  /* 0xffffffff04047890 */ /* 0x000fc8000ff1e0ff */
[----:B------:R-:W-:Y:S02]  /*12b0*/  UIADD3.X UR5, UPT, UPT, URZ, -0x1, URZ, UP0, !UPT ;  /* 0xffffffffff057890 */ /* 0x000fe400087fe4ff */
[----:B------:R-:W-:-:S04]  /*12c0*/  UISETP.GE.U32.AND UP0, UPT, UR4, 0x3, UPT ;  /* 0x000000030400788c */ /* 0x000fc8000bf06070 */
[----:B------:R-:W-:-:S09]  /*12d0*/  UISETP.GE.U32.AND.EX UP0, UPT, UR5, URZ, UPT, UP0 ;  /* 0x000000ff0500728c */ /* 0x000fd2000bf06100 */
[----:B------:R-:W-:Y:S05]  /*12e0*/  BRA.U !UP0, `(.L_x_61) ;  /* 0x00000001083c7547 */ /* 0x000fea000b800000 */
[C---:B0-----:R-:W-:Y:S01]  /*12f0*/  IADD3 R10, P0, PT, R6.reuse, 0x1, RZ ;  /* 0x00000001060a7810 */ /* 0x041fe20007f1e0ff */
[C---:B------:R-:W-:Y:S01]  /*1300*/  IMAD.U32 R5, R6.reuse, 0x8, R1 ;  /* 0x0000000806057824 */ /* 0x040fe200078e0001 */
[C---:B------:R-:W-:Y:S01]  /*1310*/  IADD3 R14, P2, PT, R6.reuse, 0x3, RZ ;  /* 0x00000003060e7810 */ /* 0x040fe20007f5e0ff */
[----:B------:R-:W-:Y:S01]  /*1320*/  IMAD.MOV.U32 R8, RZ, RZ, R6 ;  /* 0x000000ffff087224 */ /* 0x000fe200078e0006 */
[C---:B------:R-:W-:Y:S01]  /*1330*/  IADD3 R12, P1, PT, R6.reuse, 0x2, RZ ;  /* 0x00000002060c7810 */ /* 0x040fe20007f3e0ff */
[--C-:B------:R-:W-:Y:S01]  /*1340*/  IMAD.X R11, RZ, RZ, R23.reuse, P0 ;  /* 0x000000ffff0b7224 */ /* 0x100fe200000e0617 */
[----:B------:R-:W-:Y:S01]  /*1350*/  IADD3 R6, P0, PT, R6, 0x4, RZ ;  /* 0x0000000406067810 */ /* 0x000fe20007f1e0ff */
[--C-:B------:R-:W-:Y:S01]  /*1360*/  IMAD.MOV.U32 R9, RZ, RZ, R23.reuse ;  /* 0x000000ffff097224 */ /* 0x100fe200078e0017 */
[----:B------:R-:W-:Y:S01]  /*1370*/  IADD3.X R13, PT, PT, RZ, R23, RZ, P1, !PT ;  /* 0x00000017ff0d7210 */ /* 0x000fe20000ffe4ff */
[--C-:B------:R-:W-:Y:S01]  /*1380*/  IMAD.X R15, RZ, RZ, R23.reuse, P2 ;  /* 0x000000ffff0f7224 */ /* 0x100fe200010e0617 */
[----:B------:R1:W-:Y:S01]  /*1390*/  STL.64 [R5+0x8], R10 ;  /* 0x0000080a05007387 */ /* 0x0003e20000100a00 */
[----:B------:R-:W-:-:S03]  /*13a0*/  IMAD.X R23, RZ, RZ, R23, P0 ;  /* 0x000000ffff177224 */ /* 0x000fc600000e0617 */
[----:B------:R1:W-:Y:S04]  /*13b0*/  STL.64 [R5], R8 ;  /* 0x0000000805007387 */ /* 0x0003e80000100a00 */
[----:B------:R1:W-:Y:S04]  /*13c0*/  STL.64 [R5+0x10], R12 ;  /* 0x0000100c05007387 */ /* 0x0003e80000100a00 */
[----:B------:R1:W-:Y:S02]  /*13d0*/  STL.64 [R5+0x18], R14 ;  /* 0x0000180e05007387 */ /* 0x0003e40000100a00 */
.L_x_61:
[----:B------:R-:W-:Y:S05]  /*13e0*/  BRA.U !UP1, `(.L_x_59) ;  /* 0x0000000109387547 */ /* 0x000fea000b800000 */
[----:B------:R-:W-:Y:S01]  /*13f0*/  ULOP3.LUT UR6, UR8, 0x3, URZ, 0xc0, !UPT ;  /* 0x0000000308067892 */ /* 0x000fe2000f8ec0ff */
[----:B------:R-:W-:Y:S01]  /*1400*/  UMOV UR4, URZ ;  /* 0x000000ff00047c82 */ /* 0x000fe20008000000 */
[----:B------:R-:W-:-:S10]  /*1410*/  UMOV UR5, URZ ;  /* 0x000000ff00057c82 */ /* 0x000fd40008000000 */
.L_x_62:
[C---:B012---:R-:W-:Y:S01]  /*1420*/  IMAD.U32 R5, R6.reuse, 0x8, R1 ;  /* 0x0000000806057824 */ /* 0x047fe200078e0001 */
[----:B------:R-:W-:Y:S01]  /*1430*/  UIADD3 UR4, UP0, UPT, UR4, 0x1, URZ ;  /* 0x0000000104047890 */ /* 0x000fe2000ff1e0ff */
[----:B------:R-:W-:Y:S01]  /*1440*/  IMAD.MOV.U32 R8, RZ, RZ, R6 ;  /* 0x000000ffff087224 */ /* 0x000fe200078e0006 */
[----:B------:R-:W-:Y:S01]  /*1450*/  IADD3 R6, P0, PT, R6, 0x1, RZ ;  /* 0x0000000106067810 */ /* 0x000fe20007f1e0ff */
[--C-:B------:R-:W-:Y:S01]  /*1460*/  IMAD.MOV.U32 R9, RZ, RZ, R23.reuse ;  /* 0x000000ffff097224 */ /* 0x100fe200078e0017 */
[----:B------:R-:W-:Y:S02]  /*1470*/  UIADD3.X UR5, UPT, UPT, URZ, UR5, URZ, UP0, !UPT ;  /* 0x00000005ff057290 */ /* 0x000fe400087fe4ff */
[----:B------:R-:W-:Y:S01]  /*1480*/  UISETP.NE.U32.AND UP0, UPT, UR4, UR6, UPT ;  /* 0x000000060400728c */ /* 0x000fe2000bf05070 */
[----:B------:R-:W-:Y:S01]  /*1490*/  IMAD.X R23, RZ, RZ, R23, P0 ;  /* 0x000000ffff177224 */ /* 0x000fe200000e0617 */
[----:B------:R2:W-:Y:S02]  /*14a0*/  STL.64 [R5], R8 ;  /* 0x0000000805007387 */ /* 0x0005e40000100a00 */
[----:B------:R-:W-:-:S09]  /*14b0*/  UISETP.NE.AND.EX UP0, UPT, UR5, URZ, UPT, UP0 ;  /* 0x000000ff0500728c */ /* 0x000fd2000bf05300 */
[----:B------:R-:W-:Y:S05]  /*14c0*/  BRA.U UP0, `(.L_x_62) ;  /* 0xfffffffd00d47547 */ /* 0x000fea000b83ffff */
.L_x_59:
[----:B------:R-:W3:Y:S02]  /*14d0*/  LDCU UR6, c[0x0][0x3a8] ;  /* 0x00007500ff0677ac */ /* 0x000ee40008000800 */
[----:B---3--:R-:W-:Y:S02]  /*14e0*/  UISETP.NE.AND UP0, UPT, UR6, URZ, UPT ;  /* 0x000000ff0600728c */ /* 0x008fe4000bf05270 */
[----:B------:R-:W-:-:S07]  /*14f0*/  USHF.R.S32.HI UR15, URZ, 0x1f, UR6 ;  /* 0x0000001fff0f7899 */ /* 0x000fce0008011406 */
[----:B------:R-:W-:Y:S05]  /*1500*/  BRA.U !UP0, `(.L_x_63) ;  /* 0x0000000508287547 */ /* 0x000fea000b800000 */
[----:B------:R-:W-:Y:S02]  /*1510*/  USHF.L.U32 UR4, UR6, 0x2, URZ ;  /* 0x0000000206047899 */ /* 0x000fe400080006ff */
[----:B------:R-:W-:Y:S02]  /*1520*/  USHF.L.U64.HI UR6, UR6, 0x2, UR15 ;  /* 0x0000000206067899 */ /* 0x000fe4000801020f */
[----:B------:R-:W-:Y:S02]  /*1530*/  UISETP.GT.U32.AND UP1, UPT, UR4, 0x1, UPT ;  /* 0x000000010400788c */ /* 0x000fe4000bf24070 */
[----:B------:R-:W-:Y:S02]  /*1540*/  UISETP.GE.U32.AND UP2, UPT, UR4, 0x10, UPT ;  /* 0x000000100400788c */ /* 0x000fe4000bf46070 */
[----:B------:R-:W-:Y:S02]  /*1550*/  UISETP.GT.U32.AND.EX UP1, UPT, UR6, URZ, UPT, UP1 ;  /* 0x000000ff0600728c */ /* 0x000fe4000bf24110 */
[----:B------:R-:W-:-:S02]  /*1560*/  UISETP.GE.U32.AND.EX UP2, UPT, UR6, URZ, UPT, UP2 ;  /* 0x000000ff0600728c */ /* 0x000fc4000bf46120 */
[----:B------:R-:W-:Y:S02]  /*1570*/  USEL UR5, UR4, 0x1, UP1 ;  /* 0x0000000104057887 */ /* 0x000fe40008800000 */
[----:B------:R-:W-:Y:S02]  /*1580*/  USEL UR6, UR6, URZ, UP1 ;  /* 0x000000ff06067287 */ /* 0x000fe40008800000 */
[----:B------:R-:W-:Y:S01]  /*1590*/  ULOP3.LUT UR7, UR5, 0xd, URZ, 0xc0, !UPT ;  /* 0x0000000d05077892 */ /* 0x000fe2000f8ec0ff */
[----:B------:R-:W-:-:S03]  /*15a0*/  UMOV UR4, URZ ;  /* 0x000000ff00047c82 */ /* 0x000fc60008000000 */
[----:B------:R-:W-:-:S04]  /*15b0*/  UISETP.NE.U32.AND UP0, UPT, UR7, URZ, UPT ;  /* 0x000000ff0700728c */ /* 0x000fc8000bf05070 */
[----:B------:R-:W-:Y:S01]  /*15c0*/  UISETP.NE.AND.EX UP0, UPT, URZ, URZ, UPT, UP0 ;  /* 0x000000ffff00728c */ /* 0x000fe2000bf05300 */
[----:B------:R-:W-:Y:S10]  /*15d0*/  BRA.U !UP2, `(.L_x_64) ;  /* 0x000000010a647547 */ /* 0x000ff4000b800000 */
[----:B------:R-:W-:Y:S02]  /*15e0*/  HFMA2 R6, -RZ, RZ, 0, 0 ;  /* 0x00000000ff067431 */ /* 0x000fe400000001ff */
[----:B012---:R-:W-:Y:S01]  /*15f0*/  IMAD.MOV.U32 R5, RZ, RZ, RZ ;  /* 0x000000ffff057224 */ /* 0x007fe200078e00ff */
[----:B------:R-:W-:-:S12]  /*1600*/  ULOP3.LUT UR4, UR5, 0xfffffff0, URZ, 0xc0, !UPT ;  /* 0xfffffff005047892 */ /* 0x000fd8000f8ec0ff */
.L_x_65:
[C---:B---3--:R-:W-:Y:S01]  /*1610*/  IMAD.U32 R0, R5.reuse, 0x8, R4 ;  /* 0x0000000805007824 */ /* 0x048fe200078e0004 */
[----:B------:R-:W-:-:S04]  /*1620*/  IADD3 R5, P0, PT, R5, 0x10, RZ ;  /* 0x0000001005057810 */ /* 0x000fc80007f1e0ff */
[----:B------:R3:W-:Y:S01]  /*1630*/  STL.64 [R0], RZ ;  /* 0x000000ff00007387 */ /* 0x0007e20000100a00 */
[----:B------:R-:W-:Y:S01]  /*1640*/  IMAD.X R6, RZ, RZ, R6, P0 ;  /* 0x000000ffff067224 */ /* 0x000fe200000e0606 */
[----:B------:R-:W-:Y:S02]  /*1650*/  ISETP.NE.U32.AND P0, PT, R5, UR4, PT ;  /* 0x0000000405007c0c */ /* 0x000fe4000bf05070 */
[----:B------:R3:W-:Y:S02]  /*1660*/  STL.64 [R0+0x8], RZ ;  /* 0x000008ff00007387 */ /* 0x0007e40000100a00 */
[----:B------:R-:W-:Y:S02]  /*1670*/  ISETP.NE.AND.EX P0, PT, R6, UR6, PT, P0 ;  /* 0x0000000606007c0c */ /* 0x000fe4000bf05300 */
[----:B------:R3:W-:Y:S04]  /*1680*/  STL.64 [R0+0x10], RZ ;  /* 0x000010ff00007387 */ /* 0x0007e80000100a00 */
        /* <DEDUP_REMOVED lines=12> */
[----:B------:R3:W-:Y:S01]  /*1750*/  STL.64 [R0+0x78], RZ ;  /* 0x000078ff00007387 */ /* 0x0007e20000100a00 */
[----:B------:R-:W-:Y:S05]  /*1760*/  @P0 BRA `(.L_x_65) ;  /* 0xfffffffc00a80947 */ /* 0x000fea000383ffff */
.L_x_64:
[----:B------:R-:W-:Y:S05]  /*1770*/  BRA.U !UP0, `(.L_x_63) ;  /* 0x00000001088c7547 */ /* 0x000fea000b800000 */
[----:B------:R-:W-:Y:S02]  /*1780*/  UISETP.GE.U32.AND UP0, UPT, UR7, 0x8, UPT ;  /* 0x000000080700788c */ /* 0x000fe4000bf06070 */
[----:B------:R-:W-:Y:S02]  /*1790*/  ULOP3.LUT UR6, UR5, 0x5, URZ, 0xc0, !UPT ;  /* 0x0000000505067892 */ /* 0x000fe4000f8ec0ff */
[----:B------:R-:W-:Y:S02]  /*17a0*/  UISETP.GE.U32.AND.EX UP0, UPT, URZ, URZ, UPT, UP0 ;  /* 0x000000ffff00728c */ /* 0x000fe4000bf06100 */
[----:B------:R-:W-:-:S04]  /*17b0*/  UISETP.NE.U32.AND UP1, UPT, UR6, URZ, UPT ;  /* 0x000000ff0600728c */ /* 0x000fc8000bf25070 */
[----:B------:R-:W-:-:S03]  /*17c0*/  UISETP.NE.AND.EX UP1, UPT, URZ, URZ, UPT, UP1 ;  /* 0x000000ffff00728c */ /* 0x000fc6000bf25310 */
[----:B------:R-:W-:Y:S08]  /*17d0*/  BRA.U !UP0, `(.L_x_66) ;  /* 0x00000001082c7547 */ /* 0x000ff0000b800000 */
[----:B012---:R-:W-:Y:S01]  /*17e0*/  IMAD.U32 R5, RZ, RZ, UR4 ;  /* 0x00000004ff057e24 */ /* 0x007fe2000f8e00ff */
[----:B------:R-:W-:-:S03]  /*17f0*/  UIADD3 UR4, UPT, UPT, UR4, 0x8, URZ ;  /* 0x0000000804047890 */ /* 0x000fc6000fffe0ff */
[----:B---3--:R-:W-:-:S05]  /*1800*/  IMAD.U32 R0, R5, 0x8, R4 ;  /* 0x0000000805007824 */ /* 0x008fca00078e0004 */
[----:B------:R4:W-:Y:S04]  /*1810*/  STL.64 [R0], RZ ;  /* 0x000000ff00007387 */ /* 0x0009e80000100a00 */
[----:B------:R4:W-:Y:S04]  /*1820*/  STL.64 [R0+0x8], RZ ;  /* 0x000008ff00007387 */ /* 0x0009e80000100a00 */
[----:B------:R4:W-:Y:S04]  /*1830*/  STL.64 [R0+0x10], RZ ;  /* 0x000010ff00007387 */ /* 0x0009e80000100a00 */
[----:B------:R4:W-:Y:S04]  /*1840*/  STL.64 [R0+0x18], RZ ;  /* 0x000018ff00007387 */ /* 0x0009e80000100a00 */
[----:B------:R4:W-:Y:S04]  /*1850*/  STL.64 [R0+0x20], RZ ;  /* 0x000020ff00007387 */ /* 0x0009e80000100a00 */
[----:B------:R4:W-:Y:S04]  /*1860*/  STL.64 [R0+0x28], RZ ;  /* 0x000028ff00007387 */ /* 0x0009e80000100a00 */
[----:B------:R4:W-:Y:S04]  /*1870*/  STL.64 [R0+0x30], RZ ;  /* 0x000030ff00007387 */ /* 0x0009e80000100a00 */
[----:B------:R4:W-:Y:S02]  /*1880*/  STL.64 [R0+0x38], RZ ;  /* 0x000038ff00007387 */ /* 0x0009e40000100a00 */
.L_x_66:
[----:B------:R-:W-:Y:S05]  /*1890*/  BRA.U !UP1, `(.L_x_63) ;  /* 0x0000000109447547 */ /* 0x000fea000b800000 */
[----:B------:R-:W-:Y:S01]  /*18a0*/  ULOP3.LUT UR5, UR5, 0x1, URZ, 0xc0, !UPT ;  /* 0x0000000105057892 */ /* 0x000fe2000f8ec0ff */
[----:B012---:R-:W-:Y:S01]  /*18b0*/  IMAD.U32 R5, RZ, RZ, UR4 ;  /* 0x00000004ff057e24 */ /* 0x007fe2000f8e00ff */
[----:B------:R-:W-:Y:S02]  /*18c0*/  UISETP.GE.U32.AND UP0, UPT, UR6, 0x4, UPT ;  /* 0x000000040600788c */ /* 0x000fe4000bf06070 */
[----:B------:R-:W-:Y:S02]  /*18d0*/  UISETP.NE.U32.AND UP1, UPT, UR5, 0x1, UPT ;  /* 0x000000010500788c */ /* 0x000fe4000bf25070 */
[----:B------:R-:W-:Y:S02]  /*18e0*/  UISETP.GE.U32.AND.EX UP0, UPT, URZ, URZ, UPT, UP0 ;  /* 0x000000ffff00728c */ /* 0x000fe4000bf06100 */
[----:B------:R-:W-:-:S04]  /*18f0*/  UISETP.NE.U32.AND.EX UP1, UPT, URZ, URZ, UPT, UP1 ;  /* 0x000000ffff00728c */ /* 0x000fc8000bf25110 */
[----:B------:R-:W-:Y:S02]  /*1900*/  PLOP3.LUT P0, PT, PT, PT, UP0, 0x80, 0x8 ;  /* 0x000000000008781c */ /* 0x000fe40003f0f008 */
[----:B------:R-:W-:-:S03]  /*1910*/  PLOP3.LUT P1, PT, PT, PT, UP1, 0x80, 0x8 ;  /* 0x000000000008781c */ /* 0x000fc60003f2f018 */
[----:B------:R-:W-:-:S06]  /*1920*/  @UP0 UIADD3 UR4, UPT, UPT, UR4, 0x4, URZ ;  /* 0x0000000404040890 */ /* 0x000fcc000fffe0ff */
[----:B------:R-:W-:Y:S02]  /*1930*/  IMAD.U32 R7, RZ, RZ, UR4 ;  /* 0x00000004ff077e24 */ /* 0x000fe4000f8e00ff */
[----:B------:R-:W-:-:S03]  /*1940*/  @P0 IMAD.U32 R5, R5, 0x8, R4 ;  /* 0x0000000805050824 */ /* 0x000fc600078e0004 */
[----:B---34-:R-:W-:Y:S02]  /*1950*/  @!P1 LEA R0, R7, R4, 0x3 ;  /* 0x0000000407009211 */ /* 0x018fe400078e18ff */
[----:B------:R0:W-:Y:S04]  /*1960*/  @P0 STL.64 [R5], RZ ;  /* 0x000000ff05000387 */ /* 0x0001e80000100a00 */
[----:B------:R0:W-:Y:S04]  /*1970*/  @P0 STL.64 [R5+0x8], RZ ;  /* 0x000008ff05000387 */ /* 0x0001e80000100a00 */
[----:B------:R0:W-:Y:S04]  /*1980*/  @P0 STL.64 [R5+0x10], RZ ;  /* 0x000010ff05000387 */ /* 0x0001e80000100a00 */
[----:B------:R0:W-:Y:S04]  /*1990*/  @P0 STL.64 [R5+0x18], RZ ;  /* 0x000018ff05000387 */ /* 0x0001e80000100a00 */
[----:B------:R0:W-:Y:S02]  /*19a0*/  @!P1 STL.64 [R0], RZ ;  /* 0x000000ff00009387 */ /* 0x0001e40000100a00 */
.L_x_63:
[----:B0--34-:R-:W-:Y:S01]  /*19b0*/  IMAD.MOV.U32 R0, RZ, RZ, RZ ;  /* 0x000000ffff007224 */ /* 0x019fe200078e00ff */
[----:B------:R-:W-:Y:S06]  /*19c0*/  BRA.U !UP3, `(.L_x_67) ;  /* 0x000000050b307547 */ /* 0x000fec000b800000 */
[----:B------:R-:W-:Y:S01]  /*19d0*/  ULOP3.LUT UR4, UR8, 0x7ffffff0, URZ, 0xc0, !UPT ;  /* 0x7ffffff008047892 */ /* 0x000fe2000f8ec0ff */
[----:B-12---:R-:W-:Y:S02]  /*19e0*/  IMAD.MOV.U32 R5, RZ, RZ, RZ ;  /* 0x000000ffff057224 */ /* 0x006fe400078e00ff */
[----:B------:R-:W-:-:S03]  /*19f0*/  IMAD.MOV.U32 R13, RZ, RZ, RZ ;  /* 0x000000ffff0d7224 */ /* 0x000fc600078e00ff */
[----:B------:R-:W-:Y:S01]  /*1a00*/  IMAD.U32 R0, RZ, RZ, UR4 ;  /* 0x00000004ff007e24 */ /* 0x000fe2000f8e00ff */
[----:B------:R-:W-:-:S06]  /*1a10*/  UMOV UR4, URZ ;  /* 0x000000ff00047c82 */ /* 0x000fcc0008000000 */
.L_x_68:
[----:B------:R-:W-:-:S05]  /*1a20*/  IMAD.U32 R12, R5, 0x8, R2 ;  /* 0x00000008050c7824 */ /* 0x000fca00078e0002 */
[----:B------:R-:W2:Y:S01]  /*1a30*/  LDL.64 R6, [R12] ;  /* 0x000000000c067983 */ /* 0x000ea20000100a00 */
[----:B------:R-:W-:Y:S01]  /*1a40*/  IMAD.IADD R11, R1, 0x1, R5 ;  /* 0x00000001010b7824 */ /* 0x000fe200078e0205 */
[----:B--2---:R-:W-:-:S06]  /*1a50*/  DSETP.GT.AND P0, PT, R6, RZ, PT ;  /* 0x000000ff0600722a */ /* 0x004fcc0003f04000 */
[----:B------:R-:W-:-:S05]  /*1a60*/  SEL R8, RZ, 0x1, P0 ;  /* 0x00000001ff087807 */ /* 0x000fca0000000000 */
[----:B------:R0:W-:Y:S04]  /*1a70*/  STL.U8 [R11+0x96], R8 ;  /* 0x000096080b007387 */ /* 0x0001e80000100000 */
[----:B------:R-:W2:Y:S02]  /*1a80*/  LDL.64 R6, [R12+0x8] ;  /* 0x000008000c067983 */ /* 0x000ea40000100a00 */
[----:B--2---:R-:W-:-:S06]  /*1a90*/  DSETP.GT.AND P0, PT, R6, RZ, PT ;  /* 0x000000ff0600722a */ /* 0x004fcc0003f04000 */
[----:B------:R-:W-:-:S05]  /*1aa0*/  SEL R9, RZ, 0x1, P0 ;  /* 0x00000001ff097807 */ /* 0x000fca0000000000 */
[----:B------:R1:W-:Y:S04]  /*1ab0*/  STL.U8 [R11+0x97], R9 ;  /* 0x000097090b007387 */ /* 0x0003e80000100000 */
[----:B------:R-:W2:Y:S02]  /*1ac0*/  LDL.64 R6, [R12+0x10] ;  /* 0x000010000c067983 */ /* 0x000ea40000100a00 */
[----:B--2---:R-:W-:-:S06]  /*1ad0*/  DSETP.GT.AND P0, PT, R6, RZ, PT ;  /* 0x000000ff0600722a */ /* 0x004fcc0003f04000 */
[----:B------:R-:W-:-:S05]  /*1ae0*/  SEL R10, RZ, 0x1, P0 ;  /* 0x00000001ff0a7807 */ /* 0x000fca0000000000 */
[----:B------:R2:W-:Y:S04]  /*1af0*/  STL.U8 [R11+0x98], R10 ;  /* 0x0000980a0b007387 */ /* 0x0005e80000100000 */
[----:B------:R-:W3:Y:S02]  /*1b00*/  LDL.64 R6, [R12+0x18] ;  /* 0x000018000c067983 */ /* 0x000ee40000100a00 */
[----:B---3--:R-:W-:-:S06]  /*1b10*/  DSETP.GT.AND P0, PT, R6, RZ, PT ;  /* 0x000000ff0600722a */ /* 0x008fcc0003f04000 */
[----:B0-----:R-:W-:-:S05]  /*1b20*/  SEL R8, RZ, 0x1, P0 ;  /* 0x00000001ff087807 */ /* 0x001fca0000000000 */
[----:B------:R0:W-:Y:S04]  /*1b30*/  STL.U8 [R11+0x99], R8 ;  /* 0x000099080b007387 */ /* 0x0001e80000100000 */
[----:B------:R-:W3:Y:S02]  /*1b40*/  LDL.64 R6, [R12+0x20] ;  /* 0x000020000c067983 */ /* 0x000ee40000100a00 */
[----:B---3--:R-:W-:-:S06]  /*1b50*/  DSETP.GT.AND P0, PT, R6, RZ, PT ;  /* 0x000000ff0600722a */ /* 0x008fcc0003f04000 */
[----:B-1----:R-:W-:-:S05]  /*1b60*/  SEL R9, RZ, 0x1, P0 ;  /* 0x00000001ff097807 */ /* 0x002fca0000000000 */
[----:B------:R1:W-:Y:S04]  /*1b70*/  STL.U8 [R11+0x9a], R9 ;  /* 0x00009a090b007387 */ /* 0x0003e80000100000 */
[----:B------:R-:W3:Y:S02]  /*1b80*/  LDL.64 R6, [R12+0x28] ;  /* 0x000028000c067983 */ /* 0x000ee40000100a00 */
[----:B---3--:R-:W-:-:S06]  /*1b90*/  DSETP.GT.AND P0, PT, R6, RZ, PT ;  /* 0x000000ff0600722a */ /* 0x008fcc0003f04000 */
[----:B--2---:R-:W-:-:S05]  /*1ba0*/  SEL R10, RZ, 0x1, P0 ;  /* 0x00000001ff0a7807 */ /* 0x004fca0000000000 */
        /* <DEDUP_REMOVED lines=37> */
[----:B------:R-:W2:Y:S02]  /*1e00*/  LDL.64 R6, [R12+0x78] ;  /* 0x000078000c067983 */ /* 0x000ea40000100a00 */
[----:B--2---:R-:W-:-:S06]  /*1e10*/  DSETP.GT.AND P0, PT, R6, RZ, PT ;  /* 0x000000ff0600722a */ /* 0x004fcc0003f04000 */
[----:B------:R-:W-:Y:S02]  /*1e20*/  SEL R6, RZ, 0x1, P0 ;  /* 0x00000001ff067807 */ /* 0x000fe40000000000 */
[----:B------:R-:W-:-:S03]  /*1e30*/  IADD3 R5, P0, PT, R5, 0x10, RZ ;  /* 0x0000001005057810 */ /* 0x000fc60007f1e0ff */
[----:B------:R0:W-:Y:S02]  /*1e40*/  STL.U8 [R11+0xa5], R6 ;  /* 0x0000a5060b007387 */ /* 0x0001e40000100000 */
[----:B------:R-:W-:Y:S01]  /*1e50*/  IMAD.X R13, RZ, RZ, R13, P0 ;  /* 0x000000ffff0d7224 */ /* 0x000fe200000e060d */
[----:B------:R-:W-:-:S04]  /*1e60*/  ISETP.NE.U32.AND P0, PT, R5, R0, PT ;  /* 0x000000000500720c */ /* 0x000fc80003f05070 */
[----:B------:R-:W-:-:S13]  /*1e70*/  ISETP.NE.AND.EX P0, PT, R13, UR4, PT, P0 ;  /* 0x000000040d007c0c */ /* 0x000fda000bf05300 */
[----:B0-----:R-:W-:Y:S05]  /*1e80*/  @P0 BRA `(.L_x_68) ;  /* 0xfffffff800e40947 */ /* 0x001fea000383ffff */
.L_x_67:
[----:B------:R-:W-:Y:S05]  /*1e90*/  BRA.U !UP4, `(.L_x_69) ;  /* 0x000000050c507547 */ /* 0x000fea000b800000 */
[----:B------:R-:W-:Y:S02]  /*1ea0*/  UIADD3 UR4, UP0, UPT, UR14, -0x1, URZ ;  /* 0xffffffff0e047890 */ /* 0x000fe4000ff1e0ff */
[----:B------:R-:W-:Y:S02]  /*1eb0*/  ULOP3.LUT UP1, URZ, UR8, 0x7, URZ, 0xc0, !UPT ;  /* 0x0000000708ff7892 */ /* 0x000fe4000f82c0ff */
[----:B------:R-:W-:Y:S02]  /*1ec0*/  UIADD3.X UR5, UPT, UPT, URZ, -0x1, URZ, UP0, !UPT ;  /* 0xffffffffff057890 */ /* 0x000fe400087fe4ff */
[----:B------:R-:W-:-:S04]  /*1ed0*/  UISETP.GE.U32.AND UP0, UPT, UR4, 0x7, UPT ;  /* 0x000000070400788c */ /* 0x000fc8000bf06070 */
[----:B------:R-:W-:-:S09]  /*1ee0*/  UISETP.GE.U32.AND.EX UP0, UPT, UR5, URZ, UPT, UP0 ;  /* 0x000000ff0500728c */ /* 0x000fd2000bf06100 */
[----:B------:R-:W-:Y:S05]  /*1ef0*/  BRA.U !UP0, `(.L_x_70) ;  /* 0x00000001088c7547 */ /* 0x000fea000b800000 */
[----:B-1----:R-:W-:-:S05]  /*1f00*/  LEA R11, R0, R2, 0x3 ;  /* 0x00000002000b7211 */ /* 0x002fca00078e18ff */
[----:B------:R-:W3:Y:S01]  /*1f10*/  LDL.64 R6, [R11] ;  /* 0x000000000b067983 */ /* 0x000ee20000100a00 */
[----:B------:R-:W-:Y:S01]  /*1f20*/  IMAD.IADD R10, R1, 0x1, R0 ;  /* 0x00000001010a7824 */ /* 0x000fe200078e0200 */
[----:B---3--:R-:W-:-:S06]  /*1f30*/  DSETP.GT.AND P0, PT, R6, RZ, PT ;  /* 0x000000ff0600722a */ /* 0x008fcc0003f04000 */
[----:B--2---:R-:W-:-:S05]  /*1f40*/  SEL R5, RZ, 0x1, P0 ;  /* 0x00000001ff057807 */ /* 0x004fca0000000000 */
        /* <DEDUP_REMOVED lines=17> */
[----:B------:R-:W4:Y:S02]  /*2060*/  LDL.64 R6, [R11+0x28] ;  /* 0x000028000b067983 */ /* 0x000f240000100a00 */
[----:B----4-:R-:W-:-:S06]  /*2070*/  DSETP.GT.AND P0, PT, R6, RZ, PT ;  /* 0x000000ff0600722a */ /* 0x010fcc0003f04000 */
[----:B--2---:R-:W-:-:S05]  /*2080*/  SEL R9, RZ, 0x1, P0 ;  /* 0x00000001ff097807 */ /* 0x004fca0000000000 */
[----:B------:R3:W-:Y:S04]  /*2090*/  STL.U8 [R10+0x9b], R9 ;  /* 0x00009b090a007387 */ /* 0x0007e80000100000 */
[----:B------:R-:W2:Y:S02]  /*20a0*/  LDL.64 R6, [R11+0x30] ;  /* 0x000030000b067983 */ /* 0x000ea40000100a00 */
[----:B--2---:R-:W-:-:S06]  /*20b0*/  DSETP.GT.AND P0, PT, R6, RZ, PT ;  /* 0x000000ff0600722a */ /* 0x004fcc0003f04000 */
[----:B0-----:R-:W-:-:S05]  /*20c0*/  SEL R5, RZ, 0x1, P0 ;  /* 0x00000001ff057807 */ /* 0x001fca0000000000 */
[----:B------:R3:W-:Y:S04]  /*20d0*/  STL.U8 [R10+0x9c], R5 ;  /* 0x00009c050a007387 */ /* 0x0007e80000100000 */
[----:B------:R-:W2:Y:S01]  /*20e0*/  LDL.64 R6, [R11+0x38] ;  /* 0x000038000b067983 */ /* 0x000ea20000100a00 */
[----:B------:R-:W-:Y:S01]  /*20f0*/  VIADD R0, R0, 0x8 ;  /* 0x0000000800007836 */ /* 0x000fe20000000000 */
[----:B--2---:R-:W-:-:S06]  /*2100*/  DSETP.GT.AND P0, PT, R6, RZ, PT ;  /* 0x000000ff0600722a */ /* 0x004fcc0003f04000 */
[----:B------:R-:W-:-:S05]  /*2110*/  SEL R6, RZ, 0x1, P0 ;  /* 0x00000001ff067807 */ /* 0x000fca0000000000 */
[----:B------:R3:W-:Y:S03]  /*2120*/  STL.U8 [R10+0x9d], R6 ;  /* 0x00009d060a007387 */ /* 0x0007e60000100000 */
.L_x_70:
        /* <DEDUP_REMOVED lines=8> */
[----:B-1-3--:R-:W-:-:S05]  /*21b0*/  IMAD.U32 R10, R0, 0x8, R2 ;  /* 0x00000008000a7824 */ /* 0x00afca00078e0002 */
        /* <DEDUP_REMOVED lines=13> */
[----:B------:R-:W2:Y:S01]  /*2290*/  LDL.64 R6, [R10+0x18] ;  /* 0x000018000a067983 */ /* 0x000ea20000100a00 */
[----:B------:R-:W-:Y:S01]  /*22a0*/  VIADD R0, R0, 0x4 ;  /* 0x0000000400007836 */ /* 0x000fe20000000000 */
[----:B--2---:R-:W-:-:S06]  /*22b0*/  DSETP.GT.AND P0, PT, R6, RZ, PT ;  /* 0x000000ff0600722a */ /* 0x004fcc0003f04000 */
[----:B0-----:R-:W-:-:S05]  /*22c0*/  SEL R5, RZ, 0x1, P0 ;  /* 0x00000001ff057807 */ /* 0x001fca0000000000 */
[----:B------:R4:W-:Y:S03]  /*22d0*/  STL.U8 [R12+0x99], R5 ;  /* 0x000099050c007387 */ /* 0x0009e60000100000 */
.L_x_71:
[----:B------:R-:W-:Y:S05]  /*22e0*/  BRA.U !UP1, `(.L_x_69) ;  /* 0x00000001093c7547 */ /* 0x000fea000b800000 */
[----:B------:R-:W-:Y:S01]  /*22f0*/  ULOP3.LUT UR6, UR8, 0x3, URZ, 0xc0, !UPT ;  /* 0x0000000308067892 */ /* 0x000fe2000f8ec0ff */
[----:B------:R-:W-:Y:S01]  /*2300*/  UMOV UR4, URZ ;  /* 0x000000ff00047c82 */ /* 0x000fe20008000000 */
[----:B------:R-:W-:-:S10]  /*2310*/  UMOV UR5, URZ ;  /* 0x000000ff00057c82 */ /* 0x000fd40008000000 */
.L_x_72:
[----:B------:R-:W-:-:S06]  /*2320*/  IMAD.U32 R7, R0, 0x8, R2 ;  /* 0x0000000800077824 */ /* 0x000fcc00078e0002 */
[----:B0--3--:R-:W3:Y:S01]  /*2330*/  LDL.64 R6, [R7] ;  /* 0x0000000007067983 */ /* 0x009ee20000100a00 */
[----:B------:R-:W-:-:S04]  /*2340*/  UIADD3 UR4, UP0, UPT, UR4, 0x1, URZ ;  /* 0x0000000104047890 */ /* 0x000fc8000ff1e0ff */
[----:B------:R-:W-:Y:S02]  /*2350*/  UIADD3.X UR5, UPT, UPT, URZ, UR5, URZ, UP0, !UPT ;  /* 0x00000005ff057290 */ /* 0x000fe400087fe4ff */
[----:B------:R-:W-:-:S04]  /*2360*/  UISETP.NE.U32.AND UP0, UPT, UR4, UR6, UPT ;  /* 0x000000060400728c */ /* 0x000fc8000bf05070 */
[----:B------:R-:W-:Y:S01]  /*2370*/  UISETP.NE.AND.EX UP0, UPT, UR5, URZ, UPT, UP0 ;  /* 0x000000ff0500728c */ /* 0x000fe2000bf05300 */
[----:B---3--:R-:W-:Y:S01]  /*2380*/  DSETP.GT.AND P0, PT, R6, RZ, PT ;  /* 0x000000ff0600722a */ /* 0x008fe20003f04000 */
[----:B------:R-:W-:Y:S01]  /*2390*/  IMAD.IADD R6, R1, 0x1, R0 ;  /* 0x0000000101067824 */ /* 0x000fe200078e0200 */
[----:B------:R-:W-:-:S04]  /*23a0*/  IADD3 R0, PT, PT, R0, 0x1, RZ ;  /* 0x0000000100007810 */ /* 0x000fc80007ffe0ff */
[----:B-12-4-:R-:W-:-:S05]  /*23b0*/  SEL R5, RZ, 0x1, P0 ;  /* 0x00000001ff057807 */ /* 0x016fca0000000000 */
[----:B------:R0:W-:Y:S01]  /*23c0*/  STL.U8 [R6+0x96], R5 ;  /* 0x0000960506007387 */ /* 0x0001e20000100000 */
[----:B------:R-:W-:Y:S05]  /*23d0*/  BRA.U UP0, `(.L_x_72) ;  /* 0xfffffffd00d07547 */ /* 0x000fea000b83ffff */
.L_x_69:
[----:B01234-:R-:W-:Y:S02]  /*23e0*/  IMAD.MOV.U32 R5, RZ, RZ, RZ ;  /* 0x000000ffff057224 */ /* 0x01ffe400078e00ff */
[----:B------:R-:W-:Y:S01]  /*23f0*/  IMAD.MOV.U32 R6, RZ, RZ, RZ ;  /* 0x000000ffff067224 */ /* 0x000fe200078e00ff */
[----:B------:R-:W-:Y:S06]  /*2400*/  BRA.U !UP3, `(.L_x_73) ;  /* 0x000000010b907547 */ /* 0x000fec000b800000 */
[----:B------:R-:W-:Y:S01]  /*2410*/  ULOP3.LUT UR4, UR8, 0x7ffffff0, URZ, 0xc0, !UPT ;  /* 0x7ffffff008047892 */ /* 0x000fe2000f8ec0ff */
[----:B------:R-:W-:Y:S02]  /*2420*/  IMAD.MOV.U32 R5, RZ, RZ, RZ ;  /* 0x000000ffff057224 */ /* 0x000fe400078e00ff */
[----:B------:R-:W-:Y:S02]  /*2430*/  IMAD.MOV.U32 R0, RZ, RZ, RZ ;  /* 0x000000ffff007224 */ /* 0x000fe400078e00ff */
[----:B------:R-:W-:Y:S02]  /*2440*/  IMAD.MOV.U32 R24, RZ, RZ, RZ ;  /* 0x000000ffff187224 */ /* 0x000fe400078e00ff */
[----:B------:R-:W-:Y:S01]  /*2450*/  IMAD.U32 R6, RZ, RZ, UR4 ;  /* 0x00000004ff067e24 */ /* 0x000fe2000f8e00ff */
[----:B------:R-:W-:-:S06]  /*2460*/  UMOV UR4, URZ ;  /* 0x000000ff00047c82 */ /* 0x000fcc0008000000 */
.L_x_74:
[----:B------:R-:W-:-:S05]  /*2470*/  IMAD.IADD R23, R1, 0x1, R0 ;  /* 0x0000000101177824 */ /* 0x000fca00078e0200 */
[----:B------:R-:W2:Y:S04]  /*2480*/  LDL.U8 R8, [R23+0x96] ;  /* 0x0000960017087983 */ /* 0x000ea80000100000 */
[----:B------:R-:W2:Y:S04]  /*2490*/  LDL.U8 R7, [R23+0x97] ;  /* 0x0000970017077983 */ /* 0x000ea80000100000 */
[----:B------:R-:W3:Y:S04]  /*24a0*/  LDL.U8 R10, [R23+0x98] ;  /* 0x00009800170a7983 */ /* 0x000ee80000100000 */
[----:B------:R-:W3:Y:S04]  /*24b0*/  LDL.U8 R9, [R23+0x99] ;  /* 0x0000990017097983 */ /* 0x000ee80000100000 */
[----:B------:R-:W4:Y:S04]  /*24c0*/  LDL.U8 R12, [R23+0x9a] ;  /* 0x00009a00170c7983 */ /* 0x000f280000100000 */
[----:B------:R-:W4:Y:S04]  /*24d0*/  LDL.U8 R11, [R23+0x9b] ;  /* 0x00009b00170b7983 */ /* 0x000f280000100000 */
[----:B------:R-:W5:Y:S04]  /*24e0*/  LDL.U8 R14, [R23+0x9c] ;  /* 0x00009c00170e7983 */ /* 0x000f680000100000 */
        /* <DEDUP_REMOVED lines=8> */
[----:B------:R-:W5:Y:S01]  /*2570*/  LDL.U8 R21, [R23+0xa5] ;  /* 0x0000a50017157983 */ /* 0x000f620000100000 */
[----:B------:R-:W-:-:S04]  /*2580*/  IADD3 R0, P0, PT, R0, 0x10, RZ ;  /* 0x0000001000007810 */ /* 0x000fc80007f1e0ff */
[----:B------:R-:W-:Y:S02]  /*2590*/  IADD3.X R24, PT, PT, RZ, R24, RZ, P0, !PT ;  /* 0x00000018ff187210 */ /* 0x000fe400007fe4ff */
[----:B------:R-:W-:-:S04]  /*25a0*/  ISETP.NE.U32.AND P0, PT, R0, R6, PT ;  /* 0x000000060000720c */ /* 0x000fc80003f05070 */
[----:B------:R-:W-:Y:S02]  /*25b0*/  ISETP.NE.AND.EX P0, PT, R24, UR4, PT, P0 ;  /* 0x0000000418007c0c */ /* 0x000fe4000bf05300 */
[----:B--2---:R-:W-:-:S04]  /*25c0*/  IADD3 R7, PT, PT, R7, R5, R8 ;  /* 0x0000000507077210 */ /* 0x004fc80007ffe008 */
[----:B---3--:R-:W-:-:S04]  /*25d0*/  IADD3 R7, PT, PT, R9, R7, R10 ;  /* 0x0000000709077210 */ /* 0x008fc80007ffe00a */
[----:B----4-:R-:W-:-:S04]  /*25e0*/  IADD3 R7, PT, PT, R11, R7, R12 ;  /* 0x000000070b077210 */ /* 0x010fc80007ffe00c */
[----:B-----5:R-:W-:-:S04]  /*25f0*/  IADD3 R7, PT, PT, R13, R7, R14 ;  /* 0x000000070d077210 */ /* 0x020fc80007ffe00e */
[----:B------:R-:W-:-:S04]  /*2600*/  IADD3 R7, PT, PT, R15, R7, R16 ;  /* 0x000000070f077210 */ /* 0x000fc80007ffe010 */
[----:B------:R-:W-:-:S04]  /*2610*/  IADD3 R7, PT, PT, R17, R7, R18 ;  /* 0x0000000711077210 */ /* 0x000fc80007ffe012 */
[----:B------:R-:W-:-:S04]  /*2620*/  IADD3 R7, PT, PT, R19, R7, R20 ;  /* 0x0000000713077210 */ /* 0x000fc80007ffe014 */
[----:B------:R-:W-:Y:S01]  /*2630*/  IADD3 R5, PT, PT, R21, R7, R22 ;  /* 0x0000000715057210 */ /* 0x000fe20007ffe016 */
[----:B------:R-:W-:Y:S06]  /*2640*/  @P0 BRA `(.L_x_74) ;  /* 0xfffffffc00880947 */ /* 0x000fec000383ffff */
.L_x_73:
[----:B------:R-:W-:Y:S05]  /*2650*/  BRA.U !UP4, `(.L_x_75) ;  /* 0x000000010cc47547 */ /* 0x000fea000b800000 */
[----:B------:R-:W-:Y:S02]  /*2660*/  UIADD3 UR4, UP0, UPT, UR14, -0x1, URZ ;  /* 0xffffffff0e047890 */ /* 0x000fe4000ff1e0ff */
[----:B------:R-:W-:Y:S02]  /*2670*/  ULOP3.LUT UP1, URZ, UR8, 0x7, URZ, 0xc0, !UPT ;  /* 0x0000000708ff7892 */ /* 0x000fe4000f82c0ff */
[----:B------:R-:W-:Y:S02]  /*2680*/  UIADD3.X UR5, UPT, UPT, URZ, -0x1, URZ, UP0, !UPT ;  /* 0xffffffffff057890 */ /* 0x000fe400087fe4ff */
[----:B------:R-:W-:-:S04]  /*2690*/  UISETP.GE.U32.AND UP0, UPT, UR4, 0x7, UPT ;  /* 0x000000070400788c */ /* 0x000fc8000bf06070 */
[----:B------:R-:W-:-:S09]  /*26a0*/  UISETP.GE.U32.AND.EX UP0, UPT, UR5, URZ, UPT, UP0 ;  /* 0x000000ff0500728c */ /* 0x000fd2000bf06100 */
[----:B------:R-:W-:Y:S05]  /*26b0*/  BRA.U !UP0, `(.L_x_76) ;  /* 0x0000000108387547 */ /* 0x000fea000b800000 */
        /* <DEDUP_REMOVED lines=8> */
[----:B------:R-:W5:Y:S01]  /*2740*/  LDL.U8 R12, [R14+0x9d] ;  /* 0x00009d000e0c7983 */ /* 0x000f620000100000 */
[----:B------:R-:W-:Y:S01]  /*2750*/  VIADD R6, R6, 0x8 ;  /* 0x0000000806067836 */ /* 0x000fe20000000000 */
[----:B--2---:R-:W-:-:S04]  /*2760*/  IADD3 R0, PT, PT, R7, R5, R0 ;  /* 0x0000000507007210 */ /* 0x004fc80007ffe000 */
[----:B---3--:R-:W-:-:S04]  /*2770*/  IADD3 R0, PT, PT, R8, R0, R9 ;  /* 0x0000000008007210 */ /* 0x008fc80007ffe009 */
[----:B----4-:R-:W-:-:S04]  /*2780*/  IADD3 R0, PT, PT, R10, R0, R11 ;  /* 0x000000000a007210 */ /* 0x010fc80007ffe00b */
[----:B-----5:R-:W-:-:S07]  /*2790*/  IADD3 R5, PT, PT, R12, R0, R13 ;  /* 0x000000000c057210 */ /* 0x020fce0007ffe00d */
.L_x_76:
        /* <DEDUP_REMOVED lines=12> */
[----:B------:R-:W3:Y:S01]  /*2860*/  LDL.U8 R9, [R0+0x99] ;  /* 0x0000990000097983 */ /* 0x000ee20000100000 */
[----:B------:R-:W-:Y:S01]  /*2870*/  VIADD R6, R6, 0x4 ;  /* 0x0000000406067836 */ /* 0x000fe20000000000 */
[----:B--2---:R-:W-:-:S04]  /*2880*/  IADD3 R5, PT, PT, R7, R5, R8 ;  /* 0x0000000507057210 */ /* 0x004fc80007ffe008 */
[----:B---3--:R-:W-:-:S07]  /*2890*/  IADD3 R5, PT, PT, R9, R5, R10 ;  /* 0x0000000509057210 */ /* 0x008fce0007ffe00a */
.L_x_77:
[----:B------:R-:W-:Y:S05]  /*28a0*/  BRA.U !UP1, `(.L_x_75) ;  /* 0x0000000109307547 */ /* 0x000fea000b800000 */
[----:B------:R-:W-:Y:S01]  /*28b0*/  ULOP3.LUT UR6, UR8, 0x3, URZ, 0xc0, !UPT ;  /* 0x0000000308067892 */ /* 0x000fe2000f8ec0ff */
[----:B------:R-:W-:Y:S01]  /*28c0*/  UMOV UR4, URZ ;  /* 0x000000ff00047c82 */ /* 0x000fe20008000000 */
[----:B------:R-:W-:-:S10]  /*28d0*/  UMOV UR5, URZ ;  /* 0x000000ff00057c82 */ /* 0x000fd40008000000 */
.L_x_78:
[----:B------:R-:W-:-:S06]  /*28e0*/  IMAD.IADD R0, R1, 0x1, R6 ;  /* 0x0000000101007824 */ /* 0x000fcc00078e0206 */
[----:B------:R-:W2:Y:S01]  /*28f0*/  LDL.U8 R0, [R0+0x96] ;  /* 0x0000960000007983 */ /* 0x000ea20000100000 */
[----:B------:R-:W-:Y:S01]  /*2900*/  UIADD3 UR4, UP0, UPT, UR4, 0x1, URZ ;  /* 0x0000000104047890 */ /* 0x000fe2000ff1e0ff */
[----:B------:R-:W-:-:S03]  /*2910*/  VIADD R6, R6, 0x1 ;  /* 0x0000000106067836 */ /* 0x000fc60000000000 */
[----:B------:R-:W-:Y:S02]  /*2920*/  UIADD3.X UR5, UPT, UPT, URZ, UR5, URZ, UP0, !UPT ;  /* 0x00000005ff057290 */ /* 0x000fe400087fe4ff */
[----:B------:R-:W-:-:S04]  /*2930*/  UISETP.NE.U32.AND UP0, UPT, UR4, UR6, UPT ;  /* 0x000000060400728c */ /* 0x000fc8000bf05070 */
[----:B------:R-:W-:Y:S01]  /*2940*/  UISETP.NE.AND.EX UP0, UPT, UR5, URZ, UPT, UP0 ;  /* 0x000000ff0500728c */ /* 0x000fe2000bf05300 */
[----:B--2---:R-:W-:-:S08]  /*2950*/  IMAD.IADD R5, R0, 0x1, R5 ;  /* 0x0000000100057824 */ /* 0x004fd000078e0205 */
[----:B------:R-:W-:Y:S05]  /*2960*/  BRA.U UP0, `(.L_x_78) ;  /* 0xfffffffd00dc7547 */ /* 0x000fea000b83ffff */
.L_x_75:
[----:B------:R-:W-:Y:S01]  /*2970*/  UMOV UR6, URZ ;  /* 0x000000ff00067c82 */ /* 0x000fe20008000000 */
[----:B------:R-:W-:Y:S05]  /*2980*/  BRA.U !UP3, `(.L_x_79) ;  /* 0x000000050b2c7547 */ /* 0x000fea000b800000 */
[----:B------:R-:W-:Y:S01]  /*2990*/  ULOP3.LUT UR6, UR8, 0x7ffffff0, URZ, 0xc0, !UPT ;  /* 0x7ffffff008067892 */ /* 0x000fe2000f8ec0ff */
[----:B------:R-:W-:Y:S01]  /*29a0*/  UMOV UR7, URZ ;  /* 0x000000ff00077c82 */ /* 0x000fe20008000000 */
[----:B------:R-:W-:Y:S01]  /*29b0*/  UMOV UR4, URZ ;  /* 0x000000ff00047c82 */ /* 0x000fe20008000000 */
[----:B------:R-:W-:-:S09]  /*29c0*/  UMOV UR5, URZ ;  /* 0x000000ff00057c82 */ /* 0x000fd20008000000 */
.L_x_80:
[----:B------:R-:W-:Y:S02]  /*29d0*/  USHF.L.U32 UR12, UR4, 0x3, URZ ;  /* 0x00000003040c7899 */ /* 0x000fe400080006ff */
[----:B---3--:R-:W-:-:S05]  /*29e0*/  IADD3 R0, PT, PT, R1, UR4, RZ ;  /* 0x0000000401007c10 */ /* 0x008fca000fffe0ff */
[----:B------:R-:W-:Y:S04]  /*29f0*/  STL.U8 [R0+0x78], RZ ;  /* 0x000078ff00007387 */ /* 0x000fe80000100000 */
[----:B------:R-:W2:Y:S02]  /*2a00*/  LDL.64 R6, [R2+UR12] ;  /* 0x0000000c02067983 */ /* 0x000ea40008100a00 */
[----:B--2---:R-:W-:-:S07]  /*2a10*/  DADD R8, -RZ, |R6| ;  /* 0x00000000ff087229 */ /* 0x004fce0000000506 */
[----:B------:R0:W-:Y:S04]  /*2a20*/  STL.64 [R3+UR12], R8 ;  /* 0x0000000803007987 */ /* 0x0001e80008100a0c */
[----:B------:R-:W-:Y:S04]  /*2a30*/  STL.U8 [R0+0x79], RZ ;  /* 0x000079ff00007387 */ /* 0x000fe80000100000 */
[----:B------:R-:W2:Y:S02]  /*2a40*/  LDL.64 R6, [R2+UR12+0x8] ;  /* 0x0000080c02067983 */ /* 0x000ea40008100a00 */
[----:B--2---:R-:W-:-:S07]  /*2a50*/  DADD R10, -RZ, |R6| ;  /* 0x00000000ff0a7229 */ /* 0x004fce0000000506 */
[----:B------:R1:W-:Y:S04]  /*2a60*/  STL.64 [R3+UR12+0x8], R10 ;  /* 0x0000080a03007987 */ /* 0x0003e80008100a0c */
[----:B------:R-:W-:Y:S04]  /*2a70*/  STL.U8 [R0+0x7a], RZ ;  /* 0x00007aff00007387 */ /* 0x000fe80000100000 */
[----:B------:R-:W2:Y:S02]  /*2a80*/  LDL.64 R6, [R2+UR12+0x10] ;  /* 0x0000100c02067983 */ /* 0x000ea40008100a00 */
[----:B--2---:R-:W-:-:S07]  /*2a90*/  DADD R12, -RZ, |R6| ;  /* 0x00000000ff0c7229 */ /* 0x004fce0000000506 */
[----:B------:R2:W-:Y:S04]  /*2aa0*/  STL.64 [R3+UR12+0x10], R12 ;  /* 0x0000100c03007987 */ /* 0x0005e80008100a0c */
[----:B------:R-:W-:Y:S04]  /*2ab0*/  STL.U8 [R0+0x7b], RZ ;  /* 0x00007bff00007387 */ /* 0x000fe80000100000 */
[----:B------:R-:W0:Y:S02]  /*2ac0*/  LDL.64 R6, [R2+UR12+0x18] ;  /* 0x0000180c02067983 */ /* 0x000e240008100a00 */
[----:B0-----:R-:W-:-:S07]  /*2ad0*/  DADD R8, -RZ, |R6| ;  /* 0x00000000ff087229 */ /* 0x001fce0000000506 */
[----:B------:R0:W-:Y:S04]  /*2ae0*/  STL.64 [R3+UR12+0x18], R8 ;  /* 0x0000180803007987 */ /* 0x0001e80008100a0c */
[----:B------:R-:W-:Y:S04]  /*2af0*/  STL.U8 [R0+0x7c], RZ ;  /* 0x00007cff00007387 */ /* 0x000fe80000100000 */
[----:B------:R-:W1:Y:S02]  /*2b00*/  LDL.64 R6, [R2+UR12+0x20] ;  /* 0x0000200c02067983 */ /* 0x000e640008100a00 */
[----:B-1----:R-:W-:-:S07]  /*2b10*/  DADD R10, -RZ, |R6| ;  /* 0x00000000ff0a7229 */ /* 0x002fce0000000506 */
        /* <DEDUP_REMOVED lines=29> */
[----:B------:R3:W-:Y:S04]  /*2cf0*/  STL.U8 [R0+0x84], RZ ;  /* 0x000084ff00007387 */ /* 0x0007e80000100000 */
[----:B------:R-:W0:Y:S02]  /*2d00*/  LDL.64 R6, [R2+UR12+0x60] ;  /* 0x0000600c02067983 */ /* 0x000e240008100a00 */
[----:B0-----:R-:W-:-:S07]  /*2d10*/  DADD R8, -RZ, |R6| ;  /* 0x00000000ff087229 */ /* 0x001fce0000000506 */
[----:B------:R3:W-:Y:S04]  /*2d20*/  STL.64 [R3+UR12+0x60], R8 ;  /* 0x0000600803007987 */ /* 0x0007e80008100a0c */
[----:B------:R3:W-:Y:S04]  /*2d30*/  STL.U8 [R0+0x85], RZ ;  /* 0x000085ff00007387 */ /* 0x0007e80000100000 */
[----:B------:R-:W1:Y:S02]  /*2d40*/  LDL.64 R6, [R2+UR12+0x68] ;  /* 0x0000680c02067983 */ /* 0x000e640008100a00 */
[----:B-1----:R-:W-:-:S07]  /*2d50*/  DADD R10, -RZ, |R6| ;  /* 0x00000000ff0a7229 */ /* 0x002fce0000000506 */
[----:B------:R3:W-:Y:S04]  /*2d60*/  STL.64 [R3+UR12+0x68], R10 ;  /* 0x0000680a03007987 */ /* 0x0007e80008100a0c */
[----:B------:R3:W-:Y:S04]  /*2d70*/  STL.U8 [R0+0x86], RZ ;  /* 0x000086ff00007387 */ /* 0x0007e80000100000 */
[----:B------:R-:W2:Y:S02]  /*2d80*/  LDL.64 R6, [R2+UR12+0x70] ;  /* 0x0000700c02067983 */ /* 0x000ea40008100a00 */
[----:B--2---:R-:W-:-:S07]  /*2d90*/  DADD R12, -RZ, |R6| ;  /* 0x00000000ff0c7229 */ /* 0x004fce0000000506 */
[----:B------:R3:W-:Y:S04]  /*2da0*/  STL.64 [R3+UR12+0x70], R12 ;  /* 0x0000700c03007987 */ /* 0x0007e80008100a0c */
[----:B------:R3:W-:Y:S04]  /*2db0*/  STL.U8 [R0+0x87], RZ ;  /* 0x000087ff00007387 */ /* 0x0007e80000100000 */
[----:B------:R-:W2:Y:S01]  /*2dc0*/  LDL.64 R6, [R2+UR12+0x78] ;  /* 0x0000780c02067983 */ /* 0x000ea20008100a00 */
[----:B------:R-:W-:-:S04]  /*2dd0*/  UIADD3 UR4, UP0, UPT, UR4, 0x10, URZ ;  /* 0x0000001004047890 */ /* 0x000fc8000ff1e0ff */
[----:B------:R-:W-:Y:S02]  /*2de0*/  UIADD3.X UR5, UPT, UPT, URZ, UR5, URZ, UP0, !UPT ;  /* 0x00000005ff057290 */ /* 0x000fe400087fe4ff */
[----:B------:R-:W-:-:S04]  /*2df0*/  UISETP.NE.U32.AND UP0, UPT, UR4, UR6, UPT ;  /* 0x000000060400728c */ /* 0x000fc8000bf05070 */
[----:B------:R-:W-:Y:S01]  /*2e00*/  UISETP.NE.AND.EX UP0, UPT, UR5, UR7, UPT, UP0 ;  /* 0x000000070500728c */ /* 0x000fe2000bf05300 */
[----:B--2---:R-:W-:-:S07]  /*2e10*/  DADD R6, -RZ, |R6| ;  /* 0x00000000ff067229 */ /* 0x004fce0000000506 */
[----:B------:R3:W-:Y:S01]  /*2e20*/  STL.64 [R3+UR12+0x78], R6 ;  /* 0x0000780603007987 */ /* 0x0007e20008100a0c */
[----:B------:R-:W-:Y:S05]  /*2e30*/  BRA.U UP0, `(.L_x_80) ;  /* 0xfffffff900e47547 */ /* 0x000fea000b83ffff */
.L_x_79:
[----:B------:R-:W-:Y:S01]  /*2e40*/  LOP3.LUT R5, R5, 0x1, RZ, 0xc0, !PT ;  /* 0x0000000105057812 */ /* 0x000fe200078ec0ff */
[----:B------:R-:W-:Y:S06]  /*2e50*/  BRA.U !UP4, `(.L_x_81) ;  /* 0x000000050c507547 */ /* 0x000fec000b800000 */
[----:B------:R-:W-:Y:S02]  /*2e60*/  UIADD3 UR4, UP0, UPT, UR14, -0x1, URZ ;  /* 0xffffffff0e047890 */ /* 0x000fe4000ff1e0ff */
[----:B------:R-:W-:Y:S02]  /*2e70*/  ULOP3.LUT UP1, URZ, UR8, 0x7, URZ, 0xc0, !UPT ;  /* 0x0000000708ff7892 */ /* 0x000fe4000f82c0ff */
[----:B------:R-:W-:Y:S02]  /*2e80*/  UIADD3.X UR5, UPT, UPT, URZ, -0x1, URZ, UP0, !UPT ;  /* 0xffffffffff057890 */ /* 0x000fe400087fe4ff */
[----:B------:R-:W-:-:S04]  /*2e90*/  UISETP.GE.U32.AND UP0, UPT, UR4, 0x7, UPT ;  /* 0x000000070400788c */ /* 0x000fc8000bf06070 */
[----:B------:R-:W-:-:S09]  /*2ea0*/  UISETP.GE.U32.AND.EX UP0, UPT, UR5, URZ, UPT, UP0 ;  /* 0x000000ff0500728c */ /* 0x000fd2000bf06100 */
[----:B------:R-:W-:Y:S05]  /*2eb0*/  BRA.U !UP0, `(.L_x_82) ;  /* 0x00000001088c7547 */ /* 0x000fea000b800000 */
[----:B------:R-:W-:Y:S02]  /*2ec0*/  USHF.L.U32 UR4, UR6, 0x3, URZ ;  /* 0x0000000306047899 */ /* 0x000fe400080006ff */
[----:B---3--:R-:W-:-:S05]  /*2ed0*/  VIADD R0, R1, UR6 ;  /* 0x0000000601007c36 */ /* 0x008fca0008000000 */
        /* <DEDUP_REMOVED lines=29> */
[----:B------:R-:W2:Y:S01]  /*30b0*/  LDL.64 R6, [R2+UR4+0x38] ;  /* 0x0000380402067983 */ /* 0x000ea20008100a00 */
[----:B------:R-:W-:Y:S01]  /*30c0*/  UIADD3 UR6, UPT, UPT, UR6, 0x8, URZ ;  /* 0x0000000806067890 */ /* 0x000fe2000fffe0ff */
[----:B--2---:R-:W-:-:S07]  /*30d0*/  DADD R6, -RZ, |R6| ;  /* 0x00000000ff067229 */ /* 0x004fce0000000506 */
[----:B------:R4:W-:Y:S04]  /*30e0*/  STL.64 [R3+UR4+0x38], R6 ;  /* 0x0000380603007987 */ /* 0x0009e80008100a04 */
.L_x_82:
        /* <DEDUP_REMOVED lines=8> */
[----:B------:R-:W-:Y:S02]  /*3170*/  USHF.L.U32 UR4, UR6, 0x3, URZ ;  /* 0x0000000306047899 */ /* 0x000fe400080006ff */
[----:B---34-:R-:W-:-:S05]  /*3180*/  VIADD R0, R1, UR6 ;  /* 0x0000000601007c36 */ /* 0x018fca0008000000 */
[----:B------:R0:W-:Y:S04]  /*3190*/  STL.U8 [R0+0x78], RZ ;  /* 0x000078ff00007387 */ /* 0x0001e80000100000 */
[----:B------:R-:W2:Y:S02]  /*31a0*/  LDL.64 R6, [R2+UR4] ;  /* 0x0000000402067983 */ /* 0x000ea40008100a00 */
[----:B--2---:R-:W-:-:S07]  /*31b0*/  DADD R8, -RZ, |R6| ;  /* 0x00000000ff087229 */ /* 0x004fce0000000506 */
[----:B------:R0:W-:Y:S04]  /*31c0*/  STL.64 [R3+UR4], R8 ;  /* 0x0000000803007987 */ /* 0x0001e80008100a04 */
[----:B------:R0:W-:Y:S04]  /*31d0*/  STL.U8 [R0+0x79], RZ ;  /* 0x000079ff00007387 */ /* 0x0001e80000100000 */
[----:B------:R-:W2:Y:S02]  /*31e0*/  LDL.64 R6, [R2+UR4+0x8] ;  /* 0x0000080402067983 */ /* 0x000ea40008100a00 */
[----:B--2---:R-:W-:-:S07]  /*31f0*/  DADD R10, -RZ, |R6| ;  /* 0x00000000ff0a7229 */ /* 0x004fce0000000506 */
[----:B------:R0:W-:Y:S04]  /*3200*/  STL.64 [R3+UR4+0x8], R10 ;  /* 0x0000080a03007987 */ /* 0x0001e80008100a04 */
[----:B------:R0:W-:Y:S04]  /*3210*/  STL.U8 [R0+0x7a], RZ ;  /* 0x00007aff00007387 */ /* 0x0001e80000100000 */
[----:B------:R-:W2:Y:S02]  /*3220*/  LDL.64 R6, [R2+UR4+0x10] ;  /* 0x0000100402067983 */ /* 0x000ea40008100a00 */
[----:B--2---:R-:W-:-:S07]  /*3230*/  DADD R12, -RZ, |R6| ;  /* 0x00000000ff0c7229 */ /* 0x004fce0000000506 */
[----:B------:R0:W-:Y:S04]  /*3240*/  STL.64 [R3+UR4+0x10], R12 ;  /* 0x0000100c03007987 */ /* 0x0001e80008100a04 */
[----:B------:R0:W-:Y:S04]  /*3250*/  STL.U8 [R0+0x7b], RZ ;  /* 0x00007bff00007387 */ /* 0x0001e80000100000 */
[----:B------:R-:W2:Y:S01]  /*3260*/  LDL.64 R6, [R2+UR4+0x18] ;  /* 0x0000180402067983 */ /* 0x000ea20008100a00 */
[----:B------:R-:W-:Y:S01]  /*3270*/  UIADD3 UR6, UPT, UPT, UR6, 0x4, URZ ;  /* 0x0000000406067890 */ /* 0x000fe2000fffe0ff */
[----:B--2---:R-:W-:-:S07]  /*3280*/  DADD R6, -RZ, |R6| ;  /* 0x00000000ff067229 */ /* 0x004fce0000000506 */
[----:B------:R0:W-:Y:S04]  /*3290*/  STL.64 [R3+UR4+0x18], R6 ;  /* 0x0000180603007987 */ /* 0x0001e80008100a04 */
.L_x_83:
[----:B------:R-:W-:Y:S05]  /*32a0*/  BRA.U !UP1, `(.L_x_81) ;  /* 0x00000001093c7547 */ /* 0x000fea000b800000 */
[----:B------:R-:W-:Y:S01]  /*32b0*/  ULOP3.LUT UR12, UR8, 0x3, URZ, 0xc0, !UPT ;  /* 0x00000003080c7892 */ /* 0x000fe2000f8ec0ff */
[----:B------:R-:W-:Y:S01]  /*32c0*/  UMOV UR4, URZ ;  /* 0x000000ff00047c82 */ /* 0x000fe20008000000 */
[----:B------:R-:W-:-:S10]  /*32d0*/  UMOV UR5, URZ ;  /* 0x000000ff00057c82 */ /* 0x000fd40008000000 */
.L_x_84:
[----:B------:R-:W-:Y:S02]  /*32e0*/  USHF.L.U32 UR7, UR6, 0x3, URZ ;  /* 0x0000000306077899 */ /* 0x000fe400080006ff */
[----:B01-34-:R-:W-:-:S05]  /*32f0*/  VIADD R0, R1, UR6 ;  /* 0x0000000601007c36 */ /* 0x01bfca0008000000 */
[----:B------:R1:W-:Y:S04]  /*3300*/  STL.U8 [R0+0x78], RZ ;  /* 0x000078ff00007387 */ /* 0x0003e80000100000 */
[----:B------:R-:W2:Y:S01]  /*3310*/  LDL.64 R6, [R2+UR7] ;  /* 0x0000000702067983 */ /* 0x000ea20008100a00 */
[----:B------:R-:W-:Y:S02]  /*3320*/  UIADD3 UR4, UP0, UPT, UR4, 0x1, URZ ;  /* 0x0000000104047890 */ /* 0x000fe4000ff1e0ff */
[----:B------:R-:W-:Y:S02]  /*3330*/  UIADD3 UR6, UPT, UPT, UR6, 0x1, URZ ;  /* 0x0000000106067890 */ /* 0x000fe4000fffe0ff */
[----:B------:R-:W-:Y:S02]  /*3340*/  UIADD3.X UR5, UPT, UPT, URZ, UR5, URZ, UP0, !UPT ;  /* 0x00000005ff057290 */ /* 0x000fe400087fe4ff */
[----:B------:R-:W-:-:S04]  /*3350*/  UISETP.NE.U32.AND UP0, UPT, UR4, UR12, UPT ;  /* 0x0000000c0400728c */ /* 0x000fc8000bf05070 */
[----:B------:R-:W-:Y:S01]  /*3360*/  UISETP.NE.AND.EX UP0, UPT, UR5, URZ, UPT, UP0 ;  /* 0x000000ff0500728c */ /* 0x000fe2000bf05300 */
[----:B--2---:R-:W-:-:S07]  /*3370*/  DADD R6, -RZ, |R6| ;  /* 0x00000000ff067229 */ /* 0x004fce0000000506 */
[----:B------:R1:W-:Y:S01]  /*3380*/  STL.64 [R3+UR7], R6 ;  /* 0x0000000603007987 */ /* 0x0003e20008100a07 */
[----:B------:R-:W-:Y:S05]  /*3390*/  BRA.U UP0, `(.L_x_84) ;  /* 0xfffffffd00d07547 */ /* 0x000fea000b83ffff */
.L_x_81:
[----:B------:R-:W2:Y:S01]  /*33a0*/  LDCU UR4, c[0x0][0x3c0] ;  /* 0x00007800ff0477ac */ /* 0x000ea20008000800 */
[----:B------:R-:W-:Y:S02]  /*33b0*/  IMAD.MOV.U32 R40, RZ, RZ, 0x0 ;  /* 0x00000000ff287424 */ /* 0x000fe400078e00ff */
[----:B------:R-:W-:Y:S01]  /*33c0*/  IMAD.MOV.U32 R41, RZ, RZ, 0x3ff00000 ;  /* 0x3ff00000ff297424 */ /* 0x000fe200078e00ff */
[----:B--2---:R-:W-:-:S09]  /*33d0*/  UISETP.NE.AND UP0, UPT, UR4, 0x1, UPT ;  /* 0x000000010400788c */ /* 0x004fd2000bf05270 */
[----:B------:R-:W-:Y:S05]  /*33e0*/  BRA.U UP0, `(.L_x_85) ;  /* 0x0000001100787547 */ /* 0x000fea000b800000 */
[----:B------:R-:W-:Y:S01]  /*33f0*/  UISETP.NE.AND UP0, UPT, UR8, 0x1, UPT ;  /* 0x000000010800788c */ /* 0x000fe2000bf05270 */
[----:B0--34-:R-:W-:Y:S01]  /*3400*/  IMAD.MOV.U32 R10, RZ, RZ, 0x0 ;  /* 0x00000000ff0a7424 */ /* 0x019fe200078e00ff */
[----:B------:R-:W-:Y:S01]  /*3410*/  UMOV UR6, URZ ;  /* 0x000000ff00067c82 */ /* 0x000fe20008000000 */
[----:B------:R-:W-:-:S06]  /*3420*/  IMAD.MOV.U32 R11, RZ, RZ, 0x3ff00000 ;  /* 0x3ff00000ff0b7424 */ /* 0x000fcc00078e00ff */
[----:B------:R-:W-:Y:S05]  /*3430*/  BRA.U !UP0, `(.L_x_86) ;  /* 0x0000000908e07547 */ /* 0x000fea000b800000 */
[----:B------:R-:W-:Y:S02]  /*3440*/  HFMA2 R10, -RZ, RZ, 0, 0 ;  /* 0x00000000ff0a7431 */ /* 0x000fe400000001ff */
[----:B------:R-:W-:Y:S01]  /*3450*/  IMAD.MOV.U32 R11, RZ, RZ, 0x3ff00000 ;  /* 0x3ff00000ff0b7424 */ /* 0x000fe200078e00ff */
[----:B------:R-:W-:Y:S01]  /*3460*/  ULOP3.LUT UR6, UR8, 0x7ffffffe, URZ, 0xc0, !UPT ;  /* 0x7ffffffe08067892 */ /* 0x000fe2000f8ec0ff */
[----:B------:R-:W-:Y:S01]  /*3470*/  UMOV UR7, URZ ;  /* 0x000000ff00077c82 */ /* 0x000fe20008000000 */
[----:B------:R-:W-:Y:S01]  /*3480*/  UMOV UR4, URZ ;  /* 0x000000ff00047c82 */ /* 0x000fe20008000000 */
[----:B------:R-:W-:-:S09]  /*3490*/  UMOV UR5, URZ ;  /* 0x000000ff00057c82 */ /* 0x000fd20008000000 */
.L_x_95:
[----:B------:R-:W-:-:S04]  /*34a0*/  IMAD.U32 R8, RZ, RZ, UR4 ;  /* 0x00000004ff087e24 */ /* 0x000fc8000f8e00ff */
[----:B------:R-:W-:-:S05]  /*34b0*/  IMAD.U32 R8, R8, 0x8, R3 ;  /* 0x0000000808087824 */ /* 0x000fca00078e0003 */
[----:B------:R-:W2:Y:S01]  /*34c0*/  LDL.64 R14, [R8] ;  /* 0x00000000080e7983 */ /* 0x000ea20000100a00 */
[----:B-1----:R-:W-:Y:S01]  /*34d0*/  IMAD.MOV.U32 R6, RZ, RZ, 0x652b82fe ;  /* 0x652b82feff067424 */ /* 0x002fe200078e00ff */
[----:B------:R-:W-:Y:S01]  /*34e0*/  UMOV UR16, 0xfefa39ef ;  /* 0xfefa39ef00107882 */ /* 0x000fe20000000000 */
[----:B------:R-:W-:Y:S01]  /*34f0*/  IMAD.MOV.U32 R7, RZ, RZ, 0x3ff71547 ;  /* 0x3ff71547ff077424 */ /* 0x000fe200078e00ff */
[----:B------:R-:W-:Y:S01]  /*3500*/  UMOV UR17, 0x3fe62e42 ;  /* 0x3fe62e4200117882 */ /* 0x000fe20000000000 */
[----:B------:R-:W-:Y:S01]  /*3510*/  UIADD3 UR4, UP0, UPT, UR4, 0x2, URZ ;  /* 0x0000000204047890 */ /* 0x000fe2000ff1e0ff */
[----:B------:R-:W-:Y:S03]  /*3520*/  BSSY.RECONVERGENT B0, `(.L_x_87) ;  /* 0x000003a000007945 */ /* 0x000fe60003800200 */
[----:B------:R-:W-:Y:S02]  /*3530*/  UIADD3.X UR5, UPT, UPT, URZ, UR5, URZ, UP0, !UPT ;  /* 0x00000005ff057290 */ /* 0x000fe400087fe4ff */
[----:B------:R-:W-:-:S04]  /*3540*/  UISETP.NE.U32.AND UP0, UPT, UR4, UR6, UPT ;  /* 0x000000060400728c */ /* 0x000fc8000bf05070 */
[----:B------:R-:W-:Y:S01]  /*3550*/  UISETP.NE.AND.EX UP0, UPT, UR5, UR7, UPT, UP0 ;  /* 0x000000070500728c */ /* 0x000fe2000bf05300 */
[----:B--2---:R-:W-:Y:S02]  /*3560*/  DFMA R16, R14, -R6, 6.75539944105574400000e+15 ;  /* 0x433800000e10742b */ /* 0x004fe40000000806 */
[----:B------:R-:W-:-:S06]  /*3570*/  DADD R18, -RZ, -R14 ;  /* 0x00000000ff127229 */ /* 0x000fcc000000090e */
[----:B------:R-:W-:-:S04]  /*3580*/  DADD R6, R16, -6.75539944105574400000e+15 ;  /* 0xc338000010067429 */ /* 0x000fc80000000000 */
[----:B------:R-:W-:-:S04]  /*3590*/  FSETP.GEU.AND P0, PT, |R19|, 4.1917929649353027344, PT ;  /* 0x4086232b1300780b */ /* 0x000fc80003f0e200 */
[----:B------:R-:W-:Y:S01]  /*35a0*/  DFMA R12, R6, -UR16, -R14 ;  /* 0x80000010060c7c2b */ /* 0x000fe2000800080e */
[----:B------:R-:W-:Y:S01]  /*35b0*/  UMOV UR16, 0x3b39803f ;  /* 0x3b39803f00107882 */ /* 0x000fe20000000000 */
[----:B------:R-:W-:-:S06]  /*35c0*/  UMOV UR17, 0x3c7abc9e ;  /* 0x3c7abc9e00117882 */ /* 0x000fcc0000000000 */
[----:B------:R-:W-:Y:S01]  /*35d0*/  DFMA R12, R6, -UR16, R12 ;  /* 0x80000010060c7c2b */ /* 0x000fe2000800000c */
[----:B------:R-:W-:Y:S01]  /*35e0*/  UMOV UR16, 0x69ce2bdf ;  /* 0x69ce2bdf00107882 */ /* 0x000fe20000000000 */
[----:B------:R-:W-:Y:S01]  /*35f0*/  IMAD.MOV.U32 R6, RZ, RZ, -0x35dec16 ;  /* 0xfca213eaff067424 */ /* 0x000fe200078e00ff */
[----:B------:R-:W-:Y:S01]  /*3600*/  UMOV UR17, 0x3e5ade15 ;  /* 0x3e5ade1500117882 */ /* 0x000fe20000000000 */
[----:B------:R-:W-:-:S06]  /*3610*/  IMAD.MOV.U32 R7, RZ, RZ, 0x3e928af3 ;  /* 0x3e928af3ff077424 */ /* 0x000fcc00078e00ff */
[----:B------:R-:W-:Y:S01]  /*3620*/  DFMA R6, R12, UR16, R6 ;  /* 0x000000100c067c2b */ /* 0x000fe20008000006 */
[----:B------:R-:W-:Y:S01]  /*3630*/  UMOV UR16, 0x62401315 ;  /* 0x6240131500107882 */ /* 0x000fe20000000000 */
[----:B------:R-:W-:-:S06]  /*3640*/  UMOV UR17, 0x3ec71dee ;  /* 0x3ec71dee00117882 */ /* 0x000fcc0000000000 */
[----:B------:R-:W-:Y:S01]  /*3650*/  DFMA R6, R12, R6, UR16 ;  /* 0x000000100c067e2b */ /* 0x000fe20008000006 */
        /* <DEDUP_REMOVED lines=20> */
[----:B------:R-:W-:-:S08]  /*37a0*/  DFMA R6, R12, R6, UR16 ;  /* 0x000000100c067e2b */ /* 0x000fd00008000006 */
[----:B------:R-:W-:-:S08]  /*37b0*/  DFMA R6, R12, R6, 1 ;  /* 0x3ff000000c06742b */ /* 0x000fd00000000006 */
[----:B------:R-:W-:-:S10]  /*37c0*/  DFMA R12, R12, R6, 1 ;  /* 0x3ff000000c0c742b */ /* 0x000fd40000000006 */
[----:B------:R-:W-:Y:S01]  /*37d0*/  LEA R7, R16, R13, 0x14 ;  /* 0x0000000d10077211 */ /* 0x000fe200078ea0ff */
[----:B------:R-:W-:Y:S01]  /*37e0*/  IMAD.MOV.U32 R6, RZ, RZ, R12 ;  /* 0x000000ffff067224 */ /* 0x000fe200078e000c */
[----:B------:R-:W-:Y:S06]  /*37f0*/  @!P0 BRA `(.L_x_88) ;  /* 0x0000000000308947 */ /* 0x000fec0003800000 */
[----:B------:R-:W-:Y:S01]  /*3800*/  FSETP.GEU.AND P1, PT, |R19|, 4.2275390625, PT ;  /* 0x408748001300780b */ /* 0x000fe20003f2e200 */
[C---:B------:R-:W-:Y:S02]  /*3810*/  DADD R6, -R14.reuse, +INF ;  /* 0x7ff000000e067429 */ /* 0x040fe40000000100 */
[----:B------:R-:W-:-:S08]  /*3820*/  DSETP.GT.AND P0, PT, R14, RZ, PT ;  /* 0x000000ff0e00722a */ /* 0x000fd00003f04000 */
[----:B------:R-:W-:Y:S02]  /*3830*/  FSEL R6, R6, RZ, !P0 ;  /* 0x000000ff06067208 */ /* 0x000fe40004000000 */
[----:B------:R-:W-:Y:S02]  /*3840*/  @!P1 LEA.HI R0, R16, R16, RZ, 0x1 ;  /* 0x0000001010009211 */ /* 0x000fe400078f08ff */
[----:B------:R-:W-:Y:S02]  /*3850*/  FSEL R7, R7, RZ, !P0 ;  /* 0x000000ff07077208 */ /* 0x000fe40004000000 */
[----:B------:R-:W-:-:S05]  /*3860*/  @!P1 SHF.R.S32.HI R9, RZ, 0x1, R0 ;  /* 0x00000001ff099819 */ /* 0x000fca0000011400 */
[----:B------:R-:W-:Y:S02]  /*3870*/  @!P1 IMAD.IADD R14, R16, 0x1, -R9 ;  /* 0x00000001100e9824 */ /* 0x000fe400078e0a09 */
[----:B------:R-:W-:-:S03]  /*3880*/  @!P1 IMAD R13, R9, 0x100000, R13 ;  /* 0x00100000090d9824 */ /* 0x000fc600078e020d */
[----:B------:R-:W-:Y:S01]  /*3890*/  @!P1 LEA R15, R14, 0x3ff00000, 0x14 ;  /* 0x3ff000000e0f9811 */ /* 0x000fe200078ea0ff */
[----:B------:R-:W-:-:S06]  /*38a0*/  @!P1 IMAD.MOV.U32 R14, RZ, RZ, RZ ;  /* 0x000000ffff0e9224 */ /* 0x000fcc00078e00ff */
[----:B------:R-:W-:-:S11]  /*38b0*/  @!P1 DMUL R6, R12, R14 ;  /* 0x0000000e0c069228 */ /* 0x000fd60000000000 */
.L_x_88:
[----:B------:R-:W-:Y:S05]  /*38c0*/  BSYNC.RECONVERGENT B0 ;  /* 0x0000000000007941 */ /* 0x000fea0003800200 */
.L_x_87:
[C---:B------:R-:W-:Y:S01]  /*38d0*/  DADD R44, R6.reuse, 1 ;  /* 0x3ff00000062c7429 */ /* 0x040fe20000000000 */
[----:B------:R-:W-:Y:S01]  /*38e0*/  IMAD.MOV.U32 R12, RZ, RZ, 0x1 ;  /* 0x00000001ff0c7424 */ /* 0x000fe200078e00ff */
[----:B------:R-:W-:Y:S01]  /*38f0*/  DADD R46, R6, R6 ;  /* 0x00000000062e7229 */ /* 0x000fe20000000006 */
[----:B------:R-:W-:Y:S03]  /*3900*/  BSSY.RECONVERGENT B0, `(.L_x_89) ;  /* 0x0000012000007945 */ /* 0x000fe60003800200 */
[----:B------:R-:W0:Y:S06]  /*3910*/  MUFU.RCP64H R13, R45 ;  /* 0x0000002d000d7308 */ /* 0x000e2c0000001800 */
[----:B------:R-:W-:Y:S01]  /*3920*/  FSETP.GEU.AND P1, PT, |R47|, 6.5827683646048100446e-37, PT ;  /* 0x036000002f00780b */ /* 0x000fe20003f2e200 */
[----:B0-----:R-:W-:-:S08]  /*3930*/  DFMA R14, -R44, R12, 1 ;  /* 0x3ff000002c0e742b */ /* 0x001fd0000000010c */
[----:B------:R-:W-:-:S08]  /*3940*/  DFMA R14, R14, R14, R14 ;  /* 0x0000000e0e0e722b */ /* 0x000fd0000000000e */
[----:B------:R-:W-:-:S08]  /*3950*/  DFMA R14, R12, R14, R12 ;  /* 0x0000000e0c0e722b */ /* 0x000fd0000000000c */
[----:B------:R-:W-:-:S08]  /*3960*/  DFMA R12, -R44, R14, 1 ;  /* 0x3ff000002c0c742b */ /* 0x000fd0000000010e */
[----:B------:R-:W-:-:S08]  /*3970*/  DFMA R12, R14, R12, R14 ;  /* 0x0000000c0e0c722b */ /* 0x000fd0000000000e */
[----:B------:R-:W-:-:S08]  /*3980*/  DMUL R6, R46, R12 ;  /* 0x0000000c2e067228 */ /* 0x000fd00000000000 */
[----:B------:R-:W-:-:S08]  /*3990*/  DFMA R14, -R44, R6, R46 ;  /* 0x000000062c0e722b */ /* 0x000fd0000000012e */
[----:B------:R-:W-:-:S10]  /*39a0*/  DFMA R6, R12, R14, R6 ;  /* 0x0000000e0c06722b */ /* 0x000fd40000000006 */
[----:B------:R-:W-:-:S05]  /*39b0*/  FFMA R0, RZ, R45, R7 ;  /* 0x0000002dff007223 */ /* 0x000fca0000000007 */
[----:B------:R-:W-:-:S13]  /*39c0*/  FSETP.GT.AND P0, PT, |R0|, 1.469367938527859385e-39, PT ;  /* 0x001000000000780b */ /* 0x000fda0003f04200 */
[----:B------:R-:W-:Y:S05]  /*39d0*/  @P0 BRA P1, `(.L_x_90) ;  /* 0x0000000000100947 */ /* 0x000fea0000800000 */
[----:B------:R-:W-:-:S07]  /*39e0*/  MOV R0, 0x3a00 ;  /* 0x00003a0000007802 */ /* 0x000fce0000000f00 */
[----:B------:R-:W-:Y:S05]  /*39f0*/  CALL.REL.NOINC `($__internal_1_$__cuda_sm20_div_rn_f64_full) ;  /* 0x000001a800387944 */ /* 0x000fea0003c00000 */
[----:B------:R-:W-:Y:S02]  /*3a00*/  IMAD.MOV.U32 R6, RZ, RZ, R46 ;  /* 0x000000ffff067224 */ /* 0x000fe400078e002e */
[----:B------:R-:W-:-:S07]  /*3a10*/  IMAD.MOV.U32 R7, RZ, RZ, R47 ;  /* 0x000000ffff077224 */ /* 0x000fce00078e002f */
.L_x_90:
[----:B------:R-:W-:Y:S05]  /*3a20*/  BSYNC.RECONVERGENT B0 ;  /* 0x0000000000007941 */ /* 0x000fea0003800200 */
.L_x_89:
[----:B------:R-:W2:Y:S01]  /*3a30*/  LDL.64 R16, [R8+0x8] ;  /* 0x0000080008107983 */ /* 0x000ea20000100a00 */
[----:B------:R-:W-:Y:S01]  /*3a40*/  MOV R18, 0x652b82fe ;  /* 0x652b82fe00127802 */ /* 0x000fe20000000f00 */
[----:B------:R-:W-:Y:S01]  /*3a50*/  IMAD.MOV.U32 R19, RZ, RZ, 0x3ff71547 ;  /* 0x3ff71547ff137424 */ /* 0x000fe200078e00ff */
[----:B------:R-:W-:Y:S01]  /*3a60*/  UMOV UR16, 0xfefa39ef ;  /* 0xfefa39ef00107882 */ /* 0x000fe20000000000 */
[----:B------:R-:W-:Y:S01]  /*3a70*/  UMOV UR17, 0x3fe62e42 ;  /* 0x3fe62e4200117882 */ /* 0x000fe20000000000 */
[----:B------:R-:W-:Y:S03]  /*3a80*/  BSSY.RECONVERGENT B0, `(.L_x_91) ;  /* 0x0000038000007945 */ /* 0x000fe60003800200 */
[----:B--2---:R-:W-:Y:S02]  /*3a90*/  DFMA R18, R16, -R18, 6.75539944105574400000e+15 ;  /* 0x433800001012742b */ /* 0x004fe40000000812 */
[----:B------:R-:W-:-:S06]  /*3aa0*/  DADD R8, -RZ, -R16 ;  /* 0x00000000ff087229 */ /* 0x000fcc0000000910 */
[----:B------:R-:W-:-:S04]  /*3ab0*/  DADD R12, R18, -6.75539944105574400000e+15 ;  /* 0xc3380000120c7429 */ /* 0x000fc80000000000 */
[----:B------:R-:W-:-:S04]  /*3ac0*/  IMAD.MOV.U32 R0, RZ, RZ, R9 ;  /* 0x000000ffff007224 */ /* 0x000fc800078e0009 */
[----:B------:R-:W-:Y:S01]  /*3ad0*/  DFMA R14, R12, -UR16, -R16 ;  /* 0x800000100c0e7c2b */ /* 0x000fe20008000810 */
[----:B------:R-:W-:Y:S01]  /*3ae0*/  UMOV UR16, 0x3b39803f ;  /* 0x3b39803f00107882 */ /* 0x000fe20000000000 */
[----:B------:R-:W-:Y:S01]  /*3af0*/  UMOV UR17, 0x3c7abc9e ;  /* 0x3c7abc9e00117882 */ /* 0x000fe20000000000 */
[----:B------:R-:W-:-:S05]  /*3b00*/  FSETP.GEU.AND P0, PT, |R0|, 4.1917929649353027344, PT ;  /* 0x4086232b0000780b */ /* 0x000fca0003f0e200 */
        /* <DEDUP_REMOVED lines=32> */
[----:B------:R-:W-:Y:S02]  /*3d10*/  IMAD R9, R18, 0x100000, R13 ;  /* 0x0010000012097824 */ /* 0x000fe400078e020d */
        /* <DEDUP_REMOVED lines=8> */
[----:B------:R-:W-:-:S04]  /*3da0*/  @!P1 SHF.R.S32.HI R15, RZ, 0x1, R0 ;  /* 0x00000001ff0f9819 */ /* 0x000fc80000011400 */
[----:B------:R-:W-:Y:S01]  /*3db0*/  @!P1 LEA R13, R15, R13, 0x14 ;  /* 0x0000000d0f0d9211 */ /* 0x000fe200078ea0ff */
[----:B------:R-:W-:-:S05]  /*3dc0*/  @!P1 IMAD.IADD R14, R18, 0x1, -R15 ;  /* 0x00000001120e9824 */ /* 0x000fca00078e0a0f */
[----:B------:R-:W-:Y:S01]  /*3dd0*/  @!P1 LEA R15, R14, 0x3ff00000, 0x14 ;  /* 0x3ff000000e0f9811 */ /* 0x000fe200078ea0ff */
[----:B------:R-:W-:-:S06]  /*3de0*/  @!P1 IMAD.MOV.U32 R14, RZ, RZ, RZ ;  /* 0x000000ffff0e9224 */ /* 0x000fcc00078e00ff */
[----:B------:R-:W-:-:S11]  /*3df0*/  @!P1 DMUL R8, R12, R14 ;  /* 0x0000000e0c089228 */ /* 0x000fd60000000000 */
.L_x_92:
[----:B------:R-:W-:Y:S05]  /*3e00*/  BSYNC.RECONVERGENT B0 ;  /* 0x0000000000007941 */ /* 0x000fea0003800200 */
.L_x_91:
[C---:B------:R-:W-:Y:S01]  /*3e10*/  DADD R44, R8.reuse, 1 ;  /* 0x3ff00000082c7429 */ /* 0x040fe20000000000 */
[----:B------:R-:W-:Y:S01]  /*3e20*/  IMAD.MOV.U32 R12, RZ, RZ, 0x1 ;  /* 0x00000001ff0c7424 */ /* 0x000fe200078e00ff */
[----:B------:R-:W-:Y:S01]  /*3e30*/  DADD R46, R8, R8 ;  /* 0x00000000082e7229 */ /* 0x000fe20000000008 */
[----:B------:R-:W-:Y:S01]  /*3e40*/  BSSY.RECONVERGENT B0, `(.L_x_93) ;  /* 0x0000014000007945 */ /* 0x000fe20003800200 */
[----:B------:R-:W-:Y:S02]  /*3e50*/  DADD R6, -R6, 1 ;  /* 0x3ff0000006067429 */ /* 0x000fe40000000100 */
[----:B------:R-:W0:Y:S06]  /*3e60*/  MUFU.RCP64H R13, R45 ;  /* 0x0000002d000d7308 */ /* 0x000e2c0000001800 */
[----:B------:R-:W-:Y:S01]  /*3e70*/  FSETP.GEU.AND P1, PT, |R47|, 6.5827683646048100446e-37, PT ;  /* 0x036000002f00780b */ /* 0x000fe20003f2e200 */
[----:B------:R-:W-:-:S02]  /*3e80*/  DMUL R10, R6, R10 ;  /* 0x0000000a060a7228 */ /* 0x000fc40000000000 */
        /* <DEDUP_REMOVED lines=15> */
.L_x_94:
[----:B------:R-:W-:Y:S05]  /*3f80*/  BSYNC.RECONVERGENT B0 ;  /* 0x0000000000007941 */ /* 0x000fea0003800200 */
.L_x_93:
[----:B------:R-:W-:-:S08]  /*3f90*/  DADD R8, -R8, 1 ;  /* 0x3ff0000008087429 */ /* 0x000fd00000000100 */
[----:B------:R-:W-:Y:S01]  /*3fa0*/  DMUL R10, R10, R8 ;  /* 0x000000080a0a7228 */ /* 0x000fe20000000000 */
[----:B------:R-:W-:Y:S10]  /*3fb0*/  BRA.U UP0, `(.L_x_95) ;  /* 0xfffffff500387547 */ /* 0x000ff4000b83ffff */
.L_x_86:
[----:B------:R-:W0:Y:S02]  /*3fc0*/  LDCU UR4, c[0x0][0x3a0] ;  /* 0x00007400ff0477ac */ /* 0x000e240008000800 */
[----:B0-----:R-:W-:-:S04]  /*3fd0*/  ULOP3.LUT UR4, UR4, 0x1, URZ, 0xc0, !UPT ;  /* 0x0000000104047892 */ /* 0x001fc8000f8ec0ff */
[----:B------:R-:W-:-:S09]  /*3fe0*/  UISETP.NE.U32.AND UP0, UPT, UR4, 0x1, UPT ;  /* 0x000000010400788c */ /* 0x000fd2000bf05070 */
[----:B------:R-:W-:Y:S05]  /*3ff0*/  BRA.U UP0, `(.L_x_96) ;  /* 0x00000005005c7547 */ /* 0x000fea000b800000 */
[----:B------:R-:W-:-:S04]  /*4000*/  IMAD.U32 R12, RZ, RZ, UR6 ;  /* 0x00000006ff0c7e24 */ /* 0x000fc8000f8e00ff */
[----:B------:R-:W-:-:S06]  /*4010*/  IMAD.U32 R12, R12, 0x8, R3 ;  /* 0x000000080c0c7824 */ /* 0x000fcc00078e0003 */
[----:B------:R-:W2:Y:S01]  /*4020*/  LDL.64 R12, [R12] ;  /* 0x000000000c0c7983 */ /* 0x000ea20000100a00 */
[----:B------:R-:W-:Y:S01]  /*4030*/  IMAD.MOV.U32 R14, RZ, RZ, 0x652b82fe ;  /* 0x652b82feff0e7424 */ /* 0x000fe200078e00ff */
[----:B------:R-:W-:Y:S01]  /*4040*/  MOV R15, 0x3ff71547 ;  /* 0x3ff71547000f7802 */ /* 0x000fe20000000f00 */
[----:B------:R-:W-:Y:S01]  /*4050*/  UMOV UR4, 0xfefa39ef ;  /* 0xfefa39ef00047882 */ /* 0x000fe20000000000 */
[----:B------:R-:W-:Y:S01]  /*4060*/  UMOV UR5, 0x3fe62e42 ;  /* 0x3fe62e4200057882 */ /* 0x000fe20000000000 */
[----:B------:R-:W-:Y:S03]  /*4070*/  BSSY.RECONVERGENT B0, `(.L_x_97) ;  /* 0x0000037000007945 */ /* 0x000fe60003800200 */
[----:B--2---:R-:W-:Y:S02]  /*4080*/  DFMA R14, R12, -R14, 6.75539944105574400000e+15 ;  /* 0x433800000c0e742b */ /* 0x004fe4000000080e */
[----:B------:R-:W-:-:S06]  /*4090*/  DADD R16, -RZ, -R12 ;  /* 0x00000000ff107229 */ /* 0x000fcc000000090c */
[----:B-1----:R-:W-:-:S04]  /*40a0*/  DADD R6, R14, -6.75539944105574400000e+15 ;  /* 0xc33800000e067429 */ /* 0x002fc80000000000 */
        /* <DEDUP_REMOVED lines=51> */
.L_x_98:
[----:B------:R-:W-:Y:S05]  /*43e0*/  BSYNC.RECONVERGENT B0 ;  /* 0x0000000000007941 */ /* 0x000fea0003800200 */
.L_x_97:
[C---:B------:R-:W-:Y:S01]  /*43f0*/  DADD R44, R6.reuse, 1 ;  /* 0x3ff00000062c7429 */ /* 0x040fe20000000000 */
[----:B------:R-:W-:Y:S01]  /*4400*/  MOV R8, 0x1 ;  /* 0x0000000100087802 */ /* 0x000fe20000000f00 */
        /* <DEDUP_REMOVED lines=19> */
.L_x_100:
[----:B------:R-:W-:Y:S05]  /*4540*/  BSYNC.RECONVERGENT B0 ;  /* 0x0000000000007941 */ /* 0x000fea0003800200 */
.L_x_99:
[----:B------:R-:W-:-:S08]  /*4550*/  DADD R6, -R6, 1 ;  /* 0x3ff0000006067429 */ /* 0x000fd00000000100 */
[----:B------:R-:W-:-:S11]  /*4560*/  DMUL R10, R10, R6 ;  /* 0x000000060a0a7228 */ /* 0x000fd60000000000 */
.L_x_96:
[----:B------:R-:W-:Y:S01]  /*4570*/  DADD R10, R10, 1 ;  /* 0x3ff000000a0a7429 */ /* 0x000fe20000000000 */
[----:B------:R-:W-:-:S07]  /*4580*/  ISETP.NE.AND P0, PT, R5, RZ, PT ;  /* 0x000000ff0500720c */ /* 0x000fce0003f05270 */
[----:B------:R-:W-:-:S08]  /*4590*/  DMUL R10, R10, 0.5 ;  /* 0x3fe000000a0a7828 */ /* 0x000fd00000000000 */
[----:B-1----:R-:W-:-:S10]  /*45a0*/  DADD R6, -R10, 1 ;  /* 0x3ff000000a067429 */ /* 0x002fd40000000100 */
[----:B------:R-:W-:Y:S02]  /*45b0*/  FSEL R40, R10, R6, !P0 ;  /* 0x000000060a287208 */ /* 0x000fe40004000000 */
[----:B------:R-:W-:-:S07]  /*45c0*/  FSEL R41, R11, R7, !P0 ;  /* 0x000000070b297208 */ /* 0x000fce0004000000 */
.L_x_85:
[----:B01-34-:R-:W-:Y:S01]  /*45d0*/  IMAD.MOV.U32 R0, RZ, RZ, RZ ;  /* 0x000000ffff007224 */ /* 0x01bfe200078e00ff */
[----:B------:R-:W-:Y:S01]  /*45e0*/  CS2R R38, SRZ ;  /* 0x0000000000267805 */ /* 0x000fe2000001ff00 */
[----:B------:R-:W-:Y:S01]  /*45f0*/  IMAD.MOV.U32 R8, RZ, RZ, RZ ;  /* 0x000000ffff087224 */ /* 0x000fe200078e00ff */
[----:B------:R-:W0:Y:S06]  /*4600*/  LDCU UR12, c[0x0][0x3a0] ;  /* 0x00007400ff0c77ac */ /* 0x000e2c0008000800 */
.L_x_106:
[----:B------:R-:W-:-:S06]  /*4610*/  IMAD.U32 R16, R0, 0x8, R3 ;  /* 0x0000000800107824 */ /* 0x000fcc00078e0003 */
[----:B------:R-:W2:Y:S01]  /*4620*/  LDL.64 R16, [R16] ;  /* 0x0000000010107983 */ /* 0x000ea20000100a00 */
[----:B------:R-:W-:Y:S01]  /*4630*/  IADD3 R0, P0, PT, R0, 0x1, RZ ;  /* 0x0000000100007810 */ /* 0x000fe20007f1e0ff */
[----:B------:R-:W-:Y:S04]  /*4640*/  BSSY.RECONVERGENT B0, `(.L_x_101) ;  /* 0x0000098000007945 */ /* 0x000fe80003800200 */
[----:B------:R-:W-:Y:S01]  /*4650*/  IMAD.X R8, RZ, RZ, R8, P0 ;  /* 0x000000ffff087224 */ /* 0x000fe200000e0608 */
[----:B0-----:R-:W-:-:S04]  /*4660*/  ISETP.NE.U32.AND P0, PT, R0, UR12, PT ;  /* 0x0000000c00007c0c */ /* 0x001fc8000bf05070 */
[----:B------:R-:W-:Y:S01]  /*4670*/  ISETP.NE.AND.EX P0, PT, R8, RZ, PT, P0 ;  /* 0x000000ff0800720c */ /* 0x000fe20003f05300 */
[----:B--2---:R-:W-:Y:S02]  /*4680*/  DSETP.GEU.AND P1, PT, R16, -30, PT ;  /* 0xc03e00001000742a */ /* 0x004fe40003f2e000 */
[----:B------:R-:W-:-:S10]  /*4690*/  DADD R14, -RZ, -R16 ;  /* 0x00000000ff0e7229 */ /* 0x000fd40000000910 */
[----:B------:R-:W-:Y:S01]  /*46a0*/  IMAD.MOV.U32 R6, RZ, RZ, R14 ;  /* 0x000000ffff067224 */ /* 0x000fe200078e000e */
[----:B------:R-:W-:Y:S01]  /*46b0*/  MOV R7, R15 ;  /* 0x0000000f00077202 */ /* 0x000fe20000000f00 */
[----:B------:R-:W-:Y:S06]  /*46c0*/  @!P1 BRA `(.L_x_102) ;  /* 0x00000008003c9947 */ /* 0x000fec0003800000 */
[----:B------:R-:W-:Y:S01]  /*46d0*/  DSETP.GT.AND P1, PT, R16, 30, PT ;  /* 0x403e00001000742a */ /* 0x000fe20003f24000 */
[----:B------:R-:W-:-:S13]  /*46e0*/  CS2R R6, SRZ ;  /* 0x0000000000067805 */ /* 0x000fda000001ff00 */
[----:B------:R-:W-:Y:S05]  /*46f0*/  @P1 BRA `(.L_x_102) ;  /* 0x0000000800301947 */ /* 0x000fea0003800000 */
[----:B------:R-:W-:Y:S01]  /*4700*/  IMAD.MOV.U32 R6, RZ, RZ, 0x652b82fe ;  /* 0x652b82feff067424 */ /* 0x000fe200078e00ff */
[----:B------:R-:W-:Y:S01]  /*4710*/  UMOV UR4, 0x3b39803f ;  /* 0x3b39803f00047882 */ /* 0x000fe20000000000 */
[----:B------:R-:W-:Y:S01]  /*4720*/  IMAD.MOV.U32 R7, RZ, RZ, 0x3ff71547 ;  /* 0x3ff71547ff077424 */ /* 0x000fe200078e00ff */
[----:B------:R-:W-:Y:S01]  /*4730*/  UMOV UR5, 0x3c7abc9e ;  /* 0x3c7abc9e00057882 */ /* 0x000fe20000000000 */
[----:B------:R-:W-:Y:S01]  /*4740*/  FSETP.GEU.AND P1, PT, |R15|, 4.1917929649353027344, PT ;  /* 0x4086232b0f00780b */ /* 0x000fe20003f2e200 */
[----:B------:R-:W-:Y:S03]  /*4750*/  BSSY.RECONVERGENT B1, `(.L_x_103) ;  /* 0x0000035000017945 */ /* 0x000fe60003800200 */
[----:B------:R-:W-:Y:S01]  /*4760*/  DFMA R18, -R16, R6, 6.75539944105574400000e+15 ;  /* 0x433800001012742b */ /* 0x000fe20000000106 */
[----:B------:R-:W-:Y:S02]  /*4770*/  IMAD.MOV.U32 R6, RZ, RZ, -0x105c611 ;  /* 0xfefa39efff067424 */ /* 0x000fe400078e00ff */
[----:B------:R-:W-:-:S05]  /*4780*/  IMAD.MOV.U32 R7, RZ, RZ, 0x3fe62e42 ;  /* 0x3fe62e42ff077424 */ /* 0x000fca00078e00ff */
[----:B------:R-:W-:-:S08]  /*4790*/  DADD R10, R18, -6.75539944105574400000e+15 ;  /* 0xc3380000120a7429 */ /* 0x000fd00000000000 */
[----:B------:R-:W-:-:S08]  /*47a0*/  DFMA R12, R10, -R6, -R16 ;  /* 0x800000060a0c722b */ /* 0x000fd00000000810 */
        /* <DEDUP_REMOVED lines=32> */
[----:B------:R-:W-:Y:S01]  /*49b0*/  IMAD R11, R18, 0x100000, R13 ;  /* 0x00100000120b7824 */ /* 0x000fe200078e020d */
[----:B------:R-:W-:Y:S01]  /*49c0*/  MOV R10, R12 ;  /* 0x0000000c000a7202 */ /* 0x000fe20000000f00 */
        /* <DEDUP_REMOVED lines=13> */
.L_x_104:
[----:B------:R-:W-:Y:S05]  /*4aa0*/  BSYNC.RECONVERGENT B1 ;  /* 0x0000000000017941 */ /* 0x000fea0003800200 */
.L_x_103:
[----:B------:R-:W-:Y:S01]  /*4ab0*/  DADD R10, R10, 1 ;  /* 0x3ff000000a0a7429 */ /* 0x000fe20000000000 */
[----:B------:R-:W-:-:S09]  /*4ac0*/  IMAD.MOV.U32 R22, RZ, RZ, -0x3ff ;  /* 0xfffffc01ff167424 */ /* 0x000fd200078e00ff */
[----:B------:R-:W-:Y:S01]  /*4ad0*/  ISETP.GT.AND P1, PT, R11, 0xfffff, PT ;  /* 0x000fffff0b00780c */ /* 0x000fe20003f24270 */
[----:B------:R-:W-:Y:S02]  /*4ae0*/  IMAD.MOV.U32 R12, RZ, RZ, R10 ;  /* 0x000000ffff0c7224 */ /* 0x000fe400078e000a */
[--C-:B------:R-:W-:Y:S02]  /*4af0*/  IMAD.MOV.U32 R13, RZ, RZ, R11.reuse ;  /* 0x000000ffff0d7224 */ /* 0x100fe400078e000b */
[----:B------:R-:W-:-:S08]  /*4b00*/  IMAD.MOV.U32 R9, RZ, RZ, R11 ;  /* 0x000000ffff097224 */ /* 0x000fd000078e000b */
[----:B------:R-:W-:Y:S01]  /*4b10*/  @!P1 DMUL R12, R12, 1.80143985094819840000e+16 ;  /* 0x435000000c0c9828 */ /* 0x000fe20000000000 */
[----:B------:R-:W-:-:S09]  /*4b20*/  @!P1 IMAD.MOV.U32 R22, RZ, RZ, -0x435 ;  /* 0xfffffbcbff169424 */ /* 0x000fd200078e00ff */
[----:B------:R-:W-:Y:S02]  /*4b30*/  @!P1 IMAD.MOV.U32 R9, RZ, RZ, R13 ;  /* 0x000000ffff099224 */ /* 0x000fe400078e000d */
[----:B------:R-:W-:-:S03]  /*4b40*/  @!P1 IMAD.MOV.U32 R10, RZ, RZ, R12 ;  /* 0x000000ffff0a9224 */ /* 0x000fc600078e000c */
[----:B------:R-:W-:-:S04]  /*4b50*/  IADD3 R11, PT, PT, R9, -0x1, RZ ;  /* 0xffffffff090b7810 */ /* 0x000fc80007ffe0ff */
[----:B------:R-:W-:-:S13]  /*4b60*/  ISETP.GT.U32.AND P2, PT, R11, 0x7feffffe, PT ;  /* 0x7feffffe0b00780c */ /* 0x000fda0003f44070 */
[----:B------:R-:W-:Y:S05]  /*4b70*/  @P2 BRA `(.L_x_105) ;  /* 0x0000000000f82947 */ /* 0x000fea0003800000 */
[----:B------:R-:W-:Y:S01]  /*4b80*/  LOP3.LUT R11, R9, 0xfffff, RZ, 0xc0, !PT ;  /* 0x000fffff090b7812 */ /* 0x000fe200078ec0ff */
[----:B------:R-:W-:Y:S01]  /*4b90*/  IMAD.MOV.U32 R14, RZ, RZ, RZ ;  /* 0x000000ffff0e7224 */ /* 0x000fe200078e00ff */
[----:B------:R-:W-:Y:S01]  /*4ba0*/  MOV R21, 0x3ed0ee25 ;  /* 0x3ed0ee2500157802 */ /* 0x000fe20000000f00 */
[----:B------:R-:W-:Y:S01]  /*4bb0*/  IMAD.MOV.U32 R20, RZ, RZ, -0x748574fc ;  /* 0x8b7a8b04ff147424 */ /* 0x000fe200078e00ff */
[----:B------:R-:W-:Y:S01]  /*4bc0*/  LOP3.LUT R11, R11, 0x3ff00000, RZ, 0xfc, !PT ;  /* 0x3ff000000b0b7812 */ /* 0x000fe200078efcff */
[----:B------:R-:W-:Y:S01]  /*4bd0*/  UMOV UR4, 0x3ae80f1e ;  /* 0x3ae80f1e00047882 */ /* 0x000fe20000000000 */
[----:B------:R-:W-:Y:S01]  /*4be0*/  UMOV UR5, 0x3eb1380b ;  /* 0x3eb1380b00057882 */ /* 0x000fe20000000000 */
[----:B------:R-:W-:Y:S01]  /*4bf0*/  LEA.HI R22, R9, R22, RZ, 0xc ;  /* 0x0000001609167211 */ /* 0x000fe200078f60ff */
[----:B------:R-:W-:Y:S01]  /*4c00*/  IMAD.MOV.U32 R23, RZ, RZ, 0x43300000 ;  /* 0x43300000ff177424 */ /* 0x000fe200078e00ff */
[----:B------:R-:W-:Y:S01]  /*4c10*/  ISETP.GE.U32.AND P1, PT, R11, 0x3ff6a09f, PT ;  /* 0x3ff6a09f0b00780c */ /* 0x000fe20003f26070 */
[----:B------:R-:W-:Y:S01]  /*4c20*/  UMOV UR6, 0x80000000 ;  /* 0x8000000000067882 */ /* 0x000fe20000000000 */
[----:B------:R-:W-:-:S11]  /*4c30*/  UMOV UR7, 0x43300000 ;  /* 0x4330000000077882 */ /* 0x000fd60000000000 */
[----:B------:R-:W-:Y:S02]  /*4c40*/  @P1 VIADD R13, R11, 0xfff00000 ;  /* 0xfff000000b0d1836 */ /* 0x000fe40000000000 */
[----:B------:R-:W-:Y:S02]  /*4c50*/  @P1 VIADD R22, R22, 0x1 ;  /* 0x0000000116161836 */ /* 0x000fe40000000000 */
[----:B------:R-:W-:-:S03]  /*4c60*/  @P1 IMAD.MOV.U32 R11, RZ, RZ, R13 ;  /* 0x000000ffff0b1224 */ /* 0x000fc600078e000d */
[----:B------:R-:W-:-:S03]  /*4c70*/  LOP3.LUT R22, R22, 0x80000000, RZ, 0x3c, !PT ;  /* 0x8000000016167812 */ /* 0x000fc600078e3cff */
[C---:B------:R-:W-:Y:S02]  /*4c80*/  DADD R12, R10.reuse, 1 ;  /* 0x3ff000000a0c7429 */ /* 0x040fe40000000000 */
[----:B------:R-:W-:Y:S02]  /*4c90*/  DADD R10, R10, -1 ;  /* 0xbff000000a0a7429 */ /* 0x000fe40000000000 */
[----:B------:R-:W-:Y:S01]  /*4ca0*/  DADD R22, R22, -UR6 ;  /* 0x8000000616167e29 */ /* 0x000fe20008000000 */
[----:B------:R-:W-:Y:S01]  /*4cb0*/  UMOV UR6, 0xfefa39ef ;  /* 0xfefa39ef00067882 */ /* 0x000fe20000000000 */
[----:B------:R-:W0:Y:S01]  /*4cc0*/  MUFU.RCP64H R15, R13 ;  /* 0x0000000d000f7308 */ /* 0x000e220000001800 */
[----:B------:R-:W-:Y:S01]  /*4cd0*/  UMOV UR7, 0x3fe62e42 ;  /* 0x3fe62e4200077882 */ /* 0x000fe20000000000 */
[----:B0-----:R-:W-:-:S08]  /*4ce0*/  DFMA R16, -R12, R14, 1 ;  /* 0x3ff000000c10742b */ /* 0x001fd0000000010e */
[----:B------:R-:W-:-:S08]  /*4cf0*/  DFMA R16, R16, R16, R16 ;  /* 0x000000101010722b */ /* 0x000fd00000000010 */
[----:B------:R-:W-:-:S08]  /*4d00*/  DFMA R16, R14, R16, R14 ;  /* 0x000000100e10722b */ /* 0x000fd0000000000e */
[----:B------:R-:W-:-:S08]  /*4d10*/  DMUL R14, R10, R16 ;  /* 0x000000100a0e7228 */ /* 0x000fd00000000000 */
[----:B------:R-:W-:-:S08]  /*4d20*/  DFMA R14, R10, R16, R14 ;  /* 0x000000100a0e722b */ /* 0x000fd0000000000e */
[----:B------:R-:W-:-:S08]  /*4d30*/  DMUL R18, R14, R14 ;  /* 0x0000000e0e127228 */ /* 0x000fd00000000000 */
[----:B------:R-:W-:Y:S01]  /*4d40*/  DFMA R12, R18, UR4, R20 ;  /* 0x00000004120c7c2b */ /* 0x000fe20008000014 */
[----:B------:R-:W-:Y:S01]  /*4d50*/  UMOV UR4, 0x9f02676f ;  /* 0x9f02676f00047882 */ /* 0x000fe20000000000 */
[----:B------:R-:W-:Y:S01]  /*4d60*/  UMOV UR5, 0x3ef3b266 ;  /* 0x3ef3b26600057882 */ /* 0x000fe20000000000 */
[----:B------:R-:W-:-:S05]  /*4d70*/  DADD R20, R10, -R14 ;  /* 0x000000000a147229 */ /* 0x000fca000000080e */
[----:B------:R-:W-:Y:S01]  /*4d80*/  DFMA R12, R18, R12, UR4 ;  /* 0x00000004120c7e2b */ /* 0x000fe2000800000c */
[----:B------:R-:W-:Y:S01]  /*4d90*/  UMOV UR4, 0xa9ab0956 ;  /* 0xa9ab095600047882 */ /* 0x000fe20000000000 */
[----:B------:R-:W-:Y:S01]  /*4da0*/  UMOV UR5, 0x3f1745cb ;  /* 0x3f1745cb00057882 */ /* 0x000fe20000000000 */
[----:B------:R-:W-:-:S05]  /*4db0*/  DADD R20, R20, R20 ;  /* 0x0000000014147229 */ /* 0x000fca0000000014 */
[----:B------:R-:W-:Y:S01]  /*4dc0*/  DFMA R12, R18, R12, UR4 ;  /* 0x00000004120c7e2b */ /* 0x000fe2000800000c */
[----:B------:R-:W-:Y:S01]  /*4dd0*/  UMOV UR4, 0x2d1b5154 ;  /* 0x2d1b515400047882 */ /* 0x000fe20000000000 */
[----:B------:R-:W-:Y:S01]  /*4de0*/  UMOV UR5, 0x3f3c71c7 ;  /* 0x3f3c71c700057882 */ /* 0x000fe20000000000 */
[----:B------:R-:W-:Y:S02]  /*4df0*/  DFMA R20, R10, -R14, R20 ;  /* 0x8000000e0a14722b */ /* 0x000fe40000000014 */
[----:B------:R-:W-:-:S03]  /*4e00*/  DFMA R10, R22, UR6, R14 ;  /* 0x00000006160a7c2b */ /* 0x000fc6000800000e */
[----:B------:R-:W-:Y:S01]  /*4e10*/  DFMA R12, R18, R12, UR4 ;  /* 0x00000004120c7e2b */ /* 0x000fe2000800000c */
[----:B------:R-:W-:Y:S01]  /*4e20*/  UMOV UR4, 0x923be72d ;  /* 0x923be72d00047882 */ /* 0x000fe20000000000 */
[----:B------:R-:W-:Y:S01]  /*4e30*/  UMOV UR5, 0x3f624924 ;  /* 0x3f62492400057882 */ /* 0x000fe20000000000 */
[----:B------:R-:W-:Y:S02]  /*4e40*/  DMUL R20, R16, R20 ;  /* 0x0000001410147228 */ /* 0x000fe40000000000 */
[----:B------:R-:W-:-:S03]  /*4e50*/  DFMA R6, R22, -R6, R10 ;  /* 0x800000061606722b */ /* 0x000fc6000000000a */
[----:B------:R-:W-:Y:S01]  /*4e60*/  DFMA R12, R18, R12, UR4 ;  /* 0x00000004120c7e2b */ /* 0x000fe2000800000c */
[----:B------:R-:W-:Y:S01]  /*4e70*/  UMOV UR4, 0x9999a3c4 ;  /* 0x9999a3c400047882 */ /* 0x000fe20000000000 */
[----:B------:R-:W-:-:S03]  /*4e80*/  UMOV UR5, 0x3f899999 ;  /* 0x3f89999900057882 */ /* 0x000fc60000000000 */
[----:B------:R-:W-:-:S03]  /*4e90*/  DADD R6, -R14, R6 ;  /* 0x000000000e067229 */ /* 0x000fc60000000106 */
[----:B------:R-:W-:Y:S01]  /*4ea0*/  DFMA R12, R18, R12, UR4 ;  /* 0x00000004120c7e2b */ /* 0x000fe2000800000c */
[----:B------:R-:W-:Y:S01]  /*4eb0*/  UMOV UR4, 0x55555554 ;  /* 0x5555555400047882 */ /* 0x000fe20000000000 */
[----:B------:R-:W-:-:S06]  /*4ec0*/  UMOV UR5, 0x3fb55555 ;  /* 0x3fb5555500057882 */ /* 0x000fcc0000000000 */
[----:B------:R-:W-:Y:S01]  /*4ed0*/  DFMA R12, R18, R12, UR4 ;  /* 0x00000004120c7e2b */ /* 0x000fe2000800000c */
[----:B------:R-:W-:Y:S01]  /*4ee0*/  UMOV UR4, 0x3b39803f ;  /* 0x3b39803f00047882 */ /* 0x000fe20000000000 */
[----:B------:R-:W-:-:S06]  /*4ef0*/  UMOV UR5, 0x3c7abc9e ;  /* 0x3c7abc9e00057882 */ /* 0x000fcc0000000000 */
[----:B------:R-:W-:-:S08]  /*4f00*/  DMUL R12, R18, R12 ;  /* 0x0000000c120c7228 */ /* 0x000fd00000000000 */
[----:B------:R-:W-:-:S08]  /*4f10*/  DFMA R12, R14, R12, R20 ;  /* 0x0000000c0e0c722b */ /* 0x000fd00000000014 */
[----:B------:R-:W-:-:S08]  /*4f20*/  DADD R6, R12, -R6 ;  /* 0x000000000c067229 */ /* 0x000fd00000000806 */
[----:B------:R-:W-:-:S08]  /*4f30*/  DFMA R6, R22, UR4, R6 ;  /* 0x0000000416067c2b */ /* 0x000fd00008000006 */
[----:B------:R-:W-:Y:S01]  /*4f40*/  DADD R6, R10, R6 ;  /* 0x000000000a067229 */ /* 0x000fe20000000006 */
[----:B------:R-:W-:Y:S10]  /*4f50*/  BRA `(.L_x_102) ;  /* 0x0000000000187947 */ /* 0x000ff40003800000 */
.L_x_105:
[----:B------:R-:W-:Y:S01]  /*4f60*/  IMAD.MOV.U32 R6, RZ, RZ, 0x0 ;  /* 0x00000000ff067424 */ /* 0x000fe200078e00ff */
[----:B------:R-:W-:Y:S01]  /*4f70*/  LOP3.LUT P1, RZ, R13, 0x7fffffff, RZ, 0xc0, !PT ;  /* 0x7fffffff0dff7812 */ /* 0x000fe2000782c0ff */
[----:B------:R-:W-:-:S06]  /*4f80*/  IMAD.MOV.U32 R7, RZ, RZ, 0x7ff00000 ;  /* 0x7ff00000ff077424 */ /* 0x000fcc00078e00ff */
[----:B------:R-:W-:-:S10]  /*4f90*/  DFMA R6, R12, R6, +INF ;  /* 0x7ff000000c06742b */ /* 0x000fd40000000006 */
[----:B------:R-:W-:Y:S02]  /*4fa0*/  FSEL R6, R6, RZ, P1 ;  /* 0x000000ff06067208 */ /* 0x000fe40000800000 */
[----:B------:R-:W-:-:S07]  /*4fb0*/  FSEL R7, R7, -QNAN , P1 ;  /* 0xfff0000007077808 */ /* 0x000fce0000800000 */
.L_x_102:
[----:B------:R-:W-:Y:S05]  /*4fc0*/  BSYNC.RECONVERGENT B0 ;  /* 0x0000000000007941 */ /* 0x000fea0003800200 */
.L_x_101:
[----:B------:R-:W-:Y:S01]  /*4fd0*/  DADD R38, R6, R38 ;  /* 0x0000000006267229 */ /* 0x000fe20000000026 */
[----:B------:R-:W-:Y:S10]  /*4fe0*/  @P0 BRA `(.L_x_106) ;  /* 0xfffffff400880947 */ /* 0x000ff4000383ffff */
[----:B------:R-:W-:-:S04]  /*4ff0*/  UIADD3 UR16, UP0, UPT, UR12, -0x1, URZ ;  /* 0xffffffff0c107890 */ /* 0x000fc8000ff1e0ff */
[----:B------:R-:W-:Y:S02]  /*5000*/  UIADD3.X UR17, UPT, UPT, URZ, -0x1, URZ, UP0, !UPT ;  /* 0xffffffffff117890 */ /* 0x000fe400087fe4ff */
[----:B------:R-:W-:-:S04]  /*5010*/  UISETP.NE.U32.AND UP0, UPT, UR16, URZ, UPT ;  /* 0x000000ff1000728c */ /* 0x000fc8000bf05070 */
[----:B------:R-:W-:-:S09]  /*5020*/  UISETP.NE.AND.EX UP0, UPT, UR17, URZ, UPT, UP0 ;  /* 0x000000ff1100728c */ /* 0x000fd2000bf05300 */
[----:B------:R-:W-:Y:S05]  /*5030*/  BRA.U !UP0, `(.L_x_107) ;  /* 0x0000001908407547 */ /* 0x000fea000b800000 */
[----:B------:R-:W-:Y:S01]  /*5040*/  UIADD3 UR12, UP0, UPT, UR12, -0x2, URZ ;  /* 0xfffffffe0c0c7890 */ /* 0x000fe2000ff1e0ff */
[----:B------:R-:W-:Y:S01]  /*5050*/  PRMT R0, RZ, 0x7610, R0 ;  /* 0x00007610ff007816 */ /* 0x000fe20000000000 */
[----:B------:R-:W0:Y:S01]  /*5060*/  LDCU.U16 UR18, c[0x0][0x3a0] ;  /* 0x00007400ff1277ac */ /* 0x000e220008000400 */
[----:B------:R-:W-:Y:S01]  /*5070*/  PRMT R6, RZ, 0x7610, R6 ;  /* 0x00007610ff067816 */ /* 0x000fe20000000006 */
[----:B------:R-:W-:Y:S01]  /*5080*/  UIADD3.X UR20, UPT, UPT, URZ, -0x1, URZ, UP0, !UPT ;  /* 0xffffffffff147890 */ /* 0x000fe200087fe4ff */
[----:B------:R-:W-:Y:S01]  /*5090*/  UMOV UR7, URZ ;  /* 0x000000ff00077c82 */ /* 0x000fe20008000000 */
[----:B------:R-:W-:-:S10]  /*50a0*/  UMOV UR8, URZ ;  /* 0x000000ff00087c82 */ /* 0x000fd40008000000 */
.L_x_120:
[----:B------:R-:W-:-:S04]  /*50b0*/  UISETP.NE.U32.AND UP0, UPT, UR16, UR7, UPT ;  /* 0x000000071000728c */ /* 0x000fc8000bf05070 */
[----:B------:R-:W-:-:S09]  /*50c0*/  UISETP.NE.AND.EX UP0, UPT, UR17, UR8, UPT, UP0 ;  /* 0x000000081100728c */ /* 0x000fd2000bf05300 */
[----:B012---:R-:W-:Y:S05]  /*50d0*/  BRA.U !UP0, `(.L_x_108) ;  /* 0x0000001508fc7547 */ /* 0x007fea000b800000 */
[----:B------:R-:W-:Y:S02]  /*50e0*/  UIADD3 UR4, UP0, UPT, -UR7, UR12, URZ ;  /* 0x0000000c07047290 */ /* 0x000fe4000ff1e1ff */
[----:B------:R-:W-:Y:S02]  /*50f0*/  UIADD3 UR21, UP1, UPT, -UR7, UR16, URZ ;  /* 0x0000001007157290 */ /* 0x000fe4000ff3e1ff */
[----:B------:R-:W-:Y:S02]  /*5100*/  UIADD3.X UR5, UPT, UPT, ~UR8, UR20, URZ, UP0, !UPT ;  /* 0x0000001408057290 */ /* 0x000fe400087fe5ff */
[----:B------:R-:W-:Y:S01]  /*5110*/  UISETP.GE.U32.AND UP0, UPT, UR4, 0xf, UPT ;  /* 0x0000000f0400788c */ /* 0x000fe2000bf06070 */
[----:B------:R-:W-:-:S03]  /*5120*/  UMOV UR6, URZ ;  /* 0x000000ff00067c82 */ /* 0x000fc60008000000 */
[----:B------:R-:W-:-:S09]  /*5130*/  UISETP.GE.U32.AND.EX UP0, UPT, UR5, URZ, UPT, UP0 ;  /* 0x000000ff0500728c */ /* 0x000fd2000bf06100 */
[----:B------:R-:W-:Y:S05]  /*5140*/  BRA.U !UP0, `(.L_x_109) ;  /* 0x0000000908b07547 */ /* 0x000fea000b800000 */
[----:B------:R1:W5:Y:S01]  /*5150*/  LDL.64 R8, [R3] ;  /* 0x0000000003087983 */ /* 0x0003620000100a00 */
[----:B------:R-:W-:Y:S02]  /*5160*/  UIADD3.X UR22, UPT, UPT, ~UR8, UR17, URZ, UP1, !UPT ;  /* 0x0000001108167290 */ /* 0x000fe40008ffe5ff */
[----:B------:R-:W-:Y:S01]  /*5170*/  ULOP3.LUT UR6, UR21, 0xfffffff0, URZ, 0xc0, !UPT ;  /* 0xfffffff015067892 */ /* 0x000fe2000f8ec0ff */
[----:B------:R-:W-:Y:S01]  /*5180*/  UMOV UR4, URZ ;  /* 0x000000ff00047c82 */ /* 0x000fe20008000000 */
[----:B------:R-:W-:-:S10]  /*5190*/  UMOV UR5, URZ ;  /* 0x000000ff00057c82 */ /* 0x000fd40008000000 */
.L_x_110:
[----:B------:R-:W-:-:S09]  /*51a0*/  USHF.L.U32 UR19, UR4, 0x3, URZ ;  /* 0x0000000304137899 */ /* 0x000fd200080006ff */
[----:B--2---:R-:W2:Y:S01]  /*51b0*/  LDL.64 R10, [R3+UR19+0x8] ;  /* 0x00000813030a7983 */ /* 0x004ea20008100a00 */
[----:B------:R-:W-:Y:S01]  /*51c0*/  VIADD R7, R1, UR19 ;  /* 0x0000001301077c36 */ /* 0x000fe20008000000 */
[----:B--2--5:R-:W-:-:S14]  /*51d0*/  DSETP.GT.AND P0, PT, R8, R10, PT ;  /* 0x0000000a0800722a */ /* 0x024fdc0003f04000 */
[----:B------:R2:W-:Y:S04]  /*51e0*/  @P0 STL.64 [R3+UR19], R10 ;  /* 0x0000000a03000987 */ /* 0x0005e80008100a13 */
[----:B------:R3:W-:Y:S04]  /*51f0*/  @P0 STL.64 [R3+UR19+0x8], R8 ;  /* 0x0000080803000987 */ /* 0x0007e80008100a13 */
[----:B------:R-:W4:Y:S04]  /*5200*/  @P0 LDL.64 R14, [R7+0x8] ;  /* 0x00000800070e0983 */ /* 0x000f280000100a00 */
[----:B------:R-:W3:Y:S01]  /*5210*/  @P0 LDL.64 R12, [R7] ;  /* 0x00000000070c0983 */ /* 0x000ee20000100a00 */
[----:B--2---:R-:W-:-:S03]  /*5220*/  @P0 IMAD.MOV.U32 R10, RZ, RZ, R8 ;  /* 0x000000ffff0a0224 */ /* 0x004fc600078e0008 */
[----:B----4-:R-:W-:Y:S04]  /*5230*/  @P0 STL.64 [R7], R14 ;  /* 0x0000000e07000387 */ /* 0x010fe80000100a00 */
[----:B---3--:R-:W-:Y:S04]  /*5240*/  @P0 STL.64 [R7+0x8], R12 ;  /* 0x0000080c07000387 */ /* 0x008fe80000100a00 */
[----:B------:R-:W2:Y:S01]  /*5250*/  LDL.64 R16, [R3+UR19+0x10] ;  /* 0x0000101303107983 */ /* 0x000ea20008100a00 */
[----:B------:R-:W-:-:S06]  /*5260*/  @P0 IMAD.MOV.U32 R11, RZ, RZ, R9 ;  /* 0x000000ffff0b0224 */ /* 0x000fcc00078e0009 */
[----:B--2---:R-:W-:-:S14]  /*5270*/  DSETP.GT.AND P0, PT, R10, R16, PT ;  /* 0x000000100a00722a */ /* 0x004fdc0003f04000 */
[----:B------:R2:W-:Y:S04]  /*5280*/  @P0 STL.64 [R3+UR19+0x8], R16 ;  /* 0x0000081003000987 */ /* 0x0005e80008100a13 */
[----:B------:R3:W-:Y:S04]  /*5290*/  @P0 STL.64 [R3+UR19+0x10], R10 ;  /* 0x0000100a03000987 */ /* 0x0007e80008100a13 */
[----:B------:R-:W4:Y:S04]  /*52a0*/  @P0 LDL.64 R18, [R7+0x10] ;  /* 0x0000100007120983 */ /* 0x000f280000100a00 */
[----:B------:R-:W3:Y:S01]  /*52b0*/  @P0 LDL.64 R8, [R7+0x8] ;  /* 0x0000080007080983 */ /* 0x000ee20000100a00 */
[----:B--2---:R-:W-:-:S03]  /*52c0*/  @P0 MOV R16, R10 ;  /* 0x0000000a00100202 */ /* 0x004fc60000000f00 */
[----:B----4-:R-:W-:Y:S04]  /*52d0*/  @P0 STL.64 [R7+0x8], R18 ;  /* 0x0000081207000387 */ /* 0x010fe80000100a00 */
[----:B---3--:R-:W-:Y:S04]  /*52e0*/  @P0 STL.64 [R7+0x10], R8 ;  /* 0x0000100807000387 */ /* 0x008fe80000100a00 */
[----:B------:R-:W2:Y:S01]  /*52f0*/  LDL.64 R14, [R3+UR19+0x18] ;  /* 0x00001813030e7983 */ /* 0x000ea20008100a00 */
[----:B------:R-:W-:-:S06]  /*5300*/  @P0 IMAD.MOV.U32 R17, RZ, RZ, R11 ;  /* 0x000000ffff110224 */ /* 0x000fcc00078e000b */
[----:B--2---:R-:W-:-:S14]  /*5310*/  DSETP.GT.AND P0, PT, R16, R14, PT ;  /* 0x0000000e1000722a */ /* 0x004fdc0003f04000 */
[----:B------:R2:W-:Y:S04]  /*5320*/  @P0 STL.64 [R3+UR19+0x10], R14 ;  /* 0x0000100e03000987 */ /* 0x0005e80008100a13 */
[----:B------:R-:W-:Y:S04]  /*5330*/  @P0 STL.64 [R3+UR19+0x18], R16 ;  /* 0x0000181003000987 */ /* 0x000fe80008100a13 */
[----:B------:R-:W3:Y:S04]  /*5340*/  @P0 LDL.64 R12, [R7+0x18] ;  /* 0x00001800070c0983 */ /* 0x000ee80000100a00 */
[----:B------:R-:W4:Y:S01]  /*5350*/  @P0 LDL.64 R10, [R7+0x10] ;  /* 0x00001000070a0983 */ /* 0x000f220000100a00 */
[----:B--2---:R-:W-:-:S03]  /*5360*/  @P0 IMAD.MOV.U32 R14, RZ, RZ, R16 ;  /* 0x000000ffff0e0224 */ /* 0x004fc600078e0010 */
[----:B---3--:R-:W-:Y:S04]  /*5370*/  @P0 STL.64 [R7+0x10], R12 ;  /* 0x0000100c07000387 */ /* 0x008fe80000100a00 */
[----:B----4-:R-:W-:Y:S04]  /*5380*/  @P0 STL.64 [R7+0x18], R10 ;  /* 0x0000180a07000387 */ /* 0x010fe80000100a00 */
        /* <DEDUP_REMOVED lines=27> */
[----:B--2---:R-:W-:-:S03]  /*5540*/  @P0 MOV R14, R12 ;  /* 0x0000000c000e0202 */ /* 0x004fc60000000f00 */
        /* <DEDUP_REMOVED lines=66> */
[----:B------:R3:W-:Y:S04]  /*5970*/  @P0 STL.64 [R3+UR19+0x68], R14 ;  /* 0x0000680e03000987 */ /* 0x0007e80008100a13 */
[----:B------:R-:W4:Y:S04]  /*5980*/  @P0 LDL.64 R18, [R7+0x68] ;  /* 0x0000680007120983 */ /* 0x000f280000100a00 */
[----:B------:R-:W3:Y:S01]  /*5990*/  @P0 LDL.64 R10, [R7+0x60] ;  /* 0x00006000070a0983 */ /* 0x000ee20000100a00 */
[----:B--2---:R-:W-:-:S03]  /*59a0*/  @P0 IMAD.MOV.U32 R16, RZ, RZ, R14 ;  /* 0x000000ffff100224 */ /* 0x004fc600078e000e */
        /* <DEDUP_REMOVED lines=29> */
[----:B------:R-:W-:Y:S01]  /*5b80*/  UIADD3 UR4, UP0, UPT, UR4, 0x10, URZ ;  /* 0x0000001004047890 */ /* 0x000fe2000ff1e0ff */
[----:B--2---:R-:W-:-:S02]  /*5b90*/  @P0 IMAD.MOV.U32 R8, RZ, RZ, R18 ;  /* 0x000000ffff080224 */ /* 0x004fc400078e0012 */
[----:B------:R-:W-:Y:S01]  /*5ba0*/  @P0 IMAD.MOV.U32 R9, RZ, RZ, R19 ;  /* 0x000000ffff090224 */ /* 0x000fe200078e0013 */
[----:B------:R-:W-:Y:S02]  /*5bb0*/  UIADD3.X UR5, UPT, UPT, URZ, UR5, URZ, UP0, !UPT ;  /* 0x00000005ff057290 */ /* 0x000fe400087fe4ff */
[----:B------:R-:W-:-:S04]  /*5bc0*/  UISETP.NE.U32.AND UP0, UPT, UR4, UR6, UPT ;  /* 0x000000060400728c */ /* 0x000fc8000bf05070 */
[----:B------:R-:W-:Y:S01]  /*5bd0*/  UISETP.NE.AND.EX UP0, UPT, UR5, UR22, UPT, UP0 ;  /* 0x000000160500728c */ /* 0x000fe2000bf05300 */
[----:B----4-:R2:W-:Y:S04]  /*5be0*/  @P0 STL.64 [R7+0x78], R14 ;  /* 0x0000780e07000387 */ /* 0x0105e80000100a00 */
[----:B---3--:R2:W-:Y:S04]  /*5bf0*/  @P0 STL.64 [R7+0x80], R12 ;  /* 0x0000800c07000387 */ /* 0x0085e80000100a00 */
[----:B------:R-:W-:Y:S05]  /*5c00*/  BRA.U UP0, `(.L_x_110) ;  /* 0xfffffff500647547 */ /* 0x000fea000b83ffff */
.L_x_109:
[----:B------:R-:W-:-:S09]  /*5c10*/  ULOP3.LUT UP0, URZ, UR21, 0xf, URZ, 0xc0, !UPT ;  /* 0x0000000f15ff7892 */ /* 0x000fd2000f80c0ff */
[----:B------:R-:W-:Y:S05]  /*5c20*/  BRA.U !UP0, `(.L_x_108) ;  /* 0x0000000d08287547 */ /* 0x000fea000b800000 */
[----:B--2---:R-:W-:-:S05]  /*5c30*/  LOP3.LUT R7, RZ, R6, RZ, 0x33, !PT ;  /* 0x00000006ff077212 */ /* 0x004fca00078e33ff */
[----:B0-----:R-:W-:-:S05]  /*5c40*/  VIADD R7, R7, UR18 ;  /* 0x0000001207077c36 */ /* 0x001fca0008000000 */
[----:B------:R-:W-:-:S04]  /*5c50*/  LOP3.LUT R7, R7, 0xf, RZ, 0xc0, !PT ;  /* 0x0000000f07077812 */ /* 0x000fc800078ec0ff */
[----:B------:R-:W-:-:S04]  /*5c60*/  IADD3 R8, P1, PT, R7, -0x1, RZ ;  /* 0xffffffff07087810 */ /* 0x000fc80007f3e0ff */
[----:B------:R-:W-:Y:S01]  /*5c70*/  ISETP.GE.U32.AND P0, PT, R8, 0x7, PT ;  /* 0x000000070800780c */ /* 0x000fe20003f06070 */
[----:B------:R-:W-:Y:S01]  /*5c80*/  IMAD.X R8, RZ, RZ, -0x1, P1 ;  /* 0xffffffffff087424 */ /* 0x000fe200008e06ff */
[----:B------:R-:W-:-:S04]  /*5c90*/  LOP3.LUT P1, RZ, R7, 0x7, RZ, 0xc0, !PT ;  /* 0x0000000707ff7812 */ /* 0x000fc8000782c0ff */
[----:B------:R-:W-:-:S13]  /*5ca0*/  ISETP.GE.U32.AND.EX P0, PT, R8, RZ, PT, P0 ;  /* 0x000000ff0800720c */ /* 0x000fda0003f06100 */
[----:B------:R-:W-:Y:S05]  /*5cb0*/  @!P0 BRA `(.L_x_111) ;  /* 0x0000000400588947 */ /* 0x000fea0003800000 */
[----:B------:R-:W-:-:S09]  /*5cc0*/  USHF.L.U32 UR4, UR6, 0x3, URZ ;  /* 0x0000000306047899 */ /* 0x000fd200080006ff */
[----:B------:R-:W2:Y:S04]  /*5cd0*/  LDL.64 R16, [R3+UR4] ;  /* 0x0000000403107983 */ /* 0x000ea80008100a00 */
[----:B------:R-:W2:Y:S01]  /*5ce0*/  LDL.64 R8, [R3+UR4+0x8] ;  /* 0x0000080403087983 */ /* 0x000ea20008100a00 */
[----:B------:R-:W-:Y:S01]  /*5cf0*/  IADD3 R23, PT, PT, R1, UR4, RZ ;  /* 0x0000000401177c10 */ /* 0x000fe2000fffe0ff */
[----:B--2---:R-:W-:-:S14]  /*5d00*/  DSETP.GT.AND P0, PT, R16, R8, PT ;  /* 0x000000081000722a */ /* 0x004fdc0003f04000 */
[----:B------:R0:W-:Y:S04]  /*5d10*/  @P0 STL.64 [R3+UR4], R8 ;  /* 0x0000000803000987 */ /* 0x0001e80008100a04 */
[----:B------:R2:W-:Y:S04]  /*5d20*/  @P0 STL.64 [R3+UR4+0x8], R16 ;  /* 0x0000081003000987 */ /* 0x0005e80008100a04 */
[----:B------:R-:W3:Y:S04]  /*5d30*/  @P0 LDL.64 R12, [R23+0x8] ;  /* 0x00000800170c0983 */ /* 0x000ee80000100a00 */
[----:B------:R-:W4:Y:S01]  /*5d40*/  @P0 LDL.64 R10, [R23] ;  /* 0x00000000170a0983 */ /* 0x000f220000100a00 */
[----:B0-----:R-:W-:-:S03]  /*5d50*/  @P0 IMAD.MOV.U32 R8, RZ, RZ, R16 ;  /* 0x000000ffff080224 */ /* 0x001fc600078e0010 */
[----:B---3--:R-:W-:Y:S04]  /*5d60*/  @P0 STL.64 [R23], R12 ;  /* 0x0000000c17000387 */ /* 0x008fe80000100a00 */
[----:B----4-:R-:W-:Y:S04]  /*5d70*/  @P0 STL.64 [R23+0x8], R10 ;  /* 0x0000080a17000387 */ /* 0x010fe80000100a00 */
[----:B------:R-:W3:Y:S01]  /*5d80*/  LDL.64 R14, [R3+UR4+0x10] ;  /* 0x00001004030e7983 */ /* 0x000ee20008100a00 */
[----:B------:R-:W-:-:S06]  /*5d90*/  @P0 IMAD.MOV.U32 R9, RZ, RZ, R17 ;  /* 0x000000ffff090224 */ /* 0x000fcc00078e0011 */
[----:B---3--:R-:W-:-:S14]  /*5da0*/  DSETP.GT.AND P0, PT, R8, R14, PT ;  /* 0x0000000e0800722a */ /* 0x008fdc0003f04000 */
[----:B------:R0:W-:Y:S04]  /*5db0*/  @P0 STL.64 [R3+UR4+0x8], R14 ;  /* 0x0000080e03000987 */ /* 0x0001e80008100a04 */
[----:B------:R3:W-:Y:S04]  /*5dc0*/  @P0 STL.64 [R3+UR4+0x10], R8 ;  /* 0x0000100803000987 */ /* 0x0007e80008100a04 */
[----:B------:R-:W4:Y:S04]  /*5dd0*/  @P0 LDL.64 R18, [R23+0x10] ;  /* 0x0000100017120983 */ /* 0x000f280000100a00 */
[----:B--2---:R-:W2:Y:S01]  /*5de0*/  @P0 LDL.64 R16, [R23+0x8] ;  /* 0x0000080017100983 */ /* 0x004ea20000100a00 */
[----:B0-----:R-:W-:-:S03]  /*5df0*/  @P0 IMAD.MOV.U32 R14, RZ, RZ, R8 ;  /* 0x000000ffff0e0224 */ /* 0x001fc600078e0008 */
[----:B----4-:R-:W-:Y:S04]  /*5e00*/  @P0 STL.64 [R23+0x8], R18 ;  /* 0x0000081217000387 */ /* 0x010fe80000100a00 */
[----:B--2---:R-:W-:Y:S04]  /*5e10*/  @P0 STL.64 [R23+0x10], R16 ;  /* 0x0000101017000387 */ /* 0x004fe80000100a00 */
[----:B------:R-:W2:Y:S01]  /*5e20*/  LDL.64 R12, [R3+UR4+0x18] ;  /* 0x00001804030c7983 */ /* 0x000ea20008100a00 */
[----:B------:R-:W-:-:S06]  /*5e30*/  @P0 IMAD.MOV.U32 R15, RZ, RZ, R9 ;  /* 0x000000ffff0f0224 */ /* 0x000fcc00078e0009 */
[----:B--2---:R-:W-:-:S14]  /*5e40*/  DSETP.GT.AND P0, PT, R14, R12, PT ;  /* 0x0000000c0e00722a */ /* 0x004fdc0003f04000 */
[----:B------:R0:W-:Y:S04]  /*5e50*/  @P0 STL.64 [R3+UR4+0x10], R12 ;  /* 0x0000100c03000987 */ /* 0x0001e80008100a04 */
[----:B------:R2:W-:Y:S04]  /*5e60*/  @P0 STL.64 [R3+UR4+0x18], R14 ;  /* 0x0000180e03000987 */ /* 0x0005e80008100a04 */
[----:B------:R-:W4:Y:S04]  /*5e70*/  @P0 LDL.64 R10, [R23+0x18] ;  /* 0x00001800170a0983 */ /* 0x000f280000100a00 */
[----:B---3--:R-:W3:Y:S01]  /*5e80*/  @P0 LDL.64 R8, [R23+0x10] ;  /* 0x0000100017080983 */ /* 0x008ee20000100a00 */
[----:B0-----:R-:W-:-:S03]  /*5e90*/  @P0 IMAD.MOV.U32 R12, RZ, RZ, R14 ;  /* 0x000000ffff0c0224 */ /* 0x001fc600078e000e */
[----:B----4-:R-:W-:Y:S04]  /*5ea0*/  @P0 STL.64 [R23+0x10], R10 ;  /* 0x0000100a17000387 */ /* 0x010fe80000100a00 */
[----:B---3--:R-:W-:Y:S04]  /*5eb0*/  @P0 STL.64 [R23+0x18], R8 ;  /* 0x0000180817000387 */ /* 0x008fe80000100a00 */
[----:B------:R-:W3:Y:S01]  /*5ec0*/  LDL.64 R18, [R3+UR4+0x20] ;  /* 0x0000200403127983 */ /* 0x000ee20008100a00 */
[----:B------:R-:W-:-:S06]  /*5ed0*/  @P0 IMAD.MOV.U32 R13, RZ, RZ, R15 ;  /* 0x000000ffff0d0224 */ /* 0x000fcc00078e000f */
[----:B---3--:R-:W-:-:S14]  /*5ee0*/  DSETP.GT.AND P0, PT, R12, R18, PT ;  /* 0x000000120c00722a */ /* 0x008fdc0003f04000 */
[----:B------:R0:W-:Y:S04]  /*5ef0*/  @P0 STL.64 [R3+UR4+0x18], R18 ;  /* 0x0000181203000987 */ /* 0x0001e80008100a04 */
[----:B------:R-:W-:Y:S04]  /*5f00*/  @P0 STL.64 [R3+UR4+0x20], R12 ;  /* 0x0000200c03000987 */ /* 0x000fe80008100a04 */
[----:B------:R-:W3:Y:S04]  /*5f10*/  @P0 LDL.64 R16, [R23+0x20] ;  /* 0x0000200017100983 */ /* 0x000ee80000100a00 */
[----:B--2---:R-:W2:Y:S01]  /*5f20*/  @P0 LDL.64 R14, [R23+0x18] ;  /* 0x00001800170e0983 */ /* 0x004ea20000100a00 */
[----:B0-----:R-:W-:-:S03]  /*5f30*/  @P0 IMAD.MOV.U32 R18, RZ, RZ, R12 ;  /* 0x000000ffff120224 */ /* 0x001fc600078e000c */
[----:B---3--:R-:W-:Y:S04]  /*5f40*/  @P0 STL.64 [R23+0x18], R16 ;  /* 0x0000181017000387 */ /* 0x008fe80000100a00 */
[----:B--2---:R-:W-:Y:S04]  /*5f50*/  @P0 STL.64 [R23+0x20], R14 ;  /* 0x0000200e17000387 */ /* 0x004fe80000100a00 */
[----:B------:R-:W2:Y:S01]  /*5f60*/  LDL.64 R10, [R3+UR4+0x28] ;  /* 0x00002804030a7983 */ /* 0x000ea20008100a00 */
[----:B------:R-:W-:-:S06]  /*5f70*/  @P0 MOV R19, R13 ;  /* 0x0000000d00130202 */ /* 0x000fcc0000000f00 */
[----:B--2---:R-:W-:-:S14]  /*5f80*/  DSETP.GT.AND P0, PT, R18, R10, PT ;  /* 0x0000000a1200722a */ /* 0x004fdc0003f04000 */
[----:B------:R0:W-:Y:S04]  /*5f90*/  @P0 STL.64 [R3+UR4+0x20], R10 ;  /* 0x0000200a03000987 */ /* 0x0001e80008100a04 */
[----:B------:R-:W-:Y:S04]  /*5fa0*/  @P0 STL.64 [R3+UR4+0x28], R18 ;  /* 0x0000281203000987 */ /* 0x000fe80008100a04 */
[----:B------:R-:W2:Y:S04]  /*5fb0*/  @P0 LDL.64 R20, [R23+0x28] ;  /* 0x0000280017140983 */ /* 0x000ea80000100a00 */
[----:B------:R-:W3:Y:S01]  /*5fc0*/  @P0 LDL.64 R8, [R23+0x20] ;  /* 0x0000200017080983 */ /* 0x000ee20000100a00 */
[----:B0-----:R-:W-:-:S03]  /*5fd0*/  @P0 IMAD.MOV.U32 R10, RZ, RZ, R18 ;  /* 0x000000ffff0a0224 */ /* 0x001fc600078e0012 */
[----:B--2---:R-:W-:Y:S04]  /*5fe0*/  @P0 STL.64 [R23+0x20], R20 ;  /* 0x0000201417000387 */ /* 0x004fe80000100a00 */
[----:B---3--:R-:W-:Y:S04]  /*5ff0*/  @P0 STL.64 [R23+0x28], R8 ;  /* 0x0000280817000387 */ /* 0x008fe80000100a00 */
[----:B------:R-:W2:Y:S01]  /*6000*/  LDL.64 R12, [R3+UR4+0x30] ;  /* 0x00003004030c7983 */ /* 0x000ea20008100a00 */
[----:B------:R-:W-:-:S06]  /*6010*/  @P0 IMAD.MOV.U32 R11, RZ, RZ, R19 ;  /* 0x000000ffff0b0224 */ /* 0x000fcc00078e0013 */
        /* <DEDUP_REMOVED lines=12> */
[----:B------:R2:W-:Y:S04]  /*60e0*/  @P0 STL.64 [R3+UR4+0x38], R12 ;  /* 0x0000380c03000987 */ /* 0x0005e80008100a04 */
[----:B------:R-:W3:Y:S04]  /*60f0*/  @P0 LDL.64 R20, [R23+0x38] ;  /* 0x0000380017140983 */ /* 0x000ee80000100a00 */
[----:B------:R-:W4:Y:S01]  /*6100*/  @P0 LDL.64 R8, [R23+0x30] ;  /* 0x0000300017080983 */ /* 0x000f220000100a00 */
[----:B0-----:R-:W-:-:S03]  /*6110*/  @P0 IMAD.MOV.U32 R18, RZ, RZ, R12 ;  /* 0x000000ffff120224 */ /* 0x001fc600078e000c */
[----:B---3--:R2:W-:Y:S04]  /*6120*/  @P0 STL.64 [R23+0x30], R20 ;  /* 0x0000301417000387 */ /* 0x0085e80000100a00 */
[----:B----4-:R2:W-:Y:S04]  /*6130*/  @P0 STL.64 [R23+0x38], R8 ;  /* 0x0000380817000387 */ /* 0x0105e80000100a00 */
[----:B------:R-:W3:Y:S01]  /*6140*/  LDL.64 R16, [R3+UR4+0x40] ;  /* 0x0000400403107983 */ /* 0x000ee20008100a00 */
[----:B------:R-:W-:Y:S01]  /*6150*/  @P0 IMAD.MOV.U32 R19, RZ, RZ, R13 ;  /* 0x000000ffff130224 */ /* 0x000fe200078e000d */
[----:B------:R-:W-:Y:S01]  /*6160*/  UIADD3 UR6, UPT, UPT, UR6, 0x8, URZ ;  /* 0x0000000806067890 */ /* 0x000fe2000fffe0ff */
[----:B------:R-:W-:Y:S01]  /*6170*/  BSSY.RECONVERGENT B0, `(.L_x_111) ;  /* 0x000000a000007945 */ /* 0x000fe20003800200 */
[----:B------:R-:W-:-:S03]  /*6180*/  VIADD R7, R3, UR4 ;  /* 0x0000000403077c36 */ /* 0x000fc60008000000 */
[----:B---3--:R-:W-:-:S14]  /*6190*/  DSETP.GT.AND P0, PT, R18, R16, PT ;  /* 0x000000101200722a */ /* 0x008fdc0003f04000 */
[----:B--2---:R-:W-:Y:S05]  /*61a0*/  @!P0 BRA `(.L_x_112) ;  /* 0x0000000000188947 */ /* 0x004fea0003800000 */
[----:B------:R0:W-:Y:S04]  /*61b0*/  STL.64 [R7+0x38], R16 ;  /* 0x0000381007007387 */ /* 0x0001e80000100a00 */
[----:B------:R0:W-:Y:S04]  /*61c0*/  STL.64 [R7+0x40], R18 ;  /* 0x0000401207007387 */ /* 0x0001e80000100a00 */
[----:B------:R-:W2:Y:S04]  /*61d0*/  LDL.64 R10, [R23+0x40] ;  /* 0x00004000170a7983 */ /* 0x000ea80000100a00 */
[----:B------:R-:W3:Y:S04]  /*61e0*/  LDL.64 R8, [R23+0x38] ;  /* 0x0000380017087983 */ /* 0x000ee80000100a00 */
[----:B--2---:R0:W-:Y:S04]  /*61f0*/  STL.64 [R23+0x38], R10 ;  /* 0x0000380a17007387 */ /* 0x0041e80000100a00 */
[----:B---3--:R0:W-:Y:S02]  /*6200*/  STL.64 [R23+0x40], R8 ;  /* 0x0000400817007387 */ /* 0x0081e40000100a00 */
.L_x_112:
[----:B------:R-:W-:Y:S05]  /*6210*/  BSYNC.RECONVERGENT B0 ;  /* 0x0000000000007941 */ /* 0x000fea0003800200 */
.L_x_111:
[----:B------:R-:W-:Y:S05]  /*6220*/  @!P1 BRA `(.L_x_108) ;  /* 0x0000000400a89947 */ /* 0x000fea0003800000 */
[----:B0-----:R-:W-:-:S04]  /*6230*/  LOP3.LUT R7, RZ, R0, RZ, 0x33, !PT ;  /* 0x00000000ff077212 */ /* 0x001fc800078e33ff */
[----:B------:R-:W-:-:S04]  /*6240*/  IADD3 R7, PT, PT, R7, UR18, RZ ;  /* 0x0000001207077c10 */ /* 0x000fc8000fffe0ff */
[----:B------:R-:W-:-:S04]  /*6250*/  LOP3.LUT R7, R7, 0xffff, RZ, 0xc0, !PT ;  /* 0x0000ffff07077812 */ /* 0x000fc800078ec0ff */
[C---:B------:R-:W-:Y:S02]  /*6260*/  LOP3.LUT R8, R7.reuse, 0x7, RZ, 0xc0, !PT ;  /* 0x0000000707087812 */ /* 0x040fe400078ec0ff */
[----:B------:R-:W-:Y:S02]  /*6270*/  LOP3.LUT R7, R7, 0x3, RZ, 0xc0, !PT ;  /* 0x0000000307077812 */ /* 0x000fe400078ec0ff */
[----:B------:R-:W-:-:S04]  /*6280*/  IADD3 R8, P1, PT, R8, -0x1, RZ ;  /* 0xffffffff08087810 */ /* 0x000fc80007f3e0ff */
[----:B------:R-:W-:Y:S01]  /*6290*/  ISETP.GE.U32.AND P0, PT, R8, 0x3, PT ;  /* 0x000000030800780c */ /* 0x000fe20003f06070 */
[----:B------:R-:W-:Y:S01]  /*62a0*/  IMAD.X R8, RZ, RZ, -0x1, P1 ;  /* 0xffffffffff087424 */ /* 0x000fe200008e06ff */
[----:B------:R-:W-:-:S04]  /*62b0*/  ISETP.NE.U32.AND P1, PT, R7, RZ, PT ;  /* 0x000000ff0700720c */ /* 0x000fc80003f25070 */
[----:B------:R-:W-:Y:S02]  /*62c0*/  ISETP.GE.U32.AND.EX P0, PT, R8, RZ, PT, P0 ;  /* 0x000000ff0800720c */ /* 0x000fe40003f06100 */
[----:B------:R-:W-:-:S11]  /*62d0*/  ISETP.NE.AND.EX P1, PT, RZ, RZ, PT, P1 ;  /* 0x000000ffff00720c */ /* 0x000fd60003f25310 */
[----:B------:R-:W-:Y:S05]  /*62e0*/  @!P0 BRA `(.L_x_113) ;  /* 0x0000000000b88947 */ /* 0x000fea0003800000 */
[----:B------:R-:W-:-:S09]  /*62f0*/  USHF.L.U32 UR4, UR6, 0x3, URZ ;  /* 0x0000000306047899 */ /* 0x000fd200080006ff */
[----:B------:R-:W2:Y:S04]  /*6300*/  LDL.64 R16, [R3+UR4] ;  /* 0x0000000403107983 */ /* 0x000ea80008100a00 */
[----:B------:R-:W2:Y:S01]  /*6310*/  LDL.64 R8, [R3+UR4+0x8] ;  /* 0x0000080403087983 */ /* 0x000ea20008100a00 */
[----:B------:R-:W-:Y:S01]  /*6320*/  VIADD R21, R1, UR4 ;  /* 0x0000000401157c36 */ /* 0x000fe20008000000 */
        /* <DEDUP_REMOVED lines=26> */
[----:B----4-:R2:W-:Y:S04]  /*64d0*/  @P0 STL.64 [R21+0x10], R10 ;  /* 0x0000100a15000387 */ /* 0x0105e80000100a00 */
[----:B---3--:R2:W-:Y:S04]  /*64e0*/  @P0 STL.64 [R21+0x18], R8 ;  /* 0x0000180815000387 */ /* 0x0085e80000100a00 */
[----:B------:R-:W3:Y:S01]  /*64f0*/  LDL.64 R18, [R3+UR4+0x20] ;  /* 0x0000200403127983 */ /* 0x000ee20008100a00 */
[----:B------:R-:W-:Y:S01]  /*6500*/  @P0 MOV R13, R15 ;  /* 0x0000000f000d0202 */ /* 0x000fe20000000f00 */
        /* <DEDUP_REMOVED lines=11> */
.L_x_114:
[----:B------:R-:W-:Y:S05]  /*65c0*/  BSYNC.RECONVERGENT B0 ;  /* 0x0000000000007941 */ /* 0x000fea0003800200 */
.L_x_113:
[----:B------:R-:W-:Y:S05]  /*65d0*/  @!P1 BRA `(.L_x_108) ;  /* 0x0000000000bc9947 */ /* 0x000fea0003800000 */
[----:B------:R-:W-:-:S09]  /*65e0*/  USHF.L.U32 UR6, UR6, 0x3, URZ ;  /* 0x0000000306067899 */ /* 0x000fd200080006ff */
[----:B------:R-:W2:Y:S04]  /*65f0*/  LDL.64 R14, [R3+UR6] ;  /* 0x00000006030e7983 */ /* 0x000ea80008100a00 */
[----:B0-----:R-:W2:Y:S01]  /*6600*/  LDL.64 R8, [R3+UR6+0x8] ;  /* 0x0000080603087983 */ /* 0x001ea20008100a00 */
[----:B------:R-:W-:Y:S01]  /*6610*/  ISETP.NE.U32.AND P0, PT, R7, 0x1, PT ;  /* 0x000000010700780c */ /* 0x000fe20003f05070 */
[----:B------:R-:W-:Y:S01]  /*6620*/  BSSY.RECONVERGENT B0, `(.L_x_115) ;  /* 0x000000e000007945 */ /* 0x000fe20003800200 */
[----:B------:R-:W-:Y:S02]  /*6630*/  VIADD R17, R3, UR6 ;  /* 0x0000000603117c36 */ /* 0x000fe40008000000 */
[----:B------:R-:W-:Y:S01]  /*6640*/  ISETP.NE.AND.EX P0, PT, RZ, RZ, PT, P0 ;  /* 0x000000ffff00720c */ /* 0x000fe20003f05300 */
[----:B------:R-:W-:Y:S01]  /*6650*/  VIADD R19, R1, UR6 ;  /* 0x0000000601137c36 */ /* 0x000fe20008000000 */
[----:B--2---:R-:W-:-:S14]  /*6660*/  DSETP.GT.AND P1, PT, R14, R8, PT ;  /* 0x000000080e00722a */ /* 0x004fdc0003f24000 */
[----:B------:R-:W-:Y:S05]  /*6670*/  @!P1 BRA `(.L_x_116) ;  /* 0x0000000000209947 */ /* 0x000fea0003800000 */
[----:B------:R0:W-:Y:S04]  /*6680*/  STL.64 [R17], R8 ;  /* 0x0000000811007387 */ /* 0x0001e80000100a00 */
[----:B------:R2:W-:Y:S04]  /*6690*/  STL.64 [R17+0x8], R14 ;  /* 0x0000080e11007387 */ /* 0x0005e80000100a00 */
[----:B------:R-:W3:Y:S04]  /*66a0*/  LDL.64 R12, [R19+0x8] ;  /* 0x00000800130c7983 */ /* 0x000ee80000100a00 */
[----:B------:R-:W4:Y:S01]  /*66b0*/  LDL.64 R10, [R19] ;  /* 0x00000000130a7983 */ /* 0x000f220000100a00 */
[----:B0-----:R-:W-:-:S02]  /*66c0*/  IMAD.MOV.U32 R8, RZ, RZ, R14 ;  /* 0x000000ffff087224 */ /* 0x001fc400078e000e */
[----:B------:R-:W-:Y:S01]  /*66d0*/  IMAD.MOV.U32 R9, RZ, RZ, R15 ;  /* 0x000000ffff097224 */ /* 0x000fe200078e000f */
[----:B---3--:R2:W-:Y:S04]  /*66e0*/  STL.64 [R19], R12 ;  /* 0x0000000c13007387 */ /* 0x0085e80000100a00 */
[----:B----4-:R2:W-:Y:S02]  /*66f0*/  STL.64 [R19+0x8], R10 ;  /* 0x0000080a13007387 */ /* 0x0105e40000100a00 */
.L_x_116:
[----:B------:R-:W-:Y:S05]  /*6700*/  BSYNC.RECONVERGENT B0 ;  /* 0x0000000000007941 */ /* 0x000fea0003800200 */
.L_x_115:
[----:B------:R-:W-:Y:S05]  /*6710*/  @!P0 BRA `(.L_x_108) ;  /* 0x00000000006c8947 */ /* 0x000fea0003800000 */
[----:B--2---:R-:W2:Y:S01]  /*6720*/  LDL.64 R10, [R17+0x10] ;  /* 0x00001000110a7983 */ /* 0x004ea20000100a00 */
[----:B------:R-:W-:Y:S01]  /*6730*/  ISETP.NE.U32.AND P0, PT, R7, 0x2, PT ;  /* 0x000000020700780c */ /* 0x000fe20003f05070 */
[----:B------:R-:W-:Y:S03]  /*6740*/  BSSY.RECONVERGENT B0, `(.L_x_117) ;  /* 0x000000c000007945 */ /* 0x000fe60003800200 */
[----:B------:R-:W-:Y:S01]  /*6750*/  ISETP.NE.AND.EX P0, PT, RZ, RZ, PT, P0 ;  /* 0x000000ffff00720c */ /* 0x000fe20003f05300 */
[----:B--2---:R-:W-:-:S14]  /*6760*/  DSETP.GT.AND P1, PT, R8, R10, PT ;  /* 0x0000000a0800722a */ /* 0x004fdc0003f24000 */
[----:B------:R-:W-:Y:S05]  /*6770*/  @!P1 BRA `(.L_x_118) ;  /* 0x0000000000209947 */ /* 0x000fea0003800000 */
[----:B------:R0:W-:Y:S04]  /*6780*/  STL.64 [R17+0x8], R10 ;  /* 0x0000080a11007387 */ /* 0x0001e80000100a00 */
[----:B------:R2:W-:Y:S04]  /*6790*/  STL.64 [R17+0x10], R8 ;  /* 0x0000100811007387 */ /* 0x0005e80000100a00 */
[----:B------:R-:W3:Y:S04]  /*67a0*/  LDL.64 R14, [R19+0x10] ;  /* 0x00001000130e7983 */ /* 0x000ee80000100a00 */
[----:B------:R-:W4:Y:S01]  /*67b0*/  LDL.64 R12, [R19+0x8] ;  /* 0x00000800130c7983 */ /* 0x000f220000100a00 */
[----:B0-----:R-:W-:-:S02]  /*67c0*/  IMAD.MOV.U32 R10, RZ, RZ, R8 ;  /* 0x000000ffff0a7224 */ /* 0x001fc400078e0008 */
[----:B------:R-:W-:Y:S01]  /*67d0*/  IMAD.MOV.U32 R11, RZ, RZ, R9 ;  /* 0x000000ffff0b7224 */ /* 0x000fe200078e0009 */
[----:B---3--:R2:W-:Y:S04]  /*67e0*/  STL.64 [R19+0x8], R14 ;  /* 0x0000080e13007387 */ /* 0x0085e80000100a00 */
[----:B----4-:R2:W-:Y:S02]  /*67f0*/  STL.64 [R19+0x10], R12 ;  /* 0x0000100c13007387 */ /* 0x0105e40000100a00 */
.L_x_118:
[----:B------:R-:W-:Y:S05]  /*6800*/  BSYNC.RECONVERGENT B0 ;  /* 0x0000000000007941 */ /* 0x000fea0003800200 */
.L_x_117:
[----:B------:R-:W-:Y:S05]  /*6810*/  @!P0 BRA `(.L_x_108) ;  /* 0x00000000002c8947 */ /* 0x000fea0003800000 */
[----:B--2---:R-:W2:Y:S01]  /*6820*/  LDL.64 R14, [R17+0x18] ;  /* 0x00001800110e7983 */ /* 0x004ea20000100a00 */
[----:B------:R-:W-:Y:S01]  /*6830*/  BSSY.RECONVERGENT B0, `(.L_x_108) ;  /* 0x0000009000007945 */ /* 0x000fe20003800200 */
[----:B--2---:R-:W-:-:S14]  /*6840*/  DSETP.GT.AND P0, PT, R10, R14, PT ;  /* 0x0000000e0a00722a */ /* 0x004fdc0003f04000 */
[----:B------:R-:W-:Y:S05]  /*6850*/  @!P0 BRA `(.L_x_119) ;  /* 0x0000000000188947 */ /* 0x000fea0003800000 */
[----:B------:R0:W-:Y:S04]  /*6860*/  STL.64 [R17+0x10], R14 ;  /* 0x0000100e11007387 */ /* 0x0001e80000100a00 */
[----:B------:R0:W-:Y:S04]  /*6870*/  STL.64 [R17+0x18], R10 ;  /* 0x0000180a11007387 */ /* 0x0001e80000100a00 */
[----:B------:R-:W2:Y:S04]  /*6880*/  LDL.64 R12, [R19+0x18] ;  /* 0x00001800130c7983 */ /* 0x000ea80000100a00 */
[----:B------:R-:W3:Y:S04]  /*6890*/  LDL.64 R8, [R19+0x10] ;  /* 0x0000100013087983 */ /* 0x000ee80000100a00 */
[----:B--2---:R0:W-:Y:S04]  /*68a0*/  STL.64 [R19+0x10], R12 ;  /* 0x0000100c13007387 */ /* 0x0041e80000100a00 */
[----:B---3--:R0:W-:Y:S02]  /*68b0*/  STL.64 [R19+0x18], R8 ;  /* 0x0000180813007387 */ /* 0x0081e40000100a00 */
.L_x_119:
[----:B------:R-:W-:Y:S05]  /*68c0*/  BSYNC.RECONVERGENT B0 ;  /* 0x0000000000007941 */ /* 0x000fea0003800200 */
.L_x_108:
[----:B------:R-:W-:Y:S01]  /*68d0*/  UIADD3 UR7, UP0, UPT, UR7, 0x1, URZ ;  /* 0x0000000107077890 */ /* 0x000fe2000ff1e0ff */
[----:B------:R-:W-:Y:S01]  /*68e0*/  IADD3 R6, PT, PT, R6, 0x1, RZ ;  /* 0x0000000106067810 */ /* 0x000fe20007ffe0ff */
[----:B------:R-:W-:Y:S02]  /*68f0*/  VIADD R0, R0, 0x1 ;  /* 0x0000000100007836 */ /* 0x000fe40000000000 */
[----:B------:R-:W-:Y:S02]  /*6900*/  UIADD3.X UR8, UPT, UPT, URZ, UR8, URZ, UP0, !UPT ;  /* 0x00000008ff087290 */ /* 0x000fe400087fe4ff */
[----:B------:R-:W-:-:S04]  /*6910*/  UISETP.NE.U32.AND UP0, UPT, UR7, UR16, UPT ;  /* 0x000000100700728c */ /* 0x000fc8000bf05070 */
[----:B------:R-:W-:-:S09]  /*6920*/  UISETP.NE.AND.EX UP0, UPT, UR8, UR17, UPT, UP0 ;  /* 0x000000110800728c */ /* 0x000fd2000bf05300 */
[----:B------:R-:W-:Y:S05]  /*6930*/  BRA.U UP0, `(.L_x_120) ;  /* 0xffffffe500dc7547 */ /* 0x000fea000b83ffff */
.L_x_107:
[----:B------:R-:W3:Y:S01]  /*6940*/  LDCU UR4, c[0x0][0x3a0] ;  /* 0x00007400ff0477ac */ /* 0x000ee20008000800 */
[----:B0-2---:R-:W-:Y:S02]  /*6950*/  IMAD.MOV.U32 R11, RZ, RZ, 0x3fe00000 ;  /* 0x3fe00000ff0b7424 */ /* 0x005fe400078e00ff */
[----:B------:R-:W-:Y:S01]  /*6960*/  IMAD.MOV.U32 R10, RZ, RZ, RZ ;  /* 0x000000ffff0a7224 */ /* 0x000fe200078e00ff */
[----:B---3--:R-:W0:Y:S02]  /*6970*/  I2F.F64 R8, UR4 ;  /* 0x0000000400087d12 */ /* 0x008e240008201c00 */
[----:B0-----:R-:W-:-:S10]  /*6980*/  DMUL R6, R8, 0.5 ;  /* 0x3fe0000008067828 */ /* 0x001fd40000000000 */
[----:B------:R-:W-:-:S06]  /*6990*/  LOP3.LUT R11, R11, 0x80000000, R7, 0xb8, !PT ;  /* 0x800000000b0b7812 */ /* 0x000fcc00078eb807 */
[----:B------:R-:W-:Y:S01]  /*69a0*/  DADD.RZ R10, R6, R10 ;  /* 0x00000000060a7229 */ /* 0x000fe2000000c00a */
[----:B------:R-:W-:-:S05]  /*69b0*/  IMAD.MOV.U32 R6, RZ, RZ, RZ ;  /* 0x000000ffff067224 */ /* 0x000fca00078e00ff */
[----:B------:R-:W0:Y:S02]  /*69c0*/  FRND.F64.TRUNC R14, R10 ;  /* 0x0000000a000e7313 */ /* 0x000e24000030d800 */
[----:B0-----:R-:W-:-:S14]  /*69d0*/  DSETP.GT.AND P0, PT, R14, 1, PT ;  /* 0x3ff000000e00742a */ /* 0x001fdc0003f04000 */
[----:B------:R-:W-:Y:S05]  /*69e0*/  @!P0 BRA `(.L_x_121) ;  /* 0x0000000000fc8947 */ /* 0x000fea0003800000 */
[----:B------:R-:W0:Y:S01]  /*69f0*/  F2I.U64.F64.TRUNC R10, R10 ;  /* 0x0000000a000a7311 */ /* 0x000e22000030d800 */
[----:B------:R-:W2:Y:S01]  /*6a00*/  LDL.64 R12, [R3] ;  /* 0x00000000030c7983 */ /* 0x000ea20000100a00 */
[----:B0-----:R-:W-:-:S06]  /*6a10*/  IMAD.U32 R16, R10, 0x8, R3 ;  /* 0x000000080a107824 */ /* 0x001fcc00078e0003 */
[----:B------:R-:W2:Y:S01]  /*6a20*/  LDL.64 R16, [R16+-0x8] ;  /* 0xfffff80010107983 */ /* 0x000ea20000100a00 */
[----:B------:R-:W-:-:S06]  /*6a30*/  DADD R44, R14, -1 ;  /* 0xbff000000e2c7429 */ /* 0x000fcc0000000000 */
[----:B------:R-:W0:Y:S01]  /*6a40*/  MUFU.RCP64H R15, R45 ;  /* 0x0000002d000f7308 */ /* 0x000e220000001800 */
[----:B------:R-:W-:-:S06]  /*6a50*/  IMAD.MOV.U32 R14, RZ, RZ, 0x1 ;  /* 0x00000001ff0e7424 */ /* 0x000fcc00078e00ff */
[----:B0-----:R-:W-:-:S08]  /*6a60*/  DFMA R18, -R44, R14, 1 ;  /* 0x3ff000002c12742b */ /* 0x001fd0000000010e */
[----:B------:R-:W-:-:S08]  /*6a70*/  DFMA R18, R18, R18, R18 ;  /* 0x000000121212722b */ /* 0x000fd00000000012 */
[----:B------:R-:W-:-:S08]  /*6a80*/  DFMA R18, R14, R18, R14 ;  /* 0x000000120e12722b */ /* 0x000fd0000000000e */
[----:B------:R-:W-:-:S08]  /*6a90*/  DFMA R14, -R44, R18, 1 ;  /* 0x3ff000002c0e742b */ /* 0x000fd00000000112 */
[----:B------:R-:W-:Y:S01]  /*6aa0*/  DFMA R14, R18, R14, R18 ;  /* 0x0000000e120e722b */ /* 0x000fe20000000012 */
[----:B------:R-:W-:Y:S01]  /*6ab0*/  BSSY.RECONVERGENT B0, `(.L_x_122) ;  /* 0x000000d000007945 */ /* 0x000fe20003800200 */
[----:B--2---:R-:W-:-:S08]  /*6ac0*/  DADD R46, R16, -R12 ;  /* 0x00000000102e7229 */ /* 0x004fd0000000080c */
[----:B------:R-:W-:-:S08]  /*6ad0*/  DMUL R10, R46, R14 ;  /* 0x0000000e2e0a7228 */ /* 0x000fd00000000000 */
[----:B------:R-:W-:-:S08]  /*6ae0*/  DFMA R16, -R44, R10, R46 ;  /* 0x0000000a2c10722b */ /* 0x000fd0000000012e */
[----:B------:R-:W-:Y:S01]  /*6af0*/  DFMA R10, R14, R16, R10 ;  /* 0x000000100e0a722b */ /* 0x000fe2000000000a */
[----:B------:R-:W-:-:S09]  /*6b00*/  FSETP.GEU.AND P1, PT, |R47|, 6.5827683646048100446e-37, PT ;  /* 0x036000002f00780b */ /* 0x000fd20003f2e200 */
[----:B------:R-:W-:-:S05]  /*6b10*/  FFMA R0, RZ, R45, R11 ;  /* 0x0000002dff007223 */ /* 0x000fca000000000b */
[----:B------:R-:W-:-:S13]  /*6b20*/  FSETP.GT.AND P0, PT, |R0|, 1.469367938527859385e-39, PT ;  /* 0x001000000000780b */ /* 0x000fda0003f04200 */
[----:B------:R-:W-:Y:S05]  /*6b30*/  @P0 BRA P1, `(.L_x_123) ;  /* 0x0000000000100947 */ /* 0x000fea0000800000 */
[----:B------:R-:W-:-:S07]  /*6b40*/  MOV R0, 0x6b60 ;  /* 0x00006b6000007802 */ /* 0x000fce0000000f00 */
[----:B-1----:R-:W-:Y:S05]  /*6b50*/  CALL.REL.NOINC `($__internal_1_$__cuda_sm20_div_rn_f64_full) ;  /* 0x0000017400e07944 */ /* 0x002fea0003c00000 */
[----:B------:R-:W-:Y:S01]  /*6b60*/  IMAD.MOV.U32 R10, RZ, RZ, R46 ;  /* 0x000000ffff0a7224 */ /* 0x000fe200078e002e */
[----:B------:R-:W-:-:S07]  /*6b70*/  MOV R11, R47 ;  /* 0x0000002f000b7202 */ /* 0x000fce0000000f00 */
.L_x_123:
[----:B------:R-:W-:Y:S05]  /*6b80*/  BSYNC.RECONVERGENT B0 ;  /* 0x0000000000007941 */ /* 0x000fea0003800200 */
.L_x_122:
[----:B------:R-:W-:Y:S01]  /*6b90*/  UMOV UR4, 0xe826d695 ;  /* 0xe826d69500047882 */ /* 0x000fe20000000000 */
[----:B------:R-:W-:Y:S01]  /*6ba0*/  UMOV UR5, 0x3e112e0b ;  /* 0x3e112e0b00057882 */ /* 0x000fe20000000000 */
[----:B------:R-:W-:Y:S01]  /*6bb0*/  BSSY.RECONVERGENT B0, `(.L_x_121) ;  /* 0x0000022000007945 */ /* 0x000fe20003800200 */
[----:B------:R-:W-:-:S14]  /*6bc0*/  DSETP.GT.AND P0, PT, R10, UR4, PT ;  /* 0x000000040a007e2a */ /* 0x000fdc000bf04000 */
[----:B------:R-:W-:Y:S05]  /*6bd0*/  @!P0 BRA `(.L_x_124) ;  /* 0x00000000007c8947 */ /* 0x000fea0003800000 */
[----:B------:R-:W0:Y:S01]  /*6be0*/  MUFU.RCP64H R7, R11 ;  /* 0x0000000b00077308 */ /* 0x000e220000001800 */
[----:B------:R-:W-:Y:S01]  /*6bf0*/  IMAD.MOV.U32 R6, RZ, RZ, 0x1 ;  /* 0x00000001ff067424 */ /* 0x000fe200078e00ff */
[----:B------:R-:W-:Y:S01]  /*6c00*/  FSETP.GEU.AND P1, PT, |R13|, 6.5827683646048100446e-37, PT ;  /* 0x036000000d00780b */ /* 0x000fe20003f2e200 */
[----:B------:R-:W-:Y:S04]  /*6c10*/  BSSY.RECONVERGENT B1, `(.L_x_125) ;  /* 0x0000014000017945 */ /* 0x000fe80003800200 */
[----:B0-----:R-:W-:-:S08]  /*6c20*/  DFMA R14, R6, -R10, 1 ;  /* 0x3ff00000060e742b */ /* 0x001fd0000000080a */
[----:B------:R-:W-:-:S08]  /*6c30*/  DFMA R14, R14, R14, R14 ;  /* 0x0000000e0e0e722b */ /* 0x000fd0000000000e */
[----:B------:R-:W-:-:S08]  /*6c40*/  DFMA R14, R6, R14, R6 ;  /* 0x0000000e060e722b */ /* 0x000fd00000000006 */
[----:B------:R-:W-:-:S08]  /*6c50*/  DFMA R6, R14, -R10, 1 ;  /* 0x3ff000000e06742b */ /* 0x000fd0000000080a */
[----:B------:R-:W-:-:S08]  /*6c60*/  DFMA R6, R14, R6, R14 ;  /* 0x000000060e06722b */ /* 0x000fd0000000000e */
[----:B------:R-:W-:-:S08]  /*6c70*/  DMUL R14, R12, R6 ;  /* 0x000000060c0e7228 */ /* 0x000fd00000000000 */
[----:B------:R-:W-:-:S08]  /*6c80*/  DFMA R16, R14, -R10, R12 ;  /* 0x8000000a0e10722b */ /* 0x000fd0000000000c */
[----:B------:R-:W-:-:S10]  /*6c90*/  DFMA R6, R6, R16, R14 ;  /* 0x000000100606722b */ /* 0x000fd4000000000e */
[----:B------:R-:W-:-:S05]  /*6ca0*/  FFMA R0, RZ, R11, R7 ;  /* 0x0000000bff007223 */ /* 0x000fca0000000007 */
[----:B------:R-:W-:-:S13]  /*6cb0*/  FSETP.GT.AND P0, PT, |R0|, 1.469367938527859385e-39, PT ;  /* 0x001000000000780b */ /* 0x000fda0003f04200 */
[----:B------:R-:W-:Y:S05]  /*6cc0*/  @P0 BRA P1, `(.L_x_126) ;  /* 0x0000000000200947 */ /* 0x000fea0000800000 */
[----:B------:R-:W-:Y:S01]  /*6cd0*/  IMAD.MOV.U32 R46, RZ, RZ, R12 ;  /* 0x000000ffff2e7224 */ /* 0x000fe200078e000c */
[----:B------:R-:W-:Y:S01]  /*6ce0*/  MOV R0, 0x6d30 ;  /* 0x00006d3000007802 */ /* 0x000fe20000000f00 */
[----:B------:R-:W-:Y:S02]  /*6cf0*/  IMAD.MOV.U32 R47, RZ, RZ, R13 ;  /* 0x000000ffff2f7224 */ /* 0x000fe400078e000d */
[----:B------:R-:W-:Y:S02]  /*6d00*/  IMAD.MOV.U32 R44, RZ, RZ, R10 ;  /* 0x000000ffff2c7224 */ /* 0x000fe400078e000a */
[----:B------:R-:W-:-:S07]  /*6d10*/  IMAD.MOV.U32 R45, RZ, RZ, R11 ;  /* 0x000000ffff2d7224 */ /* 0x000fce00078e000b */
[----:B-1----:R-:W-:Y:S05]  /*6d20*/  CALL.REL.NOINC `($__internal_1_$__cuda_sm20_div_rn_f64_full) ;  /* 0x00000174006c7944 */ /* 0x002fea0003c00000 */
[----:B------:R-:W-:Y:S02]  /*6d30*/  IMAD.MOV.U32 R6, RZ, RZ, R46 ;  /* 0x000000ffff067224 */ /* 0x000fe400078e002e */
[----:B------:R-:W-:-:S07]  /*6d40*/  IMAD.MOV.U32 R7, RZ, RZ, R47 ;  /* 0x000000ffff077224 */ /* 0x000fce00078e002f */
.L_x_126:
[----:B------:R-:W-:Y:S05]  /*6d50*/  BSYNC.RECONVERGENT B1 ;  /* 0x0000000000017941 */ /* 0x000fea0003800200 */
.L_x_125:
[----:B------:R-:W-:Y:S01]  /*6d60*/  DADD R6, R6, -1 ;  /* 0xbff0000006067429 */ /* 0x000fe20000000000 */
[----:B------:R-:W-:Y:S01]  /*6d70*/  MOV R11, 0x3fe00000 ;  /* 0x3fe00000000b7802 */ /* 0x000fe20000000f00 */
[----:B------:R-:W-:-:S08]  /*6d80*/  IMAD.MOV.U32 R10, RZ, RZ, RZ ;  /* 0x000000ffff0a7224 */ /* 0x000fd000078e00ff */
[----:B------:R-:W-:-:S06]  /*6d90*/  LOP3.LUT R11, R11, 0x80000000, R7, 0xb8, !PT ;  /* 0x800000000b0b7812 */ /* 0x000fcc00078eb807 */
[----:B------:R-:W-:-:S10]  /*6da0*/  DADD.RZ R10, R6, R10 ;  /* 0x00000000060a7229 */ /* 0x000fd4000000c00a */
[----:B------:R-:W0:Y:S02]  /*6db0*/  F2I.F64.TRUNC R10, R10 ;  /* 0x0000000a000a7311 */ /* 0x000e24000030d100 */
[----:B0-----:R-:W-:-:S07]  /*6dc0*/  VIMNMX R6, PT, PT, RZ, R10, !PT ;  /* 0x0000000aff067248 */ /* 0x001fce0007fe0100 */
.L_x_124:
[----:B------:R-:W-:Y:S05]  /*6dd0*/  BSYNC.RECONVERGENT B0 ;  /* 0x0000000000007941 */ /* 0x000fea0003800200 */
.L_x_121:
[----:B------:R-:W-:Y:S01]  /*6de0*/  UISETP.GE.U32.AND UP0, UPT, UR16, 0xf, UPT ;  /* 0x0000000f1000788c */ /* 0x000fe2000bf06070 */
[----:B------:R-:W-:Y:S01]  /*6df0*/  IMAD.MOV.U32 R0, RZ, RZ, RZ ;  /* 0x000000ffff007224 */ /* 0x000fe200078e00ff */
[----:B------:R-:W-:Y:S02]  /*6e00*/  UISETP.NE.AND UP1, UPT, UR14, URZ, UPT ;  /* 0x000000ff0e00728c */ /* 0x000fe4000bf25270 */
[----:B------:R-:W-:-:S09]  /*6e10*/  UISETP.GE.U32.AND.EX UP0, UPT, UR17, URZ, UPT, UP0 ;  /* 0x000000ff1100728c */ /* 0x000fd2000bf06100 */
[----:B------:R-:W-:Y:S05]  /*6e20*/  BRA.U !UP0, `(.L_x_127) ;  /* 0x0000000508b07547 */ /* 0x000fea000b800000 */
[----:B------:R-:W0:Y:S01]  /*6e30*/  LDC R0, c[0x0][0x3a0] ;  /* 0x0000e800ff007b82 */ /* 0x000e220000000800 */
[----:B------:R-:W-:Y:S01]  /*6e40*/  IMAD.MOV.U32 R10, RZ, RZ, RZ ;  /* 0x000000ffff0a7224 */ /* 0x000fe200078e00ff */
[----:B------:R-:W-:Y:S01]  /*6e50*/  UMOV UR4, URZ ;  /* 0x000000ff00047c82 */ /* 0x000fe20008000000 */
[----:B------:R-:W-:Y:S01]  /*6e60*/  IMAD.MOV.U32 R7, RZ, RZ, RZ ;  /* 0x000000ffff077224 */ /* 0x000fe200078e00ff */
[----:B0-----:R-:W-:-:S07]  /*6e70*/  LOP3.LUT R0, R0, 0x7ffffff0, RZ, 0xc0, !PT ;  /* 0x7ffffff000007812 */ /* 0x001fce00078ec0ff */
.L_x_128:
[----:B------:R-:W-:-:S05]  /*6e80*/  IMAD.U32 R19, R10, 0x8, R1 ;  /* 0x000000080a137824 */ /* 0x000fca00078e0001 */
[----:B--2---:R-:W2:Y:S01]  /*6e90*/  LDL R12, [R19] ;  /* 0x00000000130c7983 */ /* 0x004ea20000100800 */
[C---:B------:R-:W-:Y:S02]  /*6ea0*/  IMAD.IADD R17, R1.reuse, 0x1, R10 ;  /* 0x0000000101117824 */ /* 0x040fe400078e020a */
[----:B--2---:R-:W-:-:S03]  /*6eb0*/  IMAD.IADD R14, R1, 0x1, R12 ;  /* 0x00000001010e7824 */ /* 0x004fc600078e020c */
[----:B------:R-:W2:Y:S04]  /*6ec0*/  LDL.U8 R12, [R17+0x78] ;  /* 0x00007800110c7983 */ /* 0x000ea80000100000 */
[----:B------:R-:W2:Y:S02]  /*6ed0*/  LDL.U8 R11, [R14+0x96] ;  /* 0x000096000e0b7983 */ /* 0x000ea40000100000 */
[----:B--2---:R-:W-:-:S05]  /*6ee0*/  LOP3.LUT R11, R12, R11, RZ, 0x3c, !PT ;  /* 0x0000000b0c0b7212 */ /* 0x004fca00078e3cff */
[----:B------:R0:W-:Y:S04]  /*6ef0*/  STL.U8 [R14+0x87], R11 ;  /* 0x0000870b0e007387 */ /* 0x0001e80000100000 */
[----:B------:R-:W2:Y:S04]  /*6f00*/  LDL R12, [R19+0x8] ;  /* 0x00000800130c7983 */ /* 0x000ea80000100800 */
[----:B------:R-:W3:Y:S01]  /*6f10*/  LDL.U8 R13, [R17+0x79] ;  /* 0x00007900110d7983 */ /* 0x000ee20000100000 */
[----:B--2---:R-:W-:-:S05]  /*6f20*/  IADD3 R18, PT, PT, R1, R12, RZ ;  /* 0x0000000c01127210 */ /* 0x004fca0007ffe0ff */
[----:B------:R-:W3:Y:S02]  /*6f30*/  LDL.U8 R12, [R18+0x96] ;  /* 0x00009600120c7983 */ /* 0x000ee40000100000 */
[----:B---3--:R-:W-:-:S05]  /*6f40*/  LOP3.LUT R13, R13, R12, RZ, 0x3c, !PT ;  /* 0x0000000c0d0d7212 */ /* 0x008fca00078e3cff */
[----:B------:R2:W-:Y:S04]  /*6f50*/  STL.U8 [R18+0x87], R13 ;  /* 0x0000870d12007387 */ /* 0x0005e80000100000 */
[----:B------:R-:W3:Y:S04]  /*6f60*/  LDL R12, [R19+0x10] ;  /* 0x00001000130c7983 */ /* 0x000ee80000100800 */
[----:B------:R-:W4:Y:S01]  /*6f70*/  LDL.U8 R15, [R17+0x7a] ;  /* 0x00007a00110f7983 */ /* 0x000f220000100000 */
[----:B---3--:R-:W-:-:S05]  /*6f80*/  IMAD.IADD R16, R1, 0x1, R12 ;  /* 0x0000000101107824 */ /* 0x008fca00078e020c */
[----:B------:R-:W4:Y:S02]  /*6f90*/  LDL.U8 R12, [R16+0x96] ;  /* 0x00009600100c7983 */ /* 0x000f240000100000 */
[----:B----4-:R-:W-:-:S05]  /*6fa0*/  LOP3.LUT R15, R15, R12, RZ, 0x3c, !PT ;  /* 0x0000000c0f0f7212 */ /* 0x010fca00078e3cff */
[----:B------:R3:W-:Y:S04]  /*6fb0*/  STL.U8 [R16+0x87], R15 ;  /* 0x0000870f10007387 */ /* 0x0007e80000100000 */
[----:B------:R-:W0:Y:S02]  /*6fc0*/  LDL R12, [R19+0x18] ;  /* 0x00001800130c7983 */ /* 0x000e240000100800 */
[----:B0-----:R-:W-:Y:S02]  /*6fd0*/  IMAD.IADD R14, R1, 0x1, R12 ;  /* 0x00000001010e7824 */ /* 0x001fe400078e020c */
[----:B------:R-:W4:Y:S04]  /*6fe0*/  LDL.U8 R12, [R17+0x7b] ;  /* 0x00007b00110c7983 */ /* 0x000f280000100000 */
[----:B------:R-:W4:Y:S02]  /*6ff0*/  LDL.U8 R11, [R14+0x96] ;  /* 0x000096000e0b7983 */ /* 0x000f240000100000 */
[----:B----4-:R-:W-:-:S05]  /*7000*/  LOP3.LUT R11, R12, R11, RZ, 0x3c, !PT ;  /* 0x0000000b0c0b7212 */ /* 0x010fca00078e3cff */
[----:B------:R0:W-:Y:S04]  /*7010*/  STL.U8 [R14+0x87], R11 ;  /* 0x0000870b0e007387 */ /* 0x0001e80000100000 */
[----:B------:R-:W4:Y:S04]  /*7020*/  LDL R12, [R19+0x20] ;  /* 0x00002000130c7983 */ /* 0x000f280000100800 */
[----:B--2---:R-:W2:Y:S01]  /*7030*/  LDL.U8 R13, [R17+0x7c] ;  /* 0x00007c00110d7983 */ /* 0x004ea20000100000 */
[----:B----4-:R-:W-:-:S05]  /*7040*/  IMAD.IADD R18, R1, 0x1, R12 ;  /* 0x0000000101127824 */ /* 0x010fca00078e020c */
[----:B------:R-:W2:Y:S02]  /*7050*/  LDL.U8 R12, [R18+0x96] ;  /* 0x00009600120c7983 */ /* 0x000ea40000100000 */
[----:B--2---:R-:W-:-:S05]  /*7060*/  LOP3.LUT R13, R13, R12, RZ, 0x3c, !PT ;  /* 0x0000000c0d0d7212 */ /* 0x004fca00078e3cff */
[----:B------:R2:W-:Y:S04]  /*7070*/  STL.U8 [R18+0x87], R13 ;  /* 0x0000870d12007387 */ /* 0x0005e80000100000 */
[----:B------:R-:W4:Y:S04]  /*7080*/  LDL R12, [R19+0x28] ;  /* 0x00002800130c7983 */ /* 0x000f280000100800 */
[----:B---3--:R-:W3:Y:S01]  /*7090*/  LDL.U8 R15, [R17+0x7d] ;  /* 0x00007d00110f7983 */ /* 0x008ee20000100000 */
[----:B----4-:R-:W-:-:S05]  /*70a0*/  IMAD.IADD R16, R1, 0x1, R12 ;  /* 0x0000000101107824 */ /* 0x010fca00078e020c */
[----:B------:R-:W3:Y:S02]  /*70b0*/  LDL.U8 R12, [R16+0x96] ;  /* 0x00009600100c7983 */ /* 0x000ee40000100000 */
[----:B---3--:R-:W-:-:S05]  /*70c0*/  LOP3.LUT R15, R15, R12, RZ, 0x3c, !PT ;  /* 0x0000000c0f0f7212 */ /* 0x008fca00078e3cff */
        /* <DEDUP_REMOVED lines=20> */
[----:B0-----:R-:W-:Y:S02]  /*7210*/  IADD3 R14, PT, PT, R1, R12, RZ ;  /* 0x0000000c010e7210 */ /* 0x001fe40007ffe0ff */
        /* <DEDUP_REMOVED lines=36> */
[----:B------:R-:W3:Y:S04]  /*7460*/  LDL.U8 R12, [R17+0x87] ;  /* 0x00008700110c7983 */ /* 0x000ee80000100000 */
[----:B------:R-:W3:Y:S01]  /*7470*/  LDL.U8 R11, [R14+0x96] ;  /* 0x000096000e0b7983 */ /* 0x000ee20000100000 */
[----:B------:R-:W-:-:S05]  /*7480*/  IADD3 R10, P0, PT, R10, 0x10, RZ ;  /* 0x000000100a0a7810 */ /* 0x000fca0007f1e0ff */
[----:B------:R-:W-:Y:S01]  /*7490*/  IMAD.X R7, RZ, RZ, R7, P0 ;  /* 0x000000ffff077224 */ /* 0x000fe200000e0607 */
[----:B------:R-:W-:-:S04]  /*74a0*/  ISETP.NE.U32.AND P0, PT, R10, R0, PT ;  /* 0x000000000a00720c */ /* 0x000fc80003f05070 */
[----:B------:R-:W-:Y:S02]  /*74b0*/  ISETP.NE.AND.EX P0, PT, R7, UR4, PT, P0 ;  /* 0x0000000407007c0c */ /* 0x000fe4000bf05300 */
[----:B---3--:R-:W-:-:S05]  /*74c0*/  LOP3.LUT R11, R12, R11, RZ, 0x3c, !PT ;  /* 0x0000000b0c0b7212 */ /* 0x008fca00078e3cff */
[----:B------:R2:W-:Y:S06]  /*74d0*/  STL.U8 [R14+0x87], R11 ;  /* 0x0000870b0e007387 */ /* 0x0005ec0000100000 */
[----:B------:R-:W-:Y:S05]  /*74e0*/  @P0 BRA `(.L_x_128) ;  /* 0xfffffff800640947 */ /* 0x000fea000383ffff */
.L_x_127:
[----:B------:R-:W-:Y:S05]  /*74f0*/  BRA.U !UP1, `(.L_x_129) ;  /* 0x0000000509bc7547 */ /* 0x000fea000b800000 */
[----:B------:R-:W-:Y:S01]  /*7500*/  UIADD3 UR5, UP0, UPT, UR14, -0x1, URZ ;  /* 0xffffffff0e057890 */ /* 0x000fe2000ff1e0ff */
[----:B------:R-:W0:Y:S03]  /*7510*/  LDCU UR4, c[0x0][0x3a0] ;  /* 0x00007400ff0477ac */ /* 0x000e260008000800 */
[----:B------:R-:W-:Y:S02]  /*7520*/  UIADD3.X UR6, UPT, UPT, URZ, -0x1, URZ, UP0, !UPT ;  /* 0xffffffffff067890 */ /* 0x000fe400087fe4ff */
[----:B------:R-:W-:-:S04]  /*7530*/  UISETP.GE.U32.AND UP0, UPT, UR5, 0x7, UPT ;  /* 0x000000070500788c */ /* 0x000fc8000bf06070 */
[----:B------:R-:W-:Y:S02]  /*7540*/  UISETP.GE.U32.AND.EX UP0, UPT, UR6, URZ, UPT, UP0 ;  /* 0x000000ff0600728c */ /* 0x000fe4000bf06100 */
[----:B0-----:R-:W-:-:S07]  /*7550*/  ULOP3.LUT UP1, URZ, UR4, 0x7, URZ, 0xc0, !UPT ;  /* 0x0000000704ff7892 */ /* 0x001fce000f82c0ff */
[----:B------:R-:W-:Y:S05]  /*7560*/  BRA.U !UP0, `(.L_x_130) ;  /* 0x0000000108cc7547 */ /* 0x000fea000b800000 */
[----:B--2---:R-:W-:-:S05]  /*7570*/  LEA R18, R0, R1, 0x3 ;  /* 0x0000000100127211 */ /* 0x004fca00078e18ff */
[----:B------:R-:W2:Y:S01]  /*7580*/  LDL R10, [R18] ;  /* 0x00000000120a7983 */ /* 0x000ea20000100800 */
        /* <DEDUP_REMOVED lines=8> */
[----:B--2---:R-:W-:-:S05]  /*7610*/  IMAD.IADD R16, R1, 0x1, R10 ;  /* 0x0000000101107824 */ /* 0x004fca00078e020a */
        /* <DEDUP_REMOVED lines=36> */
[----:B------:R-:W2:Y:S01]  /*7860*/  LDL.U8 R10, [R15+0x96] ;  /* 0x000096000f0a7983 */ /* 0x000ea20000100000 */
[----:B------:R-:W-:Y:S01]  /*7870*/  VIADD R0, R0, 0x8 ;  /* 0x0000000800007836 */ /* 0x000fe20000000000 */
[----:B--2---:R-:W-:-:S05]  /*7880*/  LOP3.LUT R10, R11, R10, RZ, 0x3c, !PT ;  /* 0x0000000a0b0a7212 */ /* 0x004fca00078e3cff */
[----:B------:R3:W-:Y:S02]  /*7890*/  STL.U8 [R15+0x87], R10 ;  /* 0x0000870a0f007387 */ /* 0x0007e40000100000 */
.L_x_130:
        /* <DEDUP_REMOVED lines=8> */
[----:B--23--:R-:W-:-:S05]  /*7920*/  IMAD.U32 R15, R0, 0x8, R1 ;  /* 0x00000008000f7824 */ /* 0x00cfca00078e0001 */
        /* <DEDUP_REMOVED lines=13> */
[----:B------:R-:W2:Y:S04]  /*7a00*/  LDL R10, [R15+0x10] ;  /* 0x000010000f0a7983 */ /* 0x000ea80000100800 */
[----:B------:R-:W3:Y:S01]  /*7a10*/  LDL.U8 R13, [R17+0x7a] ;  /* 0x00007a00110d7983 */ /* 0x000ee20000100000 */
[----:B--2---:R-:W-:-:S05]  /*7a20*/  IMAD.IADD R14, R1, 0x1, R10 ;  /* 0x00000001010e7824 */ /* 0x004fca00078e020a */
[----:B------:R-:W3:Y:S02]  /*7a30*/  LDL.U8 R10, [R14+0x96] ;  /* 0x000096000e0a7983 */ /* 0x000ee40000100000 */
[----:B---3--:R-:W-:-:S05]  /*7a40*/  LOP3.LUT R13, R13, R10, RZ, 0x3c, !PT ;  /* 0x0000000a0d0d7212 */ /* 0x008fca00078e3cff */
[----:B------:R4:W-:Y:S04]  /*7a50*/  STL.U8 [R14+0x87], R13 ;  /* 0x0000870d0e007387 */ /* 0x0009e80000100000 */
[----:B------:R-:W0:Y:S02]  /*7a60*/  LDL R10, [R15+0x18] ;  /* 0x000018000f0a7983 */ /* 0x000e240000100800 */
[----:B0-----:R-:W-:Y:S02]  /*7a70*/  IADD3 R12, PT, PT, R1, R10, RZ ;  /* 0x0000000a010c7210 */ /* 0x001fe40007ffe0ff */
[----:B------:R-:W2:Y:S04]  /*7a80*/  LDL.U8 R10, [R17+0x7b] ;  /* 0x00007b00110a7983 */ /* 0x000ea80000100000 */
[----:B------:R-:W2:Y:S01]  /*7a90*/  LDL.U8 R7, [R12+0x96] ;  /* 0x000096000c077983 */ /* 0x000ea20000100000 */
[----:B------:R-:W-:Y:S01]  /*7aa0*/  VIADD R0, R0, 0x4 ;  /* 0x0000000400007836 */ /* 0x000fe20000000000 */
[----:B--2---:R-:W-:-:S05]  /*7ab0*/  LOP3.LUT R7, R10, R7, RZ, 0x3c, !PT ;  /* 0x000000070a077212 */ /* 0x004fca00078e3cff */
[----:B------:R4:W-:Y:S02]  /*7ac0*/  STL.U8 [R12+0x87], R7 ;  /* 0x000087070c007387 */ /* 0x0009e40000100000 */
.L_x_131:
[----:B------:R-:W-:Y:S05]  /*7ad0*/  BRA.U !UP1, `(.L_x_129) ;  /* 0x0000000109447547 */ /* 0x000fea000b800000 */
[----:B------:R-:W-:Y:S01]  /*7ae0*/  ULOP3.LUT UR6, UR4, 0x3, URZ, 0xc0, !UPT ;  /* 0x0000000304067892 */ /* 0x000fe2000f8ec0ff */
[----:B------:R-:W-:Y:S02]  /*7af0*/  UMOV UR5, URZ ;  /* 0x000000ff00057c82 */ /* 0x000fe40008000000 */
[----:B------:R-:W-:-:S09]  /*7b00*/  UMOV UR4, URZ ;  /* 0x000000ff00047c82 */ /* 0x000fd20008000000 */
.L_x_132:
[----:B--234-:R-:W-:-:S05]  /*7b10*/  IMAD.U32 R13, R0, 0x8, R1 ;  /* 0x00000008000d7824 */ /* 0x01cfca00078e0001 */
[----:B------:R-:W2:Y:S01]  /*7b20*/  LDL R10, [R13] ;  /* 0x000000000d0a7983 */ /* 0x000ea20000100800 */
[C---:B------:R-:W-:Y:S02]  /*7b30*/  IMAD.IADD R11, R1.reuse, 0x1, R0 ;  /* 0x00000001010b7824 */ /* 0x040fe400078e0200 */
[----:B0-2---:R-:W-:-:S03]  /*7b40*/  IMAD.IADD R12, R1, 0x1, R10 ;  /* 0x00000001010c7824 */ /* 0x005fc600078e020a */
[----:B------:R-:W2:Y:S04]  /*7b50*/  LDL.U8 R10, [R11+0x78] ;  /* 0x000078000b0a7983 */ /* 0x000ea80000100000 */
[----:B------:R-:W2:Y:S01]  /*7b60*/  LDL.U8 R7, [R12+0x96] ;  /* 0x000096000c077983 */ /* 0x000ea20000100000 */
[----:B------:R-:W-:Y:S01]  /*7b70*/  UIADD3 UR4, UP0, UPT, UR4, 0x1, URZ ;  /* 0x0000000104047890 */ /* 0x000fe2000ff1e0ff */
[----:B------:R-:W-:-:S03]  /*7b80*/  VIADD R0, R0, 0x1 ;  /* 0x0000000100007836 */ /* 0x000fc60000000000 */
[----:B------:R-:W-:Y:S02]  /*7b90*/  UIADD3.X UR5, UPT, UPT, URZ, UR5, URZ, UP0, !UPT ;  /* 0x00000005ff057290 */ /* 0x000fe400087fe4ff */
[----:B------:R-:W-:-:S04]  /*7ba0*/  UISETP.NE.U32.AND UP0, UPT, UR4, UR6, UPT ;  /* 0x000000060400728c */ /* 0x000fc8000bf05070 */
[----:B------:R-:W-:Y:S01]  /*7bb0*/  UISETP.NE.AND.EX UP0, UPT, UR5, URZ, UPT, UP0 ;  /* 0x000000ff0500728c */ /* 0x000fe2000bf05300 */
[----:B--2---:R-:W-:-:S05]  /*7bc0*/  LOP3.LUT R7, R10, R7, RZ, 0x3c, !PT ;  /* 0x000000070a077212 */ /* 0x004fca00078e3cff */
[----:B------:R0:W-:Y:S03]  /*7bd0*/  STL.U8 [R12+0x87], R7 ;  /* 0x000087070c007387 */ /* 0x0001e60000100000 */
[----:B------:R-:W-:Y:S05]  /*7be0*/  BRA.U UP0, `(.L_x_132) ;  /* 0xfffffffd00c87547 */ /* 0x000fea000b83ffff */
.L_x_129:
[----:B------:R-:W5:Y:S01]  /*7bf0*/  LDCU.64 UR6, c[0x0][0x3a0] ;  /* 0x00007400ff0677ac */ /* 0x000f620008000a00 */
[----:B------:R-:W-:Y:S01]  /*7c00*/  ISETP.NE.AND P0, PT, R5, RZ, PT ;  /* 0x000000ff0500720c */ /* 0x000fe20003f05270 */
[----:B------:R-:W-:Y:S01]  /*7c10*/  BSSY.RECONVERGENT B0, `(.L_x_133) ;  /* 0x0000185000007945 */ /* 0x000fe20003800200 */
[----:B------:R-:W1:Y:S01]  /*7c20*/  LDCU UR5, c[0x0][0x3c0] ;  /* 0x00007800ff0577ac */ /* 0x000e620008000800 */
[----:B------:R-:W0:Y:S01]  /*7c30*/  LDCU UR4, c[0x0][0x3a0] ;  /* 0x00007400ff0477ac */ /* 0x000e220008000800 */
[----:B-----5:R-:W-:Y:S01]  /*7c40*/  IMAD.U32 R21, RZ, RZ, UR6 ;  /* 0x00000006ff157e24 */ /* 0x020fe2000f8e00ff */
[----:B-1----:R-:W-:-:S04]  /*7c50*/  ISETP.NE.AND P1, PT, RZ, UR5, PT ;  /* 0x00000005ff007c0c */ /* 0x002fc8000bf25270 */
[----:B------:R-:W-:-:S13]  /*7c60*/  R2UR UR6, R21 ;  /* 0x00000000150672ca */ /* 0x000fda00000e0000 */
[----:B------:R-:W-:Y:S01]  /*7c70*/  UIADD3 UR6, UPT, UPT, UR6, -UR7, URZ ;  /* 0x8000000706067290 */ /* 0x000fe2000fffe0ff */
[----:B0-----:R-:W-:Y:S11]  /*7c80*/  @P0 BRA P1, `(.L_x_134) ;  /* 0x0000001400f40947 */ /* 0x001ff60000800000 */
[----:B---34-:R-:W-:Y:S02]  /*7c90*/  HFMA2 R7, -RZ, RZ, 0, 0 ;  /* 0x00000000ff077431 */ /* 0x018fe400000001ff */
[----:B------:R-:W-:Y:S02]  /*7ca0*/  IMAD.MOV.U32 R0, RZ, RZ, RZ ;  /* 0x000000ffff007224 */ /* 0x000fe400078e00ff */
[----:B------:R-:W-:Y:S02]  /*7cb0*/  IMAD.MOV.U32 R10, RZ, RZ, R38 ;  /* 0x000000ffff0a7224 */ /* 0x000fe400078e0026 */
[----:B--2---:R-:W-:-:S07]  /*7cc0*/  IMAD.MOV.U32 R11, RZ, RZ, R39 ;  /* 0x000000ffff0b7224 */ /* 0x004fce00078e0027 */
.L_x_147:
[----:B------:R-:W-:-:S06]  /*7cd0*/  IMAD.IADD R12, R1, 0x1, R0 ;  /* 0x00000001010c7824 */ /* 0x000fcc00078e0200 */
[----:B------:R-:W2:Y:S01]  /*7ce0*/  LDL.U8 R12, [R12+0x78] ;  /* 0x000078000c0c7983 */ /* 0x000ea20000100000 */
[----:B------:R-:W-:Y:S01]  /*7cf0*/  BSSY.RECONVERGENT B1, `(.L_x_135) ;  /* 0x0000132000017945 */ /* 0x000fe20003800200 */
[----:B--2---:R-:W-:-:S13]  /*7d00*/  ISETP.NE.AND P0, PT, R12, 0x1, PT ;  /* 0x000000010c00780c */ /* 0x004fda0003f05270 */
[----:B------:R-:W-:Y:S05]  /*7d10*/  @P0 BRA `(.L_x_136) ;  /* 0x0000001000bc0947 */ /* 0x000fea0003800000 */
[----:B------:R-:W-:-:S06]  /*7d20*/  IMAD.U32 R12, R0, 0x8, R3 ;  /* 0x00000008000c7824 */ /* 0x000fcc00078e0003 */
[----:B------:R-:W2:Y:S01]  /*7d30*/  LDL.64 R12, [R12] ;  /* 0x000000000c0c7983 */ /* 0x000ea20000100a00 */
[----:B------:R-:W-:Y:S01]  /*7d40*/  BSSY.RECONVERGENT B2, `(.L_x_137) ;  /* 0x0000094000027945 */ /* 0x000fe20003800200 */
[----:B--2---:R-:W-:Y:S01]  /*7d50*/  DSETP.GT.AND P0, PT, R12, 30, PT ;  /* 0x403e00000c00742a */ /* 0x004fe20003f04000 */
[----:B------:R-:W-:Y:S02]  /*7d60*/  IMAD.MOV.U32 R14, RZ, RZ, R12 ;  /* 0x000000ffff0e7224 */ /* 0x000fe400078e000c */
[----:B------:R-:W-:-:S11]  /*7d70*/  IMAD.MOV.U32 R15, RZ, RZ, R13 ;  /* 0x000000ffff0f7224 */ /* 0x000fd600078e000d */
[----:B------:R-:W-:Y:S05]  /*7d80*/  @P0 BRA `(.L_x_138) ;  /* 0x00000008003c0947 */ /* 0x000fea0003800000 */
[----:B------:R-:W-:Y:S01]  /*7d90*/  DSETP.GEU.AND P0, PT, R12, -30, PT ;  /* 0xc03e00000c00742a */ /* 0x000fe20003f0e000 */
[----:B------:R-:W-:-:S13]  /*7da0*/  CS2R R14, SRZ ;  /* 0x00000000000e7805 */ /* 0x000fda000001ff00 */
[----:B------:R-:W-:Y:S05]  /*7db0*/  @!P0 BRA `(.L_x_138) ;  /* 0x0000000800308947 */ /* 0x000fea0003800000 */
[----:B------:R-:W-:Y:S01]  /*7dc0*/  IMAD.MOV.U32 R20, RZ, RZ, 0x652b82fe ;  /* 0x652b82feff147424 */ /* 0x000fe200078e00ff */
[----:B------:R-:W-:Y:S01]  /*7dd0*/  MOV R21, 0x3ff71547 ;  /* 0x3ff7154700157802 */ /* 0x000fe20000000f00 */
[----:B------:R-:W-:Y:S01]  /*7de0*/  IMAD.MOV.U32 R14, RZ, RZ, -0x105c611 ;  /* 0xfefa39efff0e7424 */ /* 0x000fe200078e00ff */
[----:B------:R-:W-:Y:S01]  /*7df0*/  UMOV UR18, 0x3b39803f ;  /* 0x3b39803f00127882 */ /* 0x000fe20000000000 */
[----:B------:R-:W-:Y:S01]  /*7e00*/  IMAD.MOV.U32 R15, RZ, RZ, 0x3fe62e42 ;  /* 0x3fe62e42ff0f7424 */ /* 0x000fe200078e00ff */
[----:B------:R-:W-:Y:S01]  /*7e10*/  UMOV UR19, 0x3c7abc9e ;  /* 0x3c7abc9e00137882 */ /* 0x000fe20000000000 */
[----:B------:R-:W-:Y:S01]  /*7e20*/  FSETP.GEU.AND P0, PT, |R13|, 4.1917929649353027344, PT ;  /* 0x4086232b0d00780b */ /* 0x000fe20003f0e200 */
[----:B------:R-:W-:Y:S01]  /*7e30*/  DFMA R20, R12, R20, 6.75539944105574400000e+15 ;  /* 0x433800000c14742b */ /* 0x000fe20000000014 */
[----:B------:R-:W-:Y:S07]  /*7e40*/  BSSY.RECONVERGENT B3, `(.L_x_139) ;  /* 0x0000032000037945 */ /* 0x000fee0003800200 */
[----:B------:R-:W-:-:S08]  /*7e50*/  DADD R16, R20, -6.75539944105574400000e+15 ;  /* 0xc338000014107429 */ /* 0x000fd00000000000 */
[----:B------:R-:W-:-:S08]  /*7e60*/  DFMA R18, R16, -R14, R12 ;  /* 0x8000000e1012722b */ /* 0x000fd0000000000c */
        /* <DEDUP_REMOVED lines=36> */
[C---:B------:R-:W-:Y:S02]  /*80b0*/  DADD R22, R12.reuse, +INF ;  /* 0x7ff000000c167429 */ /* 0x040fe40000000000 */
[----:B------:R-:W-:-:S08]  /*80c0*/  DSETP.GEU.AND P0, PT, R12, RZ, PT ;  /* 0x000000ff0c00722a */ /* 0x000fd00003f0e000 */
[----:B------:R-:W-:Y:S02]  /*80d0*/  FSEL R17, R23, RZ, P0 ;  /* 0x000000ff17117208 */ /* 0x000fe40000000000 */
[----:B------:R-:W-:-:S04]  /*80e0*/  @!P1 LEA.HI R16, R20, R20, RZ, 0x1 ;  /* 0x0000001414109211 */ /* 0x000fc800078f08ff */
[----:B------:R-:W-:Y:S02]  /*80f0*/  @!P1 SHF.R.S32.HI R21, RZ, 0x1, R16 ;  /* 0x00000001ff159819 */ /* 0x000fe40000011410 */
[----:B------:R-:W-:Y:S02]  /*8100*/  FSEL R16, R22, RZ, P0 ;  /* 0x000000ff16107208 */ /* 0x000fe40000000000 */
[----:B------:R-:W-:Y:S01]  /*8110*/  @!P1 LEA R19, R21, R19, 0x14 ;  /* 0x0000001315139211 */ /* 0x000fe200078ea0ff */
[----:B------:R-:W-:-:S05]  /*8120*/  @!P1 IMAD.IADD R20, R20, 0x1, -R21 ;  /* 0x0000000114149824 */ /* 0x000fca00078e0a15 */
[----:B------:R-:W-:Y:S01]  /*8130*/  @!P1 LEA R21, R20, 0x3ff00000, 0x14 ;  /* 0x3ff0000014159811 */ /* 0x000fe200078ea0ff */
[----:B------:R-:W-:-:S06]  /*8140*/  @!P1 IMAD.MOV.U32 R20, RZ, RZ, RZ ;  /* 0x000000ffff149224 */ /* 0x000fcc00078e00ff */
[----:B------:R-:W-:-:S11]  /*8150*/  @!P1 DMUL R16, R18, R20 ;  /* 0x0000001412109228 */ /* 0x000fd60000000000 */
.L_x_140:
[----:B------:R-:W-:Y:S05]  /*8160*/  BSYNC.RECONVERGENT B3 ;  /* 0x0000000000037941 */ /* 0x000fea0003800200 */
.L_x_139:
[----:B------:R-:W-:Y:S01]  /*8170*/  DADD R16, R16, 1 ;  /* 0x3ff0000010107429 */ /* 0x000fe20000000000 */
[----:B------:R-:W-:-:S09]  /*8180*/  IMAD.MOV.U32 R29, RZ, RZ, -0x3ff ;  /* 0xfffffc01ff1d7424 */ /* 0x000fd200078e00ff */
[----:B------:R-:W-:Y:S01]  /*8190*/  ISETP.GT.AND P0, PT, R17, 0xfffff, PT ;  /* 0x000fffff1100780c */ /* 0x000fe20003f04270 */
[----:B------:R-:W-:Y:S02]  /*81a0*/  IMAD.MOV.U32 R18, RZ, RZ, R16 ;  /* 0x000000ffff127224 */ /* 0x000fe400078e0010 */
[--C-:B------:R-:W-:Y:S02]  /*81b0*/  IMAD.MOV.U32 R19, RZ, RZ, R17.reuse ;  /* 0x000000ffff137224 */ /* 0x100fe400078e0011 */
[----:B------:R-:W-:-:S08]  /*81c0*/  IMAD.MOV.U32 R28, RZ, RZ, R17 ;  /* 0x000000ffff1c7224 */ /* 0x000fd000078e0011 */
[----:B------:R-:W-:Y:S01]  /*81d0*/  @!P0 DMUL R18, R18, 1.80143985094819840000e+16 ;  /* 0x4350000012128828 */ /* 0x000fe20000000000 */
[----:B------:R-:W-:-:S09]  /*81e0*/  @!P0 MOV R29, 0xfffffbcb ;  /* 0xfffffbcb001d8802 */ /* 0x000fd20000000f00 */
[----:B------:R-:W-:Y:S02]  /*81f0*/  @!P0 IMAD.MOV.U32 R28, RZ, RZ, R19 ;  /* 0x000000ffff1c8224 */ /* 0x000fe400078e0013 */
[----:B------:R-:W-:Y:S02]  /*8200*/  @!P0 IMAD.MOV.U32 R16, RZ, RZ, R18 ;  /* 0x000000ffff108224 */ /* 0x000fe400078e0012 */
[----:B------:R-:W-:-:S05]  /*8210*/  VIADD R17, R28, 0xffffffff ;  /* 0xffffffff1c117836 */ /* 0x000fca0000000000 */
[----:B------:R-:W-:-:S13]  /*8220*/  ISETP.GT.U32.AND P1, PT, R17, 0x7feffffe, PT ;  /* 0x7feffffe1100780c */ /* 0x000fda0003f24070 */
[----:B------:R-:W-:Y:S05]  /*8230*/  @P1 BRA `(.L_x_141) ;  /* 0x0000000000f81947 */ /* 0x000fea0003800000 */
[C---:B------:R-:W-:Y:S01]  /*8240*/  LOP3.LUT R17, R28.reuse, 0xfffff, RZ, 0xc0, !PT ;  /* 0x000fffff1c117812 */ /* 0x040fe200078ec0ff */
[----:B------:R-:W-:Y:S01]  /*8250*/  IMAD.MOV.U32 R20, RZ, RZ, RZ ;  /* 0x000000ffff147224 */ /* 0x000fe200078e00ff */
[----:B------:R-:W-:Y:S01]  /*8260*/  UMOV UR18, 0x3ae80f1e ;  /* 0x3ae80f1e00127882 */ /* 0x000fe20000000000 */
[----:B------:R-:W-:Y:S01]  /*8270*/  IMAD.MOV.U32 R26, RZ, RZ, -0x748574fc ;  /* 0x8b7a8b04ff1a7424 */ /* 0x000fe200078e00ff */
[----:B------:R-:W-:Y:S01]  /*8280*/  LOP3.LUT R17, R17, 0x3ff00000, RZ, 0xfc, !PT ;  /* 0x3ff0000011117812 */ /* 0x000fe200078efcff */
[----:B------:R-:W-:Y:S01]  /*8290*/  IMAD.MOV.U32 R27, RZ, RZ, 0x3ed0ee25 ;  /* 0x3ed0ee25ff1b7424 */ /* 0x000fe200078e00ff */
[----:B------:R-:W-:Y:S01]  /*82a0*/  UMOV UR19, 0x3eb1380b ;  /* 0x3eb1380b00137882 */ /* 0x000fe20000000000 */
[----:B------:R-:W-:Y:S01]  /*82b0*/  LEA.HI R28, R28, R29, RZ, 0xc ;  /* 0x0000001d1c1c7211 */ /* 0x000fe200078f60ff */
[----:B------:R-:W-:Y:S01]  /*82c0*/  UMOV UR20, 0x80000000 ;  /* 0x8000000000147882 */ /* 0x000fe20000000000 */
[----:B------:R-:W-:Y:S01]  /*82d0*/  ISETP.GE.U32.AND P0, PT, R17, 0x3ff6a09f, PT ;  /* 0x3ff6a09f1100780c */ /* 0x000fe20003f06070 */
[----:B------:R-:W-:Y:S01]  /*82e0*/  UMOV UR21, 0x43300000 ;  /* 0x4330000000157882 */ /* 0x000fe20000000000 */
[----:B------:R-:W-:-:S11]  /*82f0*/  MOV R29, 0x43300000 ;  /* 0x43300000001d7802 */ /* 0x000fd60000000f00 */
        /* <DEDUP_REMOVED lines=50> */
.L_x_141:
[----:B------:R-:W-:Y:S01]  /*8620*/  IMAD.MOV.U32 R14, RZ, RZ, 0x0 ;  /* 0x00000000ff0e7424 */ /* 0x000fe200078e00ff */
[----:B------:R-:W-:Y:S01]  /*8630*/  LOP3.LUT P0, RZ, R19, 0x7fffffff, RZ, 0xc0, !PT ;  /* 0x7fffffff13ff7812 */ /* 0x000fe2000780c0ff */
[----:B------:R-:W-:-:S06]  /*8640*/  IMAD.MOV.U32 R15, RZ, RZ, 0x7ff00000 ;  /* 0x7ff00000ff0f7424 */ /* 0x000fcc00078e00ff */
[----:B------:R-:W-:-:S10]  /*8650*/  DFMA R14, R18, R14, +INF ;  /* 0x7ff00000120e742b */ /* 0x000fd4000000000e */
[----:B------:R-:W-:Y:S02]  /*8660*/  FSEL R14, R14, RZ, P0 ;  /* 0x000000ff0e0e7208 */ /* 0x000fe40000000000 */
[----:B------:R-:W-:-:S07]  /*8670*/  FSEL R15, R15, -QNAN , P0 ;  /* 0xfff000000f0f7808 */ /* 0x000fce0000000000 */
.L_x_138:
[----:B------:R-:W-:Y:S05]  /*8680*/  BSYNC.RECONVERGENT B2 ;  /* 0x0000000000027941 */ /* 0x000fea0003800200 */
.L_x_137:
[----:B------:R-:W-:Y:S01]  /*8690*/  DSETP.GEU.AND P1, PT, R12, -30, PT ;  /* 0xc03e00000c00742a */ /* 0x000fe20003f2e000 */
[----:B------:R-:W-:Y:S01]  /*86a0*/  BSSY.RECONVERGENT B2, `(.L_x_142) ;  /* 0x0000094000027945 */ /* 0x000fe20003800200 */
[----:B------:R-:W-:-:S04]  /*86b0*/  DADD R24, -RZ, -R12 ;  /* 0x00000000ff187229 */ /* 0x000fc8000000090c */
[----:B------:R-:W-:-:S06]  /*86c0*/  DSETP.GT.OR P0, PT, R12, 30, !P1 ;  /* 0x403e00000c00742a */ /* 0x000fcc0004f04400 */
[----:B------:R-:W-:Y:S02]  /*86d0*/  FSEL R16, R24, RZ, !P1 ;  /* 0x000000ff18107208 */ /* 0x000fe40004800000 */
[----:B------:R-:W-:-:S06]  /*86e0*/  FSEL R17, R25, RZ, !P1 ;  /* 0x000000ff19117208 */ /* 0x000fcc0004800000 */
[----:B------:R-:W-:Y:S05]  /*86f0*/  @P0 BRA `(.L_x_143) ;  /* 0x0000000800380947 */ /* 0x000fea0003800000 */
[----:B------:R-:W-:Y:S01]  /*8700*/  IMAD.MOV.U32 R22, RZ, RZ, 0x652b82fe ;  /* 0x652b82feff167424 */ /* 0x000fe200078e00ff */
[----:B------:R-:W-:Y:S01]  /*8710*/  UMOV UR18, 0x3b39803f ;  /* 0x3b39803f00127882 */ /* 0x000fe20000000000 */
[----:B------:R-:W-:Y:S01]  /*8720*/  IMAD.MOV.U32 R23, RZ, RZ, 0x3ff71547 ;  /* 0x3ff71547ff177424 */ /* 0x000fe200078e00ff */
[----:B------:R-:W-:Y:S01]  /*8730*/  UMOV UR19, 0x3c7abc9e ;  /* 0x3c7abc9e00137882 */ /* 0x000fe20000000000 */
[----:B------:R-:W-:Y:S01]  /*8740*/  IMAD.MOV.U32 R16, RZ, RZ, -0x105c611 ;  /* 0xfefa39efff107424 */ /* 0x000fe200078e00ff */
[----:B------:R-:W-:Y:S01]  /*8750*/  FSETP.GEU.AND P0, PT, |R25|, 4.1917929649353027344, PT ;  /* 0x4086232b1900780b */ /* 0x000fe20003f0e200 */
[----:B------:R-:W-:Y:S01]  /*8760*/  IMAD.MOV.U32 R17, RZ, RZ, 0x3fe62e42 ;  /* 0x3fe62e42ff117424 */ /* 0x000fe200078e00ff */
[----:B------:R-:W-:Y:S01]  /*8770*/  BSSY.RECONVERGENT B3, `(.L_x_144) ;  /* 0x0000034000037945 */ /* 0x000fe20003800200 */
[----:B------:R-:W-:-:S08]  /*8780*/  DFMA R22, -R12, R22, 6.75539944105574400000e+15 ;  /* 0x433800000c16742b */ /* 0x000fd00000000116 */
[----:B------:R-:W-:-:S08]  /*8790*/  DADD R18, R22, -6.75539944105574400000e+15 ;  /* 0xc338000016127429 */ /* 0x000fd00000000000 */
[----:B------:R-:W-:-:S08]  /*87a0*/  DFMA R20, R18, -R16, -R12 ;  /* 0x800000101214722b */ /* 0x000fd0000000080c */
[----:B------:R-:W-:Y:S01]  /*87b0*/  DFMA R20, R18, -UR18, R20 ;  /* 0x8000001212147c2b */ /* 0x000fe20008000014 */
[----:B------:R-:W-:Y:S01]  /*87c0*/  UMOV UR18, 0x69ce2bdf ;  /* 0x69ce2bdf00127882 */ /* 0x000fe20000000000 */
[----:B------:R-:W-:Y:S01]  /*87d0*/  IMAD.MOV.U32 R18, RZ, RZ, -0x35dec16 ;  /* 0xfca213eaff127424 */ /* 0x000fe200078e00ff */
[----:B------:R-:W-:Y:S01]  /*87e0*/  MOV R19, 0x3e928af3 ;  /* 0x3e928af300137802 */ /* 0x000fe20000000f00 */
[----:B------:R-:W-:-:S05]  /*87f0*/  UMOV UR19, 0x3e5ade15 ;  /* 0x3e5ade1500137882 */ /* 0x000fca0000000000 */
        /* <DEDUP_REMOVED lines=34> */
[----:B------:R-:W-:Y:S01]  /*8a20*/  @!P1 LEA.HI R18, R22, R22, RZ, 0x1 ;  /* 0x0000001616129211 */ /* 0x000fe200078f08ff */
[----:B------:R-:W-:Y:S02]  /*8a30*/  @!P1 IMAD.MOV.U32 R12, RZ, RZ, R20 ;  /* 0x000000ffff0c9224 */ /* 0x000fe400078e0014 */
[----:B------:R-:W-:Y:S01]  /*8a40*/  @!P1 IMAD.MOV.U32 R20, RZ, RZ, RZ ;  /* 0x000000ffff149224 */ /* 0x000fe200078e00ff */
[----:B------:R-:W-:Y:S02]  /*8a50*/  @!P1 SHF.R.S32.HI R13, RZ, 0x1, R18 ;  /* 0x00000001ff0d9819 */ /* 0x000fe40000011412 */
[----:B------:R-:W-:-:S03]  /*8a60*/  FSEL R18, R24, RZ, !P0 ;  /* 0x000000ff18127208 */ /* 0x000fc60004000000 */
[----:B------:R-:W-:Y:S02]  /*8a70*/  @!P1 IMAD.IADD R22, R22, 0x1, -R13 ;  /* 0x0000000116169824 */ /* 0x000fe400078e0a0d */
[----:B------:R-:W-:-:S03]  /*8a80*/  @!P1 IMAD R13, R13, 0x100000, R21 ;  /* 0x001000000d0d9824 */ /* 0x000fc600078e0215 */
[----:B------:R-:W-:-:S06]  /*8a90*/  @!P1 LEA R21, R22, 0x3ff00000, 0x14 ;  /* 0x3ff0000016159811 */ /* 0x000fcc00078ea0ff */
[----:B------:R-:W-:-:S11]  /*8aa0*/  @!P1 DMUL R18, R12, R20 ;  /* 0x000000140c129228 */ /* 0x000fd60000000000 */
.L_x_145:
[----:B------:R-:W-:Y:S05]  /*8ab0*/  BSYNC.RECONVERGENT B3 ;  /* 0x0000000000037941 */ /* 0x000fea0003800200 */
.L_x_144:
[----:B------:R-:W-:Y:S01]  /*8ac0*/  DADD R18, R18, 1 ;  /* 0x3ff0000012127429 */ /* 0x000fe20000000000 */
[----:B------:R-:W-:-:S09]  /*8ad0*/  IMAD.MOV.U32 R29, RZ, RZ, -0x3ff ;  /* 0xfffffc01ff1d7424 */ /* 0x000fd200078e00ff */
[----:B------:R-:W-:Y:S01]  /*8ae0*/  ISETP.GT.AND P0, PT, R19, 0xfffff, PT ;  /* 0x000fffff1300780c */ /* 0x000fe20003f04270 */
[----:B------:R-:W-:Y:S01]  /*8af0*/  IMAD.MOV.U32 R12, RZ, RZ, R18 ;  /* 0x000000ffff0c7224 */ /* 0x000fe200078e0012 */
[----:B------:R-:W-:Y:S01]  /*8b00*/  MOV R13, R19 ;  /* 0x00000013000d7202 */ /* 0x000fe20000000f00 */
[----:B------:R-:W-:-:S10]  /*8b10*/  IMAD.MOV.U32 R28, RZ, RZ, R19 ;  /* 0x000000ffff1c7224 */ /* 0x000fd400078e0013 */
[----:B------:R-:W-:Y:S01]  /*8b20*/  @!P0 DMUL R12, R12, 1.80143985094819840000e+16 ;  /* 0x435000000c0c8828 */ /* 0x000fe20000000000 */
[----:B------:R-:W-:-:S09]  /*8b30*/  @!P0 IMAD.MOV.U32 R29, RZ, RZ, -0x435 ;  /* 0xfffffbcbff1d8424 */ /* 0x000fd200078e00ff */
[----:B------:R-:W-:Y:S02]  /*8b40*/  @!P0 IMAD.MOV.U32 R28, RZ, RZ, R13 ;  /* 0x000000ffff1c8224 */ /* 0x000fe400078e000d */
[----:B------:R-:W-:Y:S02]  /*8b50*/  @!P0 IMAD.MOV.U32 R18, RZ, RZ, R12 ;  /* 0x000000ffff128224 */ /* 0x000fe400078e000c */
[----:B------:R-:W-:-:S05]  /*8b60*/  VIADD R19, R28, 0xffffffff ;  /* 0xffffffff1c137836 */ /* 0x000fca0000000000 */
[----:B------:R-:W-:-:S13]  /*8b70*/  ISETP.GT.U32.AND P1, PT, R19, 0x7feffffe, PT ;  /* 0x7feffffe1300780c */ /* 0x000fda0003f24070 */
[----:B------:R-:W-:Y:S05]  /*8b80*/  @P1 BRA `(.L_x_146) ;  /* 0x0000000000fc1947 */ /* 0x000fea0003800000 */
[----:B------:R-:W-:Y:S01]  /*8b90*/  LOP3.LUT R12, R28, 0xfffff, RZ, 0xc0, !PT ;  /* 0x000fffff1c0c7812 */ /* 0x000fe200078ec0ff */
[----:B------:R-:W-:Y:S01]  /*8ba0*/  IMAD.MOV.U32 R20, RZ, RZ, RZ ;  /* 0x000000ffff147224 */ /* 0x000fe200078e00ff */
[----:B------:R-:W-:Y:S01]  /*8bb0*/  UMOV UR18, 0x3ae80f1e ;  /* 0x3ae80f1e00127882 */ /* 0x000fe20000000000 */
[----:B------:R-:W-:Y:S01]  /*8bc0*/  IMAD.MOV.U32 R26, RZ, RZ, -0x748574fc ;  /* 0x8b7a8b04ff1a7424 */ /* 0x000fe200078e00ff */
[----:B------:R-:W-:Y:S01]  /*8bd0*/  LOP3.LUT R13, R12, 0x3ff00000, RZ, 0xfc, !PT ;  /* 0x3ff000000c0d7812 */ /* 0x000fe200078efcff */
[----:B------:R-:W-:Y:S01]  /*8be0*/  IMAD.MOV.U32 R12, RZ, RZ, R18 ;  /* 0x000000ffff0c7224 */ /* 0x000fe200078e0012 */
[----:B------:R-:W-:Y:S01]  /*8bf0*/  UMOV UR19, 0x3eb1380b ;  /* 0x3eb1380b00137882 */ /* 0x000fe20000000000 */
[----:B------:R-:W-:Y:S01]  /*8c00*/  IMAD.MOV.U32 R27, RZ, RZ, 0x3ed0ee25 ;  /* 0x3ed0ee25ff1b7424 */ /* 0x000fe200078e00ff */
[----:B------:R-:W-:Y:S01]  /*8c10*/  ISETP.GE.U32.AND P0, PT, R13, 0x3ff6a09f, PT ;  /* 0x3ff6a09f0d00780c */ /* 0x000fe20003f06070 */
[----:B------:R-:W-:Y:S01]  /*8c20*/  UMOV UR20, 0x80000000 ;  /* 0x8000000000147882 */ /* 0x000fe20000000000 */
[----:B------:R-:W-:Y:S01]  /*8c30*/  LEA.HI R28, R28, R29, RZ, 0xc ;  /* 0x0000001d1c1c7211 */ /* 0x000fe200078f60ff */
[----:B------:R-:W-:Y:S01]  /*8c40*/  IMAD.MOV.U32 R29, RZ, RZ, 0x43300000 ;  /* 0x43300000ff1d7424 */ /* 0x000fe200078e00ff */
[----:B------:R-:W-:-:S09]  /*8c50*/  UMOV UR21, 0x43300000 ;  /* 0x4330000000157882 */ /* 0x000fd20000000000 */
[----:B------:R-:W-:Y:S01]  /*8c60*/  @P0 IADD3 R19, PT, PT, R13, -0x100000, RZ ;  /* 0xfff000000d130810 */ /* 0x000fe20007ffe0ff */
[----:B------:R-:W-:-:S04]  /*8c70*/  @P0 VIADD R28, R28, 0x1 ;  /* 0x000000011c1c0836 */ /* 0x000fc80000000000 */
[----:B------:R-:W-:Y:S01]  /*8c80*/  @P0 IMAD.MOV.U32 R13, RZ, RZ, R19 ;  /* 0x000000ffff0d0224 */ /* 0x000fe200078e0013 */
[----:B------:R-:W-:-:S05]  /*8c90*/  LOP3.LUT R28, R28, 0x80000000, RZ, 0x3c, !PT ;  /* 0x800000001c1c7812 */ /* 0x000fca00078e3cff */
        /* <DEDUP_REMOVED lines=46> */
.L_x_146:
[----:B------:R-:W-:Y:S01]  /*8f80*/  IMAD.MOV.U32 R16, RZ, RZ, 0x0 ;  /* 0x00000000ff107424 */ /* 0x000fe200078e00ff */
[----:B------:R-:W-:Y:S02]  /*8f90*/  MOV R17, 0x7ff00000 ;  /* 0x7ff0000000117802 */ /* 0x000fe40000000f00 */
[----:B------:R-:W-:-:S04]  /*8fa0*/  LOP3.LUT P0, RZ, R13, 0x7fffffff, RZ, 0xc0, !PT ;  /* 0x7fffffff0dff7812 */ /* 0x000fc8000780c0ff */
[----:B------:R-:W-:-:S10]  /*8fb0*/  DFMA R16, R12, R16, +INF ;  /* 0x7ff000000c10742b */ /* 0x000fd40000000010 */
[----:B------:R-:W-:Y:S02]  /*8fc0*/  FSEL R16, R16, RZ, P0 ;  /* 0x000000ff10107208 */ /* 0x000fe40000000000 */
[----:B------:R-:W-:-:S07]  /*8fd0*/  FSEL R17, R17, -QNAN , P0 ;  /* 0xfff0000011117808 */ /* 0x000fce0000000000 */
.L_x_143:
[----:B------:R-:W-:Y:S05]  /*8fe0*/  BSYNC.RECONVERGENT B2 ;  /* 0x0000000000027941 */ /* 0x000fea0003800200 */
.L_x_142:
[----:B------:R-:W-:-:S08]  /*8ff0*/  DADD R14, -R16, R14 ;  /* 0x00000000100e7229 */ /* 0x000fd0000000010e */
[----:B------:R-:W-:-:S11]  /*9000*/  DADD R10, R10, R14 ;  /* 0x000000000a0a7229 */ /* 0x000fd6000000000e */
.L_x_136:
[----:B------:R-:W-:Y:S05]  /*9010*/  BSYNC.RECONVERGENT B1 ;  /* 0x0000000000017941 */ /* 0x000fea0003800200 */
.L_x_135:
[----:B------:R-:W-:Y:S01]  /*9020*/  IADD3 R0, P0, PT, R0, 0x1, RZ ;  /* 0x0000000100007810 */ /* 0x000fe20007f1e0ff */
[----:B------:R-:W-:-:S04]  /*9030*/  IMAD.U32 R21, RZ, RZ, UR4 ;  /* 0x00000004ff157e24 */ /* 0x000fc8000f8e00ff */
[----:B------:R-:W-:Y:S01]  /*9040*/  IMAD.X R7, RZ, RZ, R7, P0 ;  /* 0x000000ffff077224 */ /* 0x000fe200000e0607 */
[----:B------:R-:W-:-:S04]  /*9050*/  ISETP.NE.U32.AND P0, PT, R0, R21, PT ;  /* 0x000000150000720c */ /* 0x000fc80003f05070 */
[----:B------:R-:W-:-:S13]  /*9060*/  ISETP.NE.AND.EX P0, PT, R7, RZ, PT, P0 ;  /* 0x000000ff0700720c */ /* 0x000fda0003f05300 */
[----:B------:R-:W-:Y:S05]  /*9070*/  @P0 BRA `(.L_x_147) ;  /* 0xffffffec00140947 */ /* 0x000fea000383ffff */
[----:B------:R-:W-:Y:S01]  /*9080*/  IMAD.MOV.U32 R16, RZ, RZ, 0x652b82fe ;  /* 0x652b82feff107424 */ /* 0x000fe200078e00ff */
[----:B------:R-:W-:Y:S01]  /*9090*/  UMOV UR18, 0xfefa39ef ;  /* 0xfefa39ef00127882 */ /* 0x000fe20000000000 */
[----:B------:R-:W-:Y:S01]  /*90a0*/  IMAD.MOV.U32 R17, RZ, RZ, 0x3ff71547 ;  /* 0x3ff71547ff117424 */ /* 0x000fe200078e00ff */
[----:B------:R-:W-:Y:S01]  /*90b0*/  UMOV UR19, 0x3fe62e42 ;  /* 0x3fe62e4200137882 */ /* 0x000fe20000000000 */
[----:B------:R-:W-:Y:S01]  /*90c0*/  DADD R18, -RZ, -R10 ;  /* 0x00000000ff127229 */ /* 0x000fe2000000090a */
[----:B------:R-:W-:Y:S03]  /*90d0*/  BSSY.RECONVERGENT B1, `(.L_x_148) ;  /* 0x0000037000017945 */ /* 0x000fe60003800200 */
[----:B------:R-:W-:-:S06]  /*90e0*/  DFMA R16, R10, -R16, 6.75539944105574400000e+15 ;  /* 0x433800000a10742b */ /* 0x000fcc0000000810 */
[----:B------:R-:W-:Y:S02]  /*90f0*/  FSETP.GEU.AND P0, PT, |R19|, 4.1917929649353027344, PT ;  /* 0x4086232b1300780b */ /* 0x000fe40003f0e200 */
[----:B------:R-:W-:-:S08]  /*9100*/  DADD R12, R16, -6.75539944105574400000e+15 ;  /* 0xc3380000100c7429 */ /* 0x000fd00000000000 */
        /* <DEDUP_REMOVED lines=42> */
[----:B------:R-:W-:Y:S01]  /*93b0*/  @!P1 LEA.HI R0, R16, R16, RZ, 0x1 ;  /* 0x0000001010009211 */ /* 0x000fe200078f08ff */
[----:B------:R-:W-:Y:S01]  /*93c0*/  @!P1 IMAD.MOV.U32 R10, RZ, RZ, R14 ;  /* 0x000000ffff0a9224 */ /* 0x000fe200078e000e */
[----:B------:R-:W-:Y:S01]  /*93d0*/  FSEL R13, R13, RZ, !P0 ;  /* 0x000000ff0d0d7208 */ /* 0x000fe20004000000 */
[----:B------:R-:W-:Y:S01]  /*93e0*/  @!P1 IMAD.MOV.U32 R14, RZ, RZ, RZ ;  /* 0x000000ffff0e9224 */ /* 0x000fe200078e00ff */
[----:B------:R-:W-:-:S05]  /*93f0*/  @!P1 SHF.R.S32.HI R11, RZ, 0x1, R0 ;  /* 0x00000001ff0b9819 */ /* 0x000fca0000011400 */
[----:B------:R-:W-:Y:S02]  /*9400*/  @!P1 IMAD.IADD R16, R16, 0x1, -R11 ;  /* 0x0000000110109824 */ /* 0x000fe400078e0a0b */
[----:B------:R-:W-:-:S03]  /*9410*/  @!P1 IMAD R11, R11, 0x100000, R15 ;  /* 0x001000000b0b9824 */ /* 0x000fc600078e020f */
[----:B------:R-:W-:-:S06]  /*9420*/  @!P1 LEA R15, R16, 0x3ff00000, 0x14 ;  /* 0x3ff00000100f9811 */ /* 0x000fcc00078ea0ff */
[----:B------:R-:W-:-:S11]  /*9430*/  @!P1 DMUL R12, R10, R14 ;  /* 0x0000000e0a0c9228 */ /* 0x000fd60000000000 */
.L_x_149:
[----:B------:R-:W-:Y:S05]  /*9440*/  BSYNC.RECONVERGENT B1 ;  /* 0x0000000000017941 */ /* 0x000fea0003800200 */
.L_x_148:
[----:B------:R-:W-:-:S11]  /*9450*/  DADD R40, R40, -R12 ;  /* 0x0000000028287229 */ /* 0x000fd6000000080c */
.L_x_134:
[----:B------:R-:W-:Y:S05]  /*9460*/  BSYNC.RECONVERGENT B0 ;  /* 0x0000000000007941 */ /* 0x000fea0003800200 */
.L_x_133:
[----:B------:R-:W-:Y:S01]  /*9470*/  UISETP.NE.AND UP0, UPT, UR6, URZ, UPT ;  /* 0x000000ff0600728c */ /* 0x000fe2000bf05270 */
[----:B------:R-:W-:Y:S01]  /*9480*/  BSSY.RECONVERGENT B0, `(.L_x_150) ;  /* 0x0000dbb000007945 */ /* 0x000fe20003800200 */
[----:B------:R-:W0:Y:S01]  /*9490*/  LDCU UR7, c[0x0][0x3a0] ;  /* 0x00007400ff0777ac */ /* 0x000e220008000800 */
[----:B------:R-:W-:Y:S02]  /*94a0*/  USHF.R.S32.HI UR8, URZ, 0x1f, UR6 ;  /* 0x0000001fff087899 */ /* 0x000fe40008011406 */
[----:B------:R-:W-:-:S04]  /*94b0*/  UIADD3 UR9, UP1, UPT, UR9, 0xa8, URZ ;  /* 0x000000a809097890 */ /* 0x000fc8000ff3e0ff */
[----:B------:R-:W-:Y:S08]  /*94c0*/  BRA.U !UP0, `(.L_x_151) ;  /* 0x0000000908f07547 */ /* 0x000ff0000b800000 */
[C---:B------:R-:W-:Y:S01]  /*94d0*/  LOP3.LUT R53, R21.reuse, 0x7, RZ, 0xc0, !PT ;  /* 0x0000000715357812 */ /* 0x040fe200078ec0ff */
[----:B------:R-:W-:Y:S01]  /*94e0*/  UIADD3 UR4, UPT, UPT, UR14, -0x1, URZ ;  /* 0xffffffff0e047890 */ /* 0x000fe2000fffe0ff */
[C---:B---34-:R-:W-:Y:S02]  /*94f0*/  LOP3.LUT R7, R21.reuse, 0x7ffffff0, RZ, 0xc0, !PT ;  /* 0x7ffffff015077812 */ /* 0x058fe400078ec0ff */
[----:B------:R-:W-:Y:S02]  /*9500*/  CS2R R54, SRZ ;  /* 0x0000000000367805 */ /* 0x000fe4000001ff00 */
[----:B--2---:R-:W-:Y:S01]  /*9510*/  LOP3.LUT R14, R21, 0x3, RZ, 0xc0, !PT ;  /* 0x00000003150e7812 */ /* 0x004fe200078ec0ff */
[----:B------:R-:W-:Y:S01]  /*9520*/  VIADD R0, R53, 0xffffffff ;  /* 0xffffffff35007836 */ /* 0x000fe20000000000 */
[----:B------:R-:W1:Y:S04]  /*9530*/  LDCU.64 UR18, c[0x0][0x398] ;  /* 0x00007300ff1277ac */ /* 0x000e680008000a00 */
[----:B------:R-:W-:Y:S01]  /*9540*/  ISETP.GE.U32.AND P1, PT, R0, 0x3, PT ;  /* 0x000000030000780c */ /* 0x000fe20003f26070 */
[----:B------:R-:W-:-:S12]  /*9550*/  UISETP.GE.U32.AND UP2, UPT, UR4, 0x7, UPT ;  /* 0x000000070400788c */ /* 0x000fd8000bf46070 */
.L_x_161:
[----:B------:R-:W2:Y:S01]  /*9560*/  LDCU UR4, c[0x0][0x3a0] ;  /* 0x00007400ff0477ac */ /* 0x000ea20008000800 */
[----:B------:R-:W-:Y:S01]  /*9570*/  PRMT R16, RZ, 0x7610, R16 ;  /* 0x00007610ff107816 */ /* 0x000fe20000000010 */
[----:B------:R-:W-:Y:S02]  /*9580*/  IMAD.MOV.U32 R0, RZ, RZ, RZ ;  /* 0x000000ffff007224 */ /* 0x000fe400078e00ff */
[----:B------:R-:W-:Y:S01]  /*9590*/  IMAD.MOV.U32 R34, RZ, RZ, RZ ;  /* 0x000000ffff227224 */ /* 0x000fe200078e00ff */
[----:B--2---:R-:W-:Y:S02]  /*95a0*/  UISETP.GE.U32.AND UP0, UPT, UR4, 0x10, UPT ;  /* 0x000000100400788c */ /* 0x004fe4000bf06070 */
[----:B------:R-:W-:Y:S02]  /*95b0*/  IMAD R15, R55, UR4, RZ ;  /* 0x00000004370f7c24 */ /* 0x000fe4000f8e02ff */
[----:B------:R-:W-:-:S05]  /*95c0*/  IMAD.WIDE.U32 R10, R54, UR4, RZ ;  /* 0x00000004360a7c25 */ /* 0x000fca000f8e00ff */
[----:B------:R-:W-:Y:S01]  /*95d0*/  IADD3 R15, PT, PT, R11, R15, RZ ;  /* 0x0000000f0b0f7210 */ /* 0x000fe20007ffe0ff */
[----:B------:R-:W-:Y:S06]  /*95e0*/  BRA.U !UP0, `(.L_x_152) ;  /* 0x0000000508207547 */ /* 0x000fec000b800000 */
[----:B------:R-:W-:Y:S01]  /*95f0*/  BSSY.RECONVERGENT B1, `(.L_x_153) ;  /* 0x0000045000017945 */ /* 0x000fe20003800200 */
[----:B------:R-:W-:Y:S01]  /*9600*/  PRMT R16, RZ, 0x7610, R16 ;  /* 0x00007610ff107816 */ /* 0x000fe20000000010 */
[----:B------:R-:W-:Y:S02]  /*9610*/  IMAD.MOV.U32 R0, RZ, RZ, RZ ;  /* 0x000000ffff007224 */ /* 0x000fe400078e00ff */
[----:B------:R-:W-:-:S07]  /*9620*/  IMAD.MOV.U32 R58, RZ, RZ, RZ ;  /* 0x000000ffff3a7224 */ /* 0x000fce00078e00ff */
.L_x_154:
[----:B-1----:R-:W-:Y:S01]  /*9630*/  IADD3 R12, P0, P2, R0, UR18, R10 ;  /* 0x00000012000c7c10 */ /* 0x002fe2000fa1e00a */
[----:B------:R-:W-:-:S03]  /*9640*/  IMAD.IADD R56, R1, 0x1, R0 ;  /* 0x0000000101387824 */ /* 0x000fc600078e0200 */
[----:B------:R-:W-:Y:S02]  /*9650*/  IADD3.X R13, PT, PT, R58, UR19, R15, P0, P2 ;  /* 0x000000133a0d7c10 */ /* 0x000fe400087e440f */
[----:B------:R-:W2:Y:S04]  /*9660*/  LDL.U8 R17, [R56+0x87] ;  /* 0x0000870038117983 */ /* 0x000ea80000100000 */
[----:B------:R-:W3:Y:S04]  /*9670*/  LDL.U8 R19, [R56+0x88] ;  /* 0x0000880038137983 */ /* 0x000ee80000100000 */
[----:B------:R-:W2:Y:S04]  /*9680*/  LDG.E.U8 R18, desc[UR10][R12.64] ;  /* 0x0000000a0c127981 */ /* 0x000ea8000c1e1100 */
[----:B------:R-:W3:Y:S04]  /*9690*/  LDG.E.U8 R20, desc[UR10][R12.64+0x1] ;  /* 0x0000010a0c147981 */ /* 0x000ee8000c1e1100 */
[----:B------:R-:W4:Y:S04]  /*96a0*/  LDL.U8 R21, [R56+0x89] ;  /* 0x0000890038157983 */ /* 0x000f280000100000 */
[----:B------:R-:W5:Y:S04]  /*96b0*/  LDL.U8 R23, [R56+0x8a] ;  /* 0x00008a0038177983 */ /* 0x000f680000100000 */
[----:B------:R-:W4:Y:S04]  /*96c0*/  LDG.E.U8 R22, desc[UR10][R12.64+0x2] ;  /* 0x0000020a0c167981 */ /* 0x000f28000c1e1100 */
[----:B------:R-:W5:Y:S04]  /*96d0*/  LDG.E.U8 R24, desc[UR10][R12.64+0x3] ;  /* 0x0000030a0c187981 */ /* 0x000f68000c1e1100 */
[----:B------:R-:W5:Y:S04]  /*96e0*/  LDL.U8 R25, [R56+0x8b] ;  /* 0x00008b0038197983 */ /* 0x000f680000100000 */
[----:B------:R-:W5:Y:S04]  /*96f0*/  LDL.U8 R27, [R56+0x8c] ;  /* 0x00008c00381b7983 */ /* 0x000f680000100000 */
[----:B------:R-:W5:Y:S04]  /*9700*/  LDG.E.U8 R26, desc[UR10][R12.64+0x4] ;  /* 0x0000040a0c1a7981 */ /* 0x000f68000c1e1100 */
        /* <DEDUP_REMOVED lines=18> */
[----:B------:R-:W5:Y:S04]  /*9830*/  LDG.E.U8 R50, desc[UR10][R12.64+0xe] ;  /* 0x00000e0a0c327981 */ /* 0x000f68000c1e1100 */
[----:B------:R-:W5:Y:S04]  /*9840*/  LDG.E.U8 R52, desc[UR10][R12.64+0xf] ;  /* 0x00000f0a0c347981 */ /* 0x000f68000c1e1100 */
[----:B------:R-:W5:Y:S01]  /*9850*/  LDL.U8 R51, [R56+0x96] ;  /* 0x0000960038337983 */ /* 0x000f620000100000 */
[----:B------:R-:W-:-:S04]  /*9860*/  IADD3 R0, P2, PT, R0, 0x10, RZ ;  /* 0x0000001000007810 */ /* 0x000fc80007f5e0ff */
[----:B------:R-:W-:Y:S01]  /*9870*/  ISETP.NE.U32.AND P0, PT, R0, R7, PT ;  /* 0x000000070000720c */ /* 0x000fe20003f05070 */
[----:B------:R-:W-:-:S05]  /*9880*/  IMAD.X R58, RZ, RZ, R58, P2 ;  /* 0x000000ffff3a7224 */ /* 0x000fca00010e063a */
[----:B------:R-:W-:Y:S01]  /*9890*/  ISETP.NE.AND.EX P0, PT, R58, RZ, PT, P0 ;  /* 0x000000ff3a00720c */ /* 0x000fe20003f05300 */
[----:B--2---:R-:W-:Y:S02]  /*98a0*/  IMAD R17, R17, R18, RZ ;  /* 0x0000001211117224 */ /* 0x004fe400078e02ff */
[----:B---3--:R-:W-:-:S05]  /*98b0*/  IMAD R19, R19, R20, RZ ;  /* 0x0000001413137224 */ /* 0x008fca00078e02ff */
[----:B------:R-:W-:Y:S01]  /*98c0*/  LOP3.LUT R17, R19, R17, R16, 0x96, !PT ;  /* 0x0000001113117212 */ /* 0x000fe200078e9610 */
[----:B----4-:R-:W-:Y:S02]  /*98d0*/  IMAD R22, R21, R22, RZ ;  /* 0x0000001615167224 */ /* 0x010fe400078e02ff */
[----:B-----5:R-:W-:-:S05]  /*98e0*/  IMAD R23, R23, R24, RZ ;  /* 0x0000001817177224 */ /* 0x020fca00078e02ff */
[----:B------:R-:W-:Y:S01]  /*98f0*/  LOP3.LUT R17, R23, R22, R17, 0x96, !PT ;  /* 0x0000001617117212 */ /* 0x000fe200078e9611 */
[----:B------:R-:W-:Y:S02]  /*9900*/  IMAD R26, R25, R26, RZ ;  /* 0x0000001a191a7224 */ /* 0x000fe400078e02ff */
[----:B------:R-:W-:-:S05]  /*9910*/  IMAD R27, R27, R28, RZ ;  /* 0x0000001c1b1b7224 */ /* 0x000fca00078e02ff */
        /* <DEDUP_REMOVED lines=15> */
[----:B------:R-:W-:-:S04]  /*9a10*/  LOP3.LUT R17, R51, R50, R17, 0x96, !PT ;  /* 0x0000003233117212 */ /* 0x000fc800078e9611 */
[----:B------:R-:W-:Y:S01]  /*9a20*/  PRMT R16, R17, 0x7610, R16 ;  /* 0x0000761011107816 */ /* 0x000fe20000000010 */
[----:B------:R-:W-:Y:S06]  /*9a30*/  @P0 BRA `(.L_x_154) ;  /* 0xfffffff800fc0947 */ /* 0x000fec000383ffff */
[----:B0-----:R-:W-:Y:S05]  /*9a40*/  BSYNC.RECONVERGENT B1 ;  /* 0x0000000000017941 */ /* 0x001fea0003800200 */
.L_x_153:
[----:B------:R-:W-:Y:S02]  /*9a50*/  IMAD.MOV.U32 R0, RZ, RZ, R7 ;  /* 0x000000ffff007224 */ /* 0x000fe400078e0007 */
[----:B------:R-:W-:-:S07]  /*9a60*/  IMAD.MOV.U32 R34, RZ, RZ, RZ ;  /* 0x000000ffff227224 */ /* 0x000fce00078e00ff */
.L_x_152:
[----:B------:R-:W-:-:S09]  /*9a70*/  UISETP.NE.AND UP0, UPT, UR14, URZ, UPT ;  /* 0x000000ff0e00728c */ /* 0x000fd2000bf05270 */
[----:B------:R-:W-:Y:S05]  /*9a80*/  BRA.U !UP0, `(.L_x_155) ;  /* 0x0000000508587547 */ /* 0x000fea000b800000 */
[----:B------:R-:W-:Y:S01]  /*9a90*/  ISETP.NE.AND P3, PT, R53, RZ, PT ;  /* 0x000000ff3500720c */ /* 0x000fe20003f65270 */
[----:B------:R-:W-:-:S12]  /*9aa0*/  BRA.U !UP2, `(.L_x_156) ;  /* 0x000000010a887547 */ /* 0x000fd8000b800000 */
[----:B------:R-:W2:Y:S01]  /*9ab0*/  LDCU.64 UR4, c[0x0][0x398] ;  /* 0x00007300ff0477ac */ /* 0x000ea20008000a00 */
[----:B------:R-:W-:-:S05]  /*9ac0*/  IMAD.IADD R33, R1, 0x1, R0 ;  /* 0x0000000101217824 */ /* 0x000fca00078e0200 */
[----:B------:R-:W3:Y:S04]  /*9ad0*/  LDL.U8 R17, [R33+0x87] ;  /* 0x0000870021117983 */ /* 0x000ee80000100000 */
[----:B------:R-:W4:Y:S04]  /*9ae0*/  LDL.U8 R19, [R33+0x88] ;  /* 0x0000880021137983 */ /* 0x000f280000100000 */
[----:B------:R-:W5:Y:S01]  /*9af0*/  LDL.U8 R21, [R33+0x89] ;  /* 0x0000890021157983 */ /* 0x000f620000100000 */
[----:B--2---:R-:W-:-:S03]  /*9b00*/  IADD3 R12, P0, P2, R0, UR4, R10 ;  /* 0x00000004000c7c10 */ /* 0x004fc6000fa1e00a */
[----:B------:R-:W2:Y:S01]  /*9b10*/  LDL.U8 R23, [R33+0x8a] ;  /* 0x00008a0021177983 */ /* 0x000ea20000100000 */
[----:B------:R-:W-:-:S03]  /*9b20*/  IADD3.X R13, PT, PT, R34, UR5, R15, P0, P2 ;  /* 0x00000005220d7c10 */ /* 0x000fc600087e440f */
[----:B------:R-:W2:Y:S04]  /*9b30*/  LDL.U8 R25, [R33+0x8b] ;  /* 0x00008b0021197983 */ /* 0x000ea80000100000 */
[----:B------:R-:W3:Y:S04]  /*9b40*/  LDG.E.U8 R18, desc[UR10][R12.64] ;  /* 0x0000000a0c127981 */ /* 0x000ee8000c1e1100 */
[----:B------:R-:W4:Y:S04]  /*9b50*/  LDG.E.U8 R20, desc[UR10][R12.64+0x1] ;  /* 0x0000010a0c147981 */ /* 0x000f28000c1e1100 */
[----:B------:R-:W5:Y:S04]  /*9b60*/  LDG.E.U8 R22, desc[UR10][R12.64+0x2] ;  /* 0x0000020a0c167981 */ /* 0x000f68000c1e1100 */
[----:B------:R-:W2:Y:S04]  /*9b70*/  LDG.E.U8 R24, desc[UR10][R12.64+0x3] ;  /* 0x0000030a0c187981 */ /* 0x000ea8000c1e1100 */
[----:B------:R-:W2:Y:S04]  /*9b80*/  LDG.E.U8 R26, desc[UR10][R12.64+0x4] ;  /* 0x0000040a0c1a7981 */ /* 0x000ea8000c1e1100 */
[----:B------:R-:W2:Y:S04]  /*9b90*/  LDL.U8 R27, [R33+0x8c] ;  /* 0x00008c00211b7983 */ /* 0x000ea80000100000 */
[----:B------:R-:W2:Y:S04]  /*9ba0*/  LDL.U8 R29, [R33+0x8d] ;  /* 0x00008d00211d7983 */ /* 0x000ea80000100000 */
[----:B------:R-:W2:Y:S04]  /*9bb0*/  LDG.E.U8 R28, desc[UR10][R12.64+0x5] ;  /* 0x0000050a0c1c7981 */ /* 0x000ea8000c1e1100 */
[----:B------:R-:W2:Y:S04]  /*9bc0*/  LDG.E.U8 R30, desc[UR10][R12.64+0x6] ;  /* 0x0000060a0c1e7981 */ /* 0x000ea8000c1e1100 */
[----:B------:R-:W2:Y:S04]  /*9bd0*/  LDG.E.U8 R32, desc[UR10][R12.64+0x7] ;  /* 0x0000070a0c207981 */ /* 0x000ea8000c1e1100 */
[----:B------:R-:W2:Y:S01]  /*9be0*/  LDL.U8 R31, [R33+0x8e] ;  /* 0x00008e00211f7983 */ /* 0x000ea20000100000 */
[----:B------:R-:W-:-:S04]  /*9bf0*/  IADD3 R0, P0, PT, R0, 0x8, RZ ;  /* 0x0000000800007810 */ /* 0x000fc80007f1e0ff */
[----:B------:R-:W-:Y:S01]  /*9c00*/  IADD3.X R34, PT, PT, RZ, R34, RZ, P0, !PT ;  /* 0x00000022ff227210 */ /* 0x000fe200007fe4ff */
[----:B---3--:R-:W-:Y:S02]  /*9c10*/  IMAD R17, R17, R18, RZ ;  /* 0x0000001211117224 */ /* 0x008fe400078e02ff */
[----:B----4-:R-:W-:Y:S02]  /*9c20*/  IMAD R20, R19, R20, RZ ;  /* 0x0000001413147224 */ /* 0x010fe400078e02ff */
[----:B-----5:R-:W-:Y:S02]  /*9c30*/  IMAD R21, R21, R22, RZ ;  /* 0x0000001615157224 */ /* 0x020fe400078e02ff */
[----:B--2---:R-:W-:-:S03]  /*9c40*/  IMAD R24, R23, R24, RZ ;  /* 0x0000001817187224 */ /* 0x004fc600078e02ff */
[----:B------:R-:W-:Y:S01]  /*9c50*/  LOP3.LUT R17, R21, R17, R20, 0x96, !PT ;  /* 0x0000001115117212 */ /* 0x000fe200078e9614 */
[----:B------:R-:W-:-:S05]  /*9c60*/  IMAD R25, R25, R26, RZ ;  /* 0x0000001a19197224 */ /* 0x000fca00078e02ff */
[----:B------:R-:W-:Y:S01]  /*9c70*/  LOP3.LUT R17, R25, R17, R24, 0x96, !PT ;  /* 0x0000001119117212 */ /* 0x000fe200078e9618 */
[----:B------:R-:W-:Y:S02]  /*9c80*/  IMAD R28, R27, R28, RZ ;  /* 0x0000001c1b1c7224 */ /* 0x000fe400078e02ff */
[----:B------:R-:W-:-:S05]  /*9c90*/  IMAD R29, R29, R30, RZ ;  /* 0x0000001e1d1d7224 */ /* 0x000fca00078e02ff */
[----:B------:R-:W-:Y:S01]  /*9ca0*/  LOP3.LUT R17, R29, R17, R28, 0x96, !PT ;  /* 0x000000111d117212 */ /* 0x000fe200078e961c */
[----:B------:R-:W-:-:S05]  /*9cb0*/  IMAD R31, R31, R32, RZ ;  /* 0x000000201f1f7224 */ /* 0x000fca00078e02ff */
[----:B------:R-:W-:-:S07]  /*9cc0*/  LOP3.LUT R16, R16, R17, R31, 0x96, !PT ;  /* 0x0000001110107212 */ /* 0x000fce00078e961f */
.L_x_156:
[----:B------:R-:W-:Y:S04]  /*9cd0*/  BSSY.RECONVERGENT B1, `(.L_x_155) ;  /* 0x0000031000017945 */ /* 0x000fe80003800200 */
[----:B------:R-:W-:Y:S05]  /*9ce0*/  @!P3 BRA `(.L_x_157) ;  /* 0x0000000000bcb947 */ /* 0x000fea0003800000 */
[----:B------:R-:W-:Y:S01]  /*9cf0*/  BSSY.RECONVERGENT B2, `(.L_x_158) ;  /* 0x0000017000027945 */ /* 0x000fe20003800200 */
[----:B------:R-:W-:-:S03]  /*9d00*/  ISETP.NE.AND P3, PT, R14, RZ, PT ;  /* 0x000000ff0e00720c */ /* 0x000fc60003f65270 */
[----:B------:R-:W-:Y:S10]  /*9d10*/  @!P1 BRA `(.L_x_159) ;  /* 0x0000000000509947 */ /* 0x000ff40003800000 */
[----:B------:R-:W2:Y:S01]  /*9d20*/  LDCU.64 UR4, c[0x0][0x398] ;  /* 0x00007300ff0477ac */ /* 0x000ea20008000a00 */
[----:B------:R-:W-:-:S05]  /*9d30*/  IMAD.IADD R17, R1, 0x1, R0 ;  /* 0x0000000101117824 */ /* 0x000fca00078e0200 */
[----:B------:R-:W3:Y:S04]  /*9d40*/  LDL.U8 R18, [R17+0x87] ;  /* 0x0000870011127983 */ /* 0x000ee80000100000 */
[----:B------:R-:W4:Y:S04]  /*9d50*/  LDL.U8 R20, [R17+0x88] ;  /* 0x0000880011147983 */ /* 0x000f280000100000 */
[----:B------:R-:W5:Y:S01]  /*9d60*/  LDL.U8 R22, [R17+0x89] ;  /* 0x0000890011167983 */ /* 0x000f620000100000 */
[----:B--2---:R-:W-:-:S03]  /*9d70*/  IADD3 R12, P0, P2, R0, UR4, R10 ;  /* 0x00000004000c7c10 */ /* 0x004fc6000fa1e00a */
[----:B------:R-:W2:Y:S01]  /*9d80*/  LDL.U8 R24, [R17+0x8a] ;  /* 0x00008a0011187983 */ /* 0x000ea20000100000 */
[----:B------:R-:W-:-:S05]  /*9d90*/  IADD3.X R13, PT, PT, R34, UR5, R15, P0, P2 ;  /* 0x00000005220d7c10 */ /* 0x000fca00087e440f */
[----:B------:R-:W3:Y:S04]  /*9da0*/  LDG.E.U8 R19, desc[UR10][R12.64] ;  /* 0x0000000a0c137981 */ /* 0x000ee8000c1e1100 */
[----:B------:R-:W4:Y:S04]  /*9db0*/  LDG.E.U8 R21, desc[UR10][R12.64+0x1] ;  /* 0x0000010a0c157981 */ /* 0x000f28000c1e1100 */
[----:B------:R-:W5:Y:S04]  /*9dc0*/  LDG.E.U8 R23, desc[UR10][R12.64+0x2] ;  /* 0x0000020a0c177981 */ /* 0x000f68000c1e1100 */
[----:B------:R-:W2:Y:S01]  /*9dd0*/  LDG.E.U8 R25, desc[UR10][R12.64+0x3] ;  /* 0x0000030a0c197981 */ /* 0x000ea2000c1e1100 */
[----:B------:R-:W-:-:S05]  /*9de0*/  IADD3 R0, P0, PT, R0, 0x4, RZ ;  /* 0x0000000400007810 */ /* 0x000fca0007f1e0ff */
[----:B------:R-:W-:Y:S02]  /*9df0*/  IMAD.X R34, RZ, RZ, R34, P0 ;  /* 0x000000ffff227224 */ /* 0x000fe400000e0622 */
[----:B---3--:R-:W-:Y:S02]  /*9e00*/  IMAD R18, R18, R19, RZ ;  /* 0x0000001312127224 */ /* 0x008fe400078e02ff */
[----:B----4-:R-:W-:Y:S02]  /*9e10*/  IMAD R21, R20, R21, RZ ;  /* 0x0000001514157224 */ /* 0x010fe400078e02ff */
[----:B-----5:R-:W-:Y:S02]  /*9e20*/  IMAD R22, R22, R23, RZ ;  /* 0x0000001716167224 */ /* 0x020fe400078e02ff */
[----:B--2---:R-:W-:-:S03]  /*9e30*/  IMAD R24, R24, R25, RZ ;  /* 0x0000001918187224 */ /* 0x004fc600078e02ff */
[----:B------:R-:W-:-:S04]  /*9e40*/  LOP3.LUT R21, R22, R18, R21, 0x96, !PT ;  /* 0x0000001216157212 */ /* 0x000fc800078e9615 */
[----:B------:R-:W-:-:S07]  /*9e50*/  LOP3.LUT R16, R16, R21, R24, 0x96, !PT ;  /* 0x0000001510107212 */ /* 0x000fce00078e9618 */
.L_x_159:
[----:B01----:R-:W-:Y:S05]  /*9e60*/  BSYNC.RECONVERGENT B2 ;  /* 0x0000000000027941 */ /* 0x003fea0003800200 */
.L_x_158:
[----:B------:R-:W-:Y:S05]  /*9e70*/  @!P3 BRA `(.L_x_157) ;  /* 0x000000000058b947 */ /* 0x000fea0003800000 */
[----:B------:R-:W0:Y:S01]  /*9e80*/  LDCU.64 UR4, c[0x0][0x398] ;  /* 0x00007300ff0477ac */ /* 0x000e220008000a00 */
[----:B------:R-:W-:Y:S01]  /*9e90*/  IMAD.IADD R17, R1, 0x1, R0 ;  /* 0x0000000101117824 */ /* 0x000fe200078e0200 */
[----:B0-----:R-:W-:-:S04]  /*9ea0*/  IADD3 R10, P0, P2, R0, UR4, R10 ;  /* 0x00000004000a7c10 */ /* 0x001fc8000fa1e00a */
[----:B------:R-:W2:Y:S01]  /*9eb0*/  LDL.U8 R0, [R17+0x87] ;  /* 0x0000870011007983 */ /* 0x000ea20000100000 */
[----:B------:R-:W-:-:S05]  /*9ec0*/  IADD3.X R11, PT, PT, R34, UR5, R15, P0, P2 ;  /* 0x00000005220b7c10 */ /* 0x000fca00087e440f */
[----:B------:R-:W2:Y:S01]  /*9ed0*/  LDG.E.U8 R13, desc[UR10][R10.64] ;  /* 0x0000000a0a0d7981 */ /* 0x000ea2000c1e1100 */
[----:B------:R-:W-:Y:S01]  /*9ee0*/  ISETP.NE.AND P0, PT, R14, 0x1, PT ;  /* 0x000000010e00780c */ /* 0x000fe20003f05270 */
[----:B--2---:R-:W-:-:S05]  /*9ef0*/  IMAD R13, R0, R13, RZ ;  /* 0x0000000d000d7224 */ /* 0x004fca00078e02ff */
[----:B------:R-:W-:-:S04]  /*9f00*/  LOP3.LUT R13, R13, R16, RZ, 0x3c, !PT ;  /* 0x000000100d0d7212 */ /* 0x000fc800078e3cff */
[----:B------:R-:W-:-:S03]  /*9f10*/  PRMT R16, R13, 0x7610, R16 ;  /* 0x000076100d107816 */ /* 0x000fc60000000010 */
[----:B------:R-:W-:Y:S05]  /*9f20*/  @!P0 BRA `(.L_x_157) ;  /* 0x00000000002c8947 */ /* 0x000fea0003800000 */
[----:B------:R-:W-:Y:S01]  /*9f30*/  ISETP.NE.AND P0, PT, R14, 0x2, PT ;  /* 0x000000020e00780c */ /* 0x000fe20003f05270 */
[----:B------:R-:W2:Y:S04]  /*9f40*/  LDL.U8 R0, [R17+0x88] ;  /* 0x0000880011007983 */ /* 0x000ea80000100000 */
[----:B------:R-:W2:Y:S08]  /*9f50*/  LDG.E.U8 R13, desc[UR10][R10.64+0x1] ;  /* 0x0000010a0a0d7981 */ /* 0x000eb0000c1e1100 */
[----:B------:R-:W3:Y:S04]  /*9f60*/  @P0 LDG.E.U8 R15, desc[UR10][R10.64+0x2] ;  /* 0x0000020a0a0f0981 */ /* 0x000ee8000c1e1100 */
[----:B------:R-:W3:Y:S01]  /*9f70*/  @P0 LDL.U8 R12, [R17+0x89] ;  /* 0x00008900110c0983 */ /* 0x000ee20000100000 */
[----:B--2---:R-:W-:-:S05]  /*9f80*/  IMAD R13, R0, R13, RZ ;  /* 0x0000000d000d7224 */ /* 0x004fca00078e02ff */
[----:B------:R-:W-:-:S04]  /*9f90*/  LOP3.LUT R13, R13, R16, RZ, 0x3c, !PT ;  /* 0x000000100d0d7212 */ /* 0x000fc800078e3cff */
[----:B------:R-:W-:Y:S01]  /*9fa0*/  PRMT R16, R13, 0x7610, R16 ;  /* 0x000076100d107816 */ /* 0x000fe20000000010 */
[----:B---3--:R-:W-:-:S05]  /*9fb0*/  @P0 IMAD R15, R12, R15, RZ ;  /* 0x0000000f0c0f0224 */ /* 0x008fca00078e02ff */
[----:B------:R-:W-:-:S04]  /*9fc0*/  @P0 LOP3.LUT R15, R15, R16, RZ, 0x3c, !PT ;  /* 0x000000100f0f0212 */ /* 0x000fc800078e3cff */
[----:B------:R-:W-:-:S07]  /*9fd0*/  @P0 PRMT R16, R15, 0x7610, R16 ;  /* 0x000076100f100816 */ /* 0x000fce0000000010 */
.L_x_157:
[----:B01----:R-:W-:Y:S05]  /*9fe0*/  BSYNC.RECONVERGENT B1 ;  /* 0x0000000000017941 */ /* 0x003fea0003800200 */
.L_x_155:
[----:B------:R-:W-:Y:S02]  /*9ff0*/  LOP3.LUT R16, R16, 0xff, RZ, 0xc0, !PT ;  /* 0x000000ff10107812 */ /* 0x000fe400078ec0ff */
[----:B------:R-:W-:Y:S02]  /*a000*/  CS2R R22, SRZ ;  /* 0x0000000000167805 */ /* 0x000fe4000001ff00 */
[----:B------:R-:W-:Y:S02]  /*a010*/  CS2R R36, SRZ ;  /* 0x0000000000247805 */ /* 0x000fe4000001ff00 */
[----:B------:R-:W-:-:S13]  /*a020*/  ISETP.NE.AND P0, PT, R16, 0x1, PT ;  /* 0x000000011000780c */ /* 0x000fda0003f05270 */
[----:B------:R-:W-:Y:S05]  /*a030*/  @!P0 BRA `(.L_x_160) ;  /* 0x00000024007c8947 */ /* 0x000fea0003800000 */
[----:B------:R-:W-:-:S05]  /*a040*/  IADD3 R54, P0, PT, R54, 0x1, RZ ;  /* 0x0000000136367810 */ /* 0x000fca0007f1e0ff */
[----:B------:R-:W-:Y:S01]  /*a050*/  IMAD.X R55, RZ, RZ, R55, P0 ;  /* 0x000000ffff377224 */ /* 0x000fe200000e0637 */
[----:B------:R-:W-:-:S04]  /*a060*/  ISETP.NE.U32.AND P0, PT, R54, UR6, PT ;  /* 0x0000000636007c0c */ /* 0x000fc8000bf05070 */
[----:B------:R-:W-:-:S13]  /*a070*/  ISETP.NE.AND.EX P0, PT, R55, UR8, PT, P0 ;  /* 0x0000000837007c0c */ /* 0x000fda000bf05300 */
[----:B------:R-:W-:Y:S05]  /*a080*/  @P0 BRA `(.L_x_161) ;  /* 0xfffffff400340947 */ /* 0x000fea000383ffff */
.L_x_151:
[----:B------:R-:W-:Y:S01]  /*a090*/  IMAD.MOV.U32 R0, RZ, RZ, RZ ;  /* 0x000000ffff007224 */ /* 0x000fe200078e00ff */
[----:B------:R-:W-:Y:S01]  /*a0a0*/  MOV R19, R39 ;  /* 0x0000002700137202 */ /* 0x000fe20000000f00 */
[----:B---34-:R-:W-:Y:S02]  /*a0b0*/  IMAD.MOV.U32 R7, RZ, RZ, RZ ;  /* 0x000000ffff077224 */ /* 0x018fe400078e00ff */
[----:B--2---:R-:W-:-:S07]  /*a0c0*/  IMAD.MOV.U32 R18, RZ, RZ, R38 ;  /* 0x000000ffff127224 */ /* 0x004fce00078e0026 */
.L_x_174:
        /* <DEDUP_REMOVED lines=17> */
[----:B------:R-:W-:Y:S01]  /*a1e0*/  IMAD.MOV.U32 R21, RZ, RZ, 0x3ff71547 ;  /* 0x3ff71547ff157424 */ /* 0x000fe200078e00ff */
[----:B------:R-:W-:Y:S01]  /*a1f0*/  UMOV UR4, 0x3b39803f ;  /* 0x3b39803f00047882 */ /* 0x000fe20000000000 */
[----:B------:R-:W-:Y:S01]  /*a200*/  IMAD.MOV.U32 R12, RZ, RZ, -0x105c611 ;  /* 0xfefa39efff0c7424 */ /* 0x000fe200078e00ff */
[----:B------:R-:W-:Y:S01]  /*a210*/  UMOV UR5, 0x3c7abc9e ;  /* 0x3c7abc9e00057882 */ /* 0x000fe20000000000 */
[----:B------:R-:W-:Y:S01]  /*a220*/  FSETP.GEU.AND P0, PT, |R11|, 4.1917929649353027344, PT ;  /* 0x4086232b0b00780b */ /* 0x000fe20003f0e200 */
[----:B------:R-:W-:Y:S01]  /*a230*/  BSSY.RECONVERGENT B3, `(.L_x_166) ;  /* 0x0000033000037945 */ /* 0x000fe20003800200 */
[----:B------:R-:W-:-:S08]  /*a240*/  DFMA R20, R10, R20, 6.75539944105574400000e+15 ;  /* 0x433800000a14742b */ /* 0x000fd00000000014 */
        /* <DEDUP_REMOVED lines=43> */
[----:B------:R-:W-:-:S03]  /*a500*/  FSEL R14, R22, RZ, P0 ;  /* 0x000000ff160e7208 */ /* 0x000fc60000000000 */
[----:B------:R-:W-:Y:S02]  /*a510*/  @!P1 IMAD.IADD R20, R20, 0x1, -R21 ;  /* 0x0000000114149824 */ /* 0x000fe400078e0a15 */
[----:B------:R-:W-:-:S03]  /*a520*/  @!P1 IMAD R17, R21, 0x100000, R17 ;  /* 0x0010000015119824 */ /* 0x000fc600078e0211 */
[----:B------:R-:W-:Y:S01]  /*a530*/  @!P1 LEA R21, R20, 0x3ff00000, 0x14 ;  /* 0x3ff0000014159811 */ /* 0x000fe200078ea0ff */
[----:B------:R-:W-:-:S06]  /*a540*/  @!P1 IMAD.MOV.U32 R20, RZ, RZ, RZ ;  /* 0x000000ffff149224 */ /* 0x000fcc00078e00ff */
[----:B------:R-:W-:-:S11]  /*a550*/  @!P1 DMUL R14, R16, R20 ;  /* 0x00000014100e9228 */ /* 0x000fd60000000000 */
.L_x_167:
[----:B01----:R-:W-:Y:S05]  /*a560*/  BSYNC.RECONVERGENT B3 ;  /* 0x0000000000037941 */ /* 0x003fea0003800200 */
.L_x_166:
[----:B------:R-:W-:Y:S01]  /*a570*/  DADD R14, R14, 1 ;  /* 0x3ff000000e0e7429 */ /* 0x000fe20000000000 */
[----:B------:R-:W-:-:S09]  /*a580*/  IMAD.MOV.U32 R29, RZ, RZ, -0x3ff ;  /* 0xfffffc01ff1d7424 */ /* 0x000fd200078e00ff */
[----:B------:R-:W-:Y:S01]  /*a590*/  ISETP.GT.AND P0, PT, R15, 0xfffff, PT ;  /* 0x000fffff0f00780c */ /* 0x000fe20003f04270 */
[--C-:B------:R-:W-:Y:S01]  /*a5a0*/  IMAD.MOV.U32 R17, RZ, RZ, R15.reuse ;  /* 0x000000ffff117224 */ /* 0x100fe200078e000f */
        /* <DEDUP_REMOVED lines=17> */
[----:B------:R-:W-:Y:S01]  /*a6c0*/  IMAD.MOV.U32 R29, RZ, RZ, 0x43300000 ;  /* 0x43300000ff1d7424 */ /* 0x000fe200078e00ff */
[----:B------:R-:W-:Y:S01]  /*a6d0*/  ISETP.GE.U32.AND P0, PT, R15, 0x3ff6a09f, PT ;  /* 0x3ff6a09f0f00780c */ /* 0x000fe20003f06070 */
[----:B------:R-:W-:Y:S01]  /*a6e0*/  UMOV UR20, 0x80000000 ;  /* 0x8000000000147882 */ /* 0x000fe20000000000 */
[----:B------:R-:W-:-:S11]  /*a6f0*/  UMOV UR21, 0x43300000 ;  /* 0x4330000000157882 */ /* 0x000fd60000000000 */
        /* <DEDUP_REMOVED lines=50> */
.L_x_168:
[----:B------:R-:W-:Y:S01]  /*aa20*/  IMAD.MOV.U32 R12, RZ, RZ, 0x0 ;  /* 0x00000000ff0c7424 */ /* 0x000fe200078e00ff */
[----:B------:R-:W-:Y:S02]  /*aa30*/  MOV R13, 0x7ff00000 ;  /* 0x7ff00000000d7802 */ /* 0x000fe40000000f00 */
[----:B------:R-:W-:-:S04]  /*aa40*/  LOP3.LUT P0, RZ, R17, 0x7fffffff, RZ, 0xc0, !PT ;  /* 0x7fffffff11ff7812 */ /* 0x000fc8000780c0ff */
[----:B------:R-:W-:-:S10]  /*aa50*/  DFMA R12, R16, R12, +INF ;  /* 0x7ff00000100c742b */ /* 0x000fd4000000000c */
[----:B------:R-:W-:Y:S02]  /*aa60*/  FSEL R12, R12, RZ, P0 ;  /* 0x000000ff0c0c7208 */ /* 0x000fe40000000000 */
[----:B------:R-:W-:-:S07]  /*aa70*/  FSEL R13, R13, -QNAN , P0 ;  /* 0xfff000000d0d7808 */ /* 0x000fce0000000000 */
.L_x_165:
[----:B01----:R-:W-:Y:S05]  /*aa80*/  BSYNC.RECONVERGENT B2 ;  /* 0x0000000000027941 */ /* 0x003fea0003800200 */
.L_x_164:
        /* <DEDUP_REMOVED lines=66> */
.L_x_172:
[----:B------:R-:W-:Y:S05]  /*aeb0*/  BSYNC.RECONVERGENT B3 ;  /* 0x0000000000037941 */ /* 0x000fea0003800200 */
.L_x_171:
        /* <DEDUP_REMOVED lines=8> */
[----:B------:R-:W-:Y:S01]  /*af40*/  @!P0 MOV R28, R11 ;  /* 0x0000000b001c8202 */ /* 0x000fe20000000f00 */
[----:B------:R-:W-:-:S04]  /*af50*/  @!P0 IMAD.MOV.U32 R16, RZ, RZ, R10 ;  /* 0x000000ffff108224 */ /* 0x000fc800078e000a */
[----:B------:R-:W-:-:S05]  /*af60*/  VIADD R17, R28, 0xffffffff ;  /* 0xffffffff1c117836 */ /* 0x000fca0000000000 */
[----:B------:R-:W-:-:S13]  /*af70*/  ISETP.GT.U32.AND P1, PT, R17, 0x7feffffe, PT ;  /* 0x7feffffe1100780c */ /* 0x000fda0003f24070 */
[----:B------:R-:W-:Y:S05]  /*af80*/  @P1 BRA `(.L_x_173) ;  /* 0x0000000000fc1947 */ /* 0x000fea0003800000 */
[----:B------:R-:W-:Y:S01]  /*af90*/  LOP3.LUT R10, R28, 0xfffff, RZ, 0xc0, !PT ;  /* 0x000fffff1c0a7812 */ /* 0x000fe200078ec0ff */
[----:B------:R-:W-:Y:S01]  /*afa0*/  IMAD.MOV.U32 R26, RZ, RZ, -0x748574fc ;  /* 0x8b7a8b04ff1a7424 */ /* 0x000fe200078e00ff */
[----:B------:R-:W-:Y:S01]  /*afb0*/  MOV R20, RZ ;  /* 0x000000ff00147202 */ /* 0x000fe20000000f00 */
[----:B------:R-:W-:Y:S01]  /*afc0*/  IMAD.MOV.U32 R27, RZ, RZ, 0x3ed0ee25 ;  /* 0x3ed0ee25ff1b7424 */ /* 0x000fe200078e00ff */
[----:B------:R-:W-:Y:S01]  /*afd0*/  LOP3.LUT R11, R10, 0x3ff00000, RZ, 0xfc, !PT ;  /* 0x3ff000000a0b7812 */ /* 0x000fe200078efcff */
[----:B------:R-:W-:Y:S01]  /*afe0*/  IMAD.MOV.U32 R10, RZ, RZ, R16 ;  /* 0x000000ffff0a7224 */ /* 0x000fe200078e0010 */
[----:B------:R-:W-:Y:S01]  /*aff0*/  UMOV UR4, 0x3ae80f1e ;  /* 0x3ae80f1e00047882 */ /* 0x000fe20000000000 */
[----:B------:R-:W-:Y:S01]  /*b000*/  UMOV UR5, 0x3eb1380b ;  /* 0x3eb1380b00057882 */ /* 0x000fe20000000000 */
[----:B------:R-:W-:Y:S01]  /*b010*/  ISETP.GE.U32.AND P0, PT, R11, 0x3ff6a09f, PT ;  /* 0x3ff6a09f0b00780c */ /* 0x000fe20003f06070 */
[----:B------:R-:W-:Y:S01]  /*b020*/  UMOV UR20, 0x80000000 ;  /* 0x8000000000147882 */ /* 0x000fe20000000000 */
[----:B------:R-:W-:Y:S01]  /*b030*/  LEA.HI R28, R28, R29, RZ, 0xc ;  /* 0x0000001d1c1c7211 */ /* 0x000fe200078f60ff */
[----:B------:R-:W-:Y:S01]  /*b040*/  IMAD.MOV.U32 R29, RZ, RZ, 0x43300000 ;  /* 0x43300000ff1d7424 */ /* 0x000fe200078e00ff */
[----:B------:R-:W-:-:S09]  /*b050*/  UMOV UR21, 0x43300000 ;  /* 0x4330000000157882 */ /* 0x000fd20000000000 */
        /* <DEDUP_REMOVED lines=50> */
.L_x_173:
[----:B------:R-:W-:Y:S01]  /*b380*/  IMAD.MOV.U32 R14, RZ, RZ, 0x0 ;  /* 0x00000000ff0e7424 */ /* 0x000fe200078e00ff */
[----:B------:R-:W-:Y:S01]  /*b390*/  LOP3.LUT P0, RZ, R11, 0x7fffffff, RZ, 0xc0, !PT ;  /* 0x7fffffff0bff7812 */ /* 0x000fe2000780c0ff */
[----:B------:R-:W-:-:S06]  /*b3a0*/  IMAD.MOV.U32 R15, RZ, RZ, 0x7ff00000 ;  /* 0x7ff00000ff0f7424 */ /* 0x000fcc00078e00ff */
[----:B------:R-:W-:-:S10]  /*b3b0*/  DFMA R14, R10, R14, +INF ;  /* 0x7ff000000a0e742b */ /* 0x000fd4000000000e */
[----:B------:R-:W-:Y:S02]  /*b3c0*/  FSEL R14, R14, RZ, P0 ;  /* 0x000000ff0e0e7208 */ /* 0x000fe40000000000 */
[----:B------:R-:W-:-:S07]  /*b3d0*/  FSEL R15, R15, -QNAN , P0 ;  /* 0xfff000000f0f7808 */ /* 0x000fce0000000000 */
.L_x_170:
[----:B------:R-:W-:Y:S05]  /*b3e0*/  BSYNC.RECONVERGENT B2 ;  /* 0x0000000000027941 */ /* 0x000fea0003800200 */
.L_x_169:
[----:B------:R-:W-:-:S08]  /*b3f0*/  DADD R12, -R14, R12 ;  /* 0x000000000e0c7229 */ /* 0x000fd0000000010c */
[----:B------:R-:W-:-:S11]  /*b400*/  DADD R18, R18, R12 ;  /* 0x0000000012127229 */ /* 0x000fd6000000000c */
.L_x_163:
[----:B01----:R-:W-:Y:S05]  /*b410*/  BSYNC.RECONVERGENT B1 ;  /* 0x0000000000017941 */ /* 0x003fea0003800200 */
.L_x_162:
[----:B------:R-:W-:-:S05]  /*b420*/  IADD3 R0, P0, PT, R0, 0x1, RZ ;  /* 0x0000000100007810 */ /* 0x000fca0007f1e0ff */
[----:B------:R-:W-:Y:S01]  /*b430*/  IMAD.X R7, RZ, RZ, R7, P0 ;  /* 0x000000ffff077224 */ /* 0x000fe200000e0607 */
[----:B------:R-:W-:-:S04]  /*b440*/  ISETP.NE.U32.AND P0, PT, R0, UR7, PT ;  /* 0x0000000700007c0c */ /* 0x000fc8000bf05070 */
[----:B------:R-:W-:-:S13]  /*b450*/  ISETP.NE.AND.EX P0, PT, R7, RZ, PT, P0 ;  /* 0x000000ff0700720c */ /* 0x000fda0003f05300 */
[----:B------:R-:W-:Y:S05]  /*b460*/  @P0 BRA `(.L_x_174) ;  /* 0xffffffec00180947 */ /* 0x000fea000383ffff */
[----:B------:R-:W-:Y:S01]  /*b470*/  UISETP.GE.U32.AND UP0, UPT, UR16, 0xf, UPT ;  /* 0x0000000f1000788c */ /* 0x000fe2000bf06070 */
[----:B------:R-:W-:Y:S01]  /*b480*/  MOV R0, RZ ;  /* 0x000000ff00007202 */ /* 0x000fe20000000f00 */
[----:B------:R-:W-:Y:S02]  /*b490*/  UISETP.NE.AND UP3, UPT, UR14, URZ, UPT ;  /* 0x000000ff0e00728c */ /* 0x000fe4000bf65270 */
[----:B------:R-:W-:-:S09]  /*b4a0*/  UISETP.GE.U32.AND.EX UP0, UPT, UR17, URZ, UPT, UP0 ;  /* 0x000000ff1100728c */ /* 0x000fd2000bf06100 */
[----:B------:R-:W-:Y:S05]  /*b4b0*/  BRA.U !UP0, `(.L_x_175) ;  /* 0x0000000108f07547 */ /* 0x000fea000b800000 */
[----:B------:R-:W-:Y:S01]  /*b4c0*/  ULOP3.LUT UR4, UR7, 0x7ffffff0, URZ, 0xc0, !UPT ;  /* 0x7ffffff007047892 */ /* 0x000fe2000f8ec0ff */
[----:B------:R-:W-:Y:S02]  /*b4d0*/  IMAD.MOV.U32 R10, RZ, RZ, RZ ;  /* 0x000000ffff0a7224 */ /* 0x000fe400078e00ff */
[----:B------:R-:W-:-:S03]  /*b4e0*/  IMAD.MOV.U32 R26, RZ, RZ, RZ ;  /* 0x000000ffff1a7224 */ /* 0x000fc600078e00ff */
[----:B------:R-:W-:Y:S01]  /*b4f0*/  IMAD.U32 R0, RZ, RZ, UR4 ;  /* 0x00000004ff007e24 */ /* 0x000fe2000f8e00ff */
[----:B------:R-:W-:-:S06]  /*b500*/  UMOV UR4, URZ ;  /* 0x000000ff00047c82 */ /* 0x000fcc0008000000 */
.L_x_176:
[----:B------:R-:W-:-:S05]  /*b510*/  IMAD.IADD R24, R1, 0x1, R10 ;  /* 0x0000000101187824 */ /* 0x000fca00078e020a */
[----:B0-----:R-:W2:Y:S01]  /*b520*/  LDL.U8 R12, [R24+0x87] ;  /* 0x00008700180c7983 */ /* 0x001ea20000100000 */
[C---:B------:R-:W-:Y:S01]  /*b530*/  IMAD.U32 R25, R10.reuse, 0x8, R1 ;  /* 0x000000080a197824 */ /* 0x040fe200078e0001 */
[----:B--2---:R-:W0:Y:S04]  /*b540*/  I2F.F64.U16 R12, R12 ;  /* 0x0000000c000c7312 */ /* 0x004e280000101800 */
[----:B0-----:R0:W-:Y:S04]  /*b550*/  STL.64 [R25+0xa8], R12 ;  /* 0x0000a80c19007387 */ /* 0x0011e80000100a00 */
[----:B------:R-:W2:Y:S02]  /*b560*/  LDL.U8 R14, [R24+0x88] ;  /* 0x00008800180e7983 */ /* 0x000ea40000100000 */
[----:B--2---:R-:W1:Y:S02]  /*b570*/  I2F.F64.U16 R14, R14 ;  /* 0x0000000e000e7312 */ /* 0x004e640000101800 */
[----:B-1----:R1:W-:Y:S04]  /*b580*/  STL.64 [R25+0xb0], R14 ;  /* 0x0000b00e19007387 */ /* 0x0023e80000100a00 */
[----:B------:R-:W2:Y:S02]  /*b590*/  LDL.U8 R16, [R24+0x89] ;  /* 0x0000890018107983 */ /* 0x000ea40000100000 */
[----:B--2---:R-:W2:Y:S02]  /*b5a0*/  I2F.F64.U16 R16, R16 ;  /* 0x0000001000107312 */ /* 0x004ea40000101800 */
[----:B--2---:R2:W-:Y:S04]  /*b5b0*/  STL.64 [R25+0xb8], R16 ;  /* 0x0000b81019007387 */ /* 0x0045e80000100a00 */
[----:B------:R-:W3:Y:S02]  /*b5c0*/  LDL.U8 R20, [R24+0x8a] ;  /* 0x00008a0018147983 */ /* 0x000ee40000100000 */
[----:B---3--:R-:W3:Y:S02]  /*b5d0*/  I2F.F64.U16 R20, R20 ;  /* 0x0000001400147312 */ /* 0x008ee40000101800 */
[----:B---3--:R3:W-:Y:S04]  /*b5e0*/  STL.64 [R25+0xc0], R20 ;  /* 0x0000c01419007387 */ /* 0x0087e80000100a00 */
[----:B------:R-:W0:Y:S02]  /*b5f0*/  LDL.U8 R7, [R24+0x8b] ;  /* 0x00008b0018077983 */ /* 0x000e240000100000 */
[----:B0-----:R-:W0:Y:S02]  /*b600*/  I2F.F64.U16 R12, R7 ;  /* 0x00000007000c7312 */ /* 0x001e240000101800 */
[----:B0-----:R0:W-:Y:S04]  /*b610*/  STL.64 [R25+0xc8], R12 ;  /* 0x0000c80c19007387 */ /* 0x0011e80000100a00 */
[----:B------:R-:W1:Y:S02]  /*b620*/  LDL.U8 R11, [R24+0x8c] ;  /* 0x00008c00180b7983 */ /* 0x000e640000100000 */
[----:B-1----:R-:W1:Y:S02]  /*b630*/  I2F.F64.U16 R14, R11 ;  /* 0x0000000b000e7312 */ /* 0x002e640000101800 */
        /* <DEDUP_REMOVED lines=26> */
[----:B--2---:R-:W1:Y:S02]  /*b7e0*/  I2F.F64.U16 R16, R22 ;  /* 0x0000001600107312 */ /* 0x004e640000101800 */
[----:B-1----:R0:W-:Y:S04]  /*b7f0*/  STL.64 [R25+0x118], R16 ;  /* 0x0001181019007387 */ /* 0x0021e80000100a00 */
[----:B------:R-:W3:Y:S01]  /*b800*/  LDL.U8 R23, [R24+0x96] ;  /* 0x0000960018177983 */ /* 0x000ee20000100000 */
[----:B------:R-:W-:-:S05]  /*b810*/  IADD3 R10, P0, PT, R10, 0x10, RZ ;  /* 0x000000100a0a7810 */ /* 0x000fca0007f1e0ff */
[----:B------:R-:W-:Y:S01]  /*b820*/  IMAD.X R26, RZ, RZ, R26, P0 ;  /* 0x000000ffff1a7224 */ /* 0x000fe200000e061a */
[----:B------:R-:W-:-:S04]  /*b830*/  ISETP.NE.U32.AND P0, PT, R10, R0, PT ;  /* 0x000000000a00720c */ /* 0x000fc80003f05070 */
[----:B------:R-:W-:Y:S01]  /*b840*/  ISETP.NE.AND.EX P0, PT, R26, UR4, PT, P0 ;  /* 0x000000041a007c0c */ /* 0x000fe2000bf05300 */
[----:B---3--:R-:W1:Y:S02]  /*b850*/  I2F.F64.U16 R20, R23 ;  /* 0x0000001700147312 */ /* 0x008e640000101800 */
[----:B-1----:R0:W-:Y:S10]  /*b860*/  STL.64 [R25+0x120], R20 ;  /* 0x0001201419007387 */ /* 0x0021f40000100a00 */
[----:B------:R-:W-:Y:S05]  /*b870*/  @P0 BRA `(.L_x_176) ;  /* 0xfffffffc00240947 */ /* 0x000fea000383ffff */
.L_x_175:
        /* <DEDUP_REMOVED lines=8> */
[----:B------:R-:W2:Y:S01]  /*b900*/  LDL.U8 R10, [R24+0x87] ;  /* 0x00008700180a7983 */ /* 0x000ea20000100000 */
[C---:B------:R-:W-:Y:S01]  /*b910*/  LEA R23, R0.reuse, R1, 0x3 ;  /* 0x0000000100177211 */ /* 0x040fe200078e18ff */
[----:B--2---:R-:W1:Y:S04]  /*b920*/  I2F.F64.U16 R10, R10 ;  /* 0x0000000a000a7312 */ /* 0x004e680000101800 */
[----:B-1----:R1:W-:Y:S04]  /*b930*/  STL.64 [R23+0xa8], R10 ;  /* 0x0000a80a17007387 */ /* 0x0023e80000100a00 */
[----:B0-----:R-:W2:Y:S02]  /*b940*/  LDL.U8 R12, [R24+0x88] ;  /* 0x00008800180c7983 */ /* 0x001ea40000100000 */
[----:B--2---:R-:W0:Y:S02]  /*b950*/  I2F.F64.U16 R12, R12 ;  /* 0x0000000c000c7312 */ /* 0x004e240000101800 */
[----:B0-----:R0:W-:Y:S04]  /*b960*/  STL.64 [R23+0xb0], R12 ;  /* 0x0000b00c17007387 */ /* 0x0011e80000100a00 */
[----:B------:R-:W2:Y:S02]  /*b970*/  LDL.U8 R14, [R24+0x89] ;  /* 0x00008900180e7983 */ /* 0x000ea40000100000 */
[----:B--2---:R-:W2:Y:S02]  /*b980*/  I2F.F64.U16 R14, R14 ;  /* 0x0000000e000e7312 */ /* 0x004ea40000101800 */
[----:B--2---:R2:W-:Y:S04]  /*b990*/  STL.64 [R23+0xb8], R14 ;  /* 0x0000b80e17007387 */ /* 0x0045e80000100a00 */
[----:B------:R-:W3:Y:S02]  /*b9a0*/  LDL.U8 R16, [R24+0x8a] ;  /* 0x00008a0018107983 */ /* 0x000ee40000100000 */
[----:B---3--:R-:W3:Y:S02]  /*b9b0*/  I2F.F64.U16 R16, R16 ;  /* 0x0000001000107312 */ /* 0x008ee40000101800 */
[----:B---3--:R3:W-:Y:S04]  /*b9c0*/  STL.64 [R23+0xc0], R16 ;  /* 0x0000c01017007387 */ /* 0x0087e80000100a00 */
[----:B------:R-:W1:Y:S02]  /*b9d0*/  LDL.U8 R7, [R24+0x8b] ;  /* 0x00008b0018077983 */ /* 0x000e640000100000 */
[----:B-1----:R-:W1:Y:S02]  /*b9e0*/  I2F.F64.U16 R10, R7 ;  /* 0x00000007000a7312 */ /* 0x002e640000101800 */
[----:B-1----:R1:W-:Y:S04]  /*b9f0*/  STL.64 [R23+0xc8], R10 ;  /* 0x0000c80a17007387 */ /* 0x0023e80000100a00 */
[----:B------:R-:W0:Y:S02]  /*ba00*/  LDL.U8 R20, [R24+0x8c] ;  /* 0x00008c0018147983 */ /* 0x000e240000100000 */
[----:B0-----:R-:W0:Y:S02]  /*ba10*/  I2F.F64.U16 R12, R20 ;  /* 0x00000014000c7312 */ /* 0x001e240000101800 */
[----:B0-----:R1:W-:Y:S04]  /*ba20*/  STL.64 [R23+0xd0], R12 ;  /* 0x0000d00c17007387 */ /* 0x0013e80000100a00 */
[----:B------:R-:W2:Y:S02]  /*ba30*/  LDL.U8 R21, [R24+0x8d] ;  /* 0x00008d0018157983 */ /* 0x000ea40000100000 */
[----:B--2---:R-:W0:Y:S02]  /*ba40*/  I2F.F64.U16 R14, R21 ;  /* 0x00000015000e7312 */ /* 0x004e240000101800 */
[----:B0-----:R1:W-:Y:S04]  /*ba50*/  STL.64 [R23+0xd8], R14 ;  /* 0x0000d80e17007387 */ /* 0x0013e80000100a00 */
[----:B------:R-:W3:Y:S01]  /*ba60*/  LDL.U8 R22, [R24+0x8e] ;  /* 0x00008e0018167983 */ /* 0x000ee20000100000 */
[----:B------:R-:W-:Y:S01]  /*ba70*/  VIADD R0, R0, 0x8 ;  /* 0x0000000800007836 */ /* 0x000fe20000000000 */
[----:B---3--:R-:W0:Y:S02]  /*ba80*/  I2F.F64.U16 R16, R22 ;  /* 0x0000001600107312 */ /* 0x008e240000101800 */
[----:B0-----:R1:W-:Y:S04]  /*ba90*/  STL.64 [R23+0xe0], R16 ;  /* 0x0000e01017007387 */ /* 0x0013e80000100a00 */
.L_x_178:
        /* <DEDUP_REMOVED lines=9> */
[----:B-1----:R-:W2:Y:S01]  /*bb30*/  LDL.U8 R10, [R7+0x87] ;  /* 0x00008700070a7983 */ /* 0x002ea20000100000 */
[C---:B0-----:R-:W-:Y:S01]  /*bb40*/  IMAD.U32 R21, R0.reuse, 0x8, R1 ;  /* 0x0000000800157824 */ /* 0x041fe200078e0001 */
[----:B--2---:R-:W0:Y:S04]  /*bb50*/  I2F.F64.U16 R10, R10 ;  /* 0x0000000a000a7312 */ /* 0x004e280000101800 */
[----:B0-----:R2:W-:Y:S04]  /*bb60*/  STL.64 [R21+0xa8], R10 ;  /* 0x0000a80a15007387 */ /* 0x0015e80000100a00 */
[----:B------:R-:W3:Y:S02]  /*bb70*/  LDL.U8 R12, [R7+0x88] ;  /* 0x00008800070c7983 */ /* 0x000ee40000100000 */
[----:B---3--:R-:W0:Y:S02]  /*bb80*/  I2F.F64.U16 R12, R12 ;  /* 0x0000000c000c7312 */ /* 0x008e240000101800 */
[----:B0-----:R2:W-:Y:S04]  /*bb90*/  STL.64 [R21+0xb0], R12 ;  /* 0x0000b00c15007387 */ /* 0x0015e80000100a00 */
[----:B------:R-:W3:Y:S02]  /*bba0*/  LDL.U8 R14, [R7+0x89] ;  /* 0x00008900070e7983 */ /* 0x000ee40000100000 */
[----:B---3--:R-:W0:Y:S02]  /*bbb0*/  I2F.F64.U16 R14, R14 ;  /* 0x0000000e000e7312 */ /* 0x008e240000101800 */
[----:B0-----:R2:W-:Y:S04]  /*bbc0*/  STL.64 [R21+0xb8], R14 ;  /* 0x0000b80e15007387 */ /* 0x0015e80000100a00 */
[----:B------:R-:W3:Y:S01]  /*bbd0*/  LDL.U8 R16, [R7+0x8a] ;  /* 0x00008a0007107983 */ /* 0x000ee20000100000 */
[----:B------:R-:W-:Y:S01]  /*bbe0*/  VIADD R0, R0, 0x4 ;  /* 0x0000000400007836 */ /* 0x000fe20000000000 */
[----:B---3--:R-:W0:Y:S02]  /*bbf0*/  I2F.F64.U16 R16, R16 ;  /* 0x0000001000107312 */ /* 0x008e240000101800 */
[----:B0-----:R2:W-:Y:S04]  /*bc00*/  STL.64 [R21+0xc0], R16 ;  /* 0x0000c01015007387 */ /* 0x0015e80000100a00 */
.L_x_179:
[----:B------:R-:W-:Y:S05]  /*bc10*/  BRA.U !UP3, `(.L_x_177) ;  /* 0x000000010b387547 */ /* 0x000fea000b800000 */
[----:B------:R-:W-:Y:S01]  /*bc20*/  ULOP3.LUT UR12, UR7, 0x3, URZ, 0xc0, !UPT ;  /* 0x00000003070c7892 */ /* 0x000fe2000f8ec0ff */
[----:B------:R-:W-:Y:S01]  /*bc30*/  UMOV UR4, URZ ;  /* 0x000000ff00047c82 */ /* 0x000fe20008000000 */
[----:B------:R-:W-:-:S10]  /*bc40*/  UMOV UR5, URZ ;  /* 0x000000ff00057c82 */ /* 0x000fd40008000000 */
.L_x_180:
[----:B012---:R-:W-:-:S05]  /*bc50*/  IMAD.IADD R12, R1, 0x1, R0 ;  /* 0x00000001010c7824 */ /* 0x007fca00078e0200 */
[----:B---3--:R-:W2:Y:S01]  /*bc60*/  LDL.U8 R10, [R12+0x87] ;  /* 0x000087000c0a7983 */ /* 0x008ea20000100000 */
[C---:B------:R-:W-:Y:S01]  /*bc70*/  IMAD.U32 R7, R0.reuse, 0x8, R1 ;  /* 0x0000000800077824 */ /* 0x040fe200078e0001 */
[----:B------:R-:W-:Y:S01]  /*bc80*/  UIADD3 UR4, UP0, UPT, UR4, 0x1, URZ ;  /* 0x0000000104047890 */ /* 0x000fe2000ff1e0ff */
[----:B------:R-:W-:-:S03]  /*bc90*/  VIADD R0, R0, 0x1 ;  /* 0x0000000100007836 */ /* 0x000fc60000000000 */
[----:B------:R-:W-:Y:S02]  /*bca0*/  UIADD3.X UR5, UPT, UPT, URZ, UR5, URZ, UP0, !UPT ;  /* 0x00000005ff057290 */ /* 0x000fe400087fe4ff */
[----:B------:R-:W-:-:S04]  /*bcb0*/  UISETP.NE.U32.AND UP0, UPT, UR4, UR12, UPT ;  /* 0x0000000c0400728c */ /* 0x000fc8000bf05070 */
[----:B------:R-:W-:Y:S01]  /*bcc0*/  UISETP.NE.AND.EX UP0, UPT, UR5, URZ, UPT, UP0 ;  /* 0x000000ff0500728c */ /* 0x000fe2000bf05300 */
[----:B--2---:R-:W0:Y:S02]  /*bcd0*/  I2F.F64.U16 R10, R10 ;  /* 0x0000000a000a7312 */ /* 0x004e240000101800 */
[----:B0-----:R3:W-:Y:S06]  /*bce0*/  STL.64 [R7+0xa8], R10 ;  /* 0x0000a80a07007387 */ /* 0x0017ec0000100a00 */
[----:B------:R-:W-:Y:S05]  /*bcf0*/  BRA.U UP0, `(.L_x_180) ;  /* 0xfffffffd00d47547 */ /* 0x000fea000b83ffff */
.L_x_177:
[----:B012---:R-:W-:Y:S02]  /*bd00*/  HFMA2 R14, -RZ, RZ, 1323, -4.565715789794921875e-05 ;  /* 0x652b82feff0e7431 */ /* 0x007fe400000001ff */
[----:B------:R-:W-:Y:S01]  /*bd10*/  IMAD.MOV.U32 R15, RZ, RZ, 0x3ff71547 ;  /* 0x3ff71547ff0f7424 */ /* 0x000fe200078e00ff */
[----:B------:R-:W-:Y:S01]  /*bd20*/  UMOV UR4, 0xfefa39ef ;  /* 0xfefa39ef00047882 */ /* 0x000fe20000000000 */
[----:B------:R-:W-:Y:S01]  /*bd30*/  UMOV UR5, 0x3fe62e42 ;  /* 0x3fe62e4200057882 */ /* 0x000fe20000000000 */
[----:B------:R-:W0:Y:S01]  /*bd40*/  LDC R26, c[0x0][0x3c0] ;  /* 0x0000f000ff1a7b82 */ /* 0x000e220000000800 */
[----:B------:R-:W-:Y:S01]  /*bd50*/  DADD R16, -RZ, -R18 ;  /* 0x00000000ff107229 */ /* 0x000fe20000000912 */
[----:B------:R-:W-:Y:S01]  /*bd60*/  IMAD.MOV.U32 R24, RZ, RZ, 0x0 ;  /* 0x00000000ff187424 */ /* 0x000fe200078e00ff */
[----:B------:R1:W-:Y:S01]  /*bd70*/  STL.64 [R4], R18 ;  /* 0x0000001204007387 */ /* 0x0003e20000100a00 */
[----:B------:R-:W-:Y:S01]  /*bd80*/  DFMA R14, R18, -R14, 6.75539944105574400000e+15 ;  /* 0x43380000120e742b */ /* 0x000fe2000000080e */
[----:B------:R-:W-:Y:S01]  /*bd90*/  IMAD.MOV.U32 R25, RZ, RZ, 0x3ff00000 ;  /* 0x3ff00000ff197424 */ /* 0x000fe200078e00ff */
[----:B------:R-:W-:Y:S01]  /*bda0*/  BSSY.RECONVERGENT B1, `(.L_x_181) ;  /* 0x0000043000017945 */ /* 0x000fe20003800200 */
[----:B------:R1:W-:Y:S04]  /*bdb0*/  STL.64 [R4+0x8], R18 ;  /* 0x0000081204007387 */ /* 0x0003e80000100a00 */
[----:B------:R1:W-:Y:S01]  /*bdc0*/  STL.64 [R4+0x10], R24 ;  /* 0x0000101804007387 */ /* 0x0003e20000100a00 */
[----:B---3--:R-:W-:Y:S01]  /*bdd0*/  DADD R10, R14, -6.75539944105574400000e+15 ;  /* 0xc33800000e0a7429 */ /* 0x008fe20000000000 */
[----:B------:R-:W-:-:S05]  /*bde0*/  IMAD.MOV.U32 R7, RZ, RZ, R17 ;  /* 0x000000ffff077224 */ /* 0x000fca00078e0011 */
[----:B------:R-:W-:Y:S02]  /*bdf0*/  FSETP.GEU.AND P1, PT, |R7|, 4.1917929649353027344, PT ;  /* 0x4086232b0700780b */ /* 0x000fe40003f2e200 */
[----:B------:R-:W-:Y:S01]  /*be00*/  DFMA R12, R10, -UR4, -R18 ;  /* 0x800000040a0c7c2b */ /* 0x000fe20008000812 */
[----:B------:R-:W-:Y:S01]  /*be10*/  UMOV UR4, 0x3b39803f ;  /* 0x3b39803f00047882 */ /* 0x000fe20000000000 */
[----:B------:R-:W-:Y:S01]  /*be20*/  UMOV UR5, 0x3c7abc9e ;  /* 0x3c7abc9e00057882 */ /* 0x000fe20000000000 */
[C---:B0-----:R-:W-:Y:S02]  /*be30*/  LOP3.LUT R0, R26.reuse, 0xff, RZ, 0xc0, !PT ;  /* 0x000000ff1a007812 */ /* 0x041fe400078ec0ff */
[----:B------:R-:W-:-:S03]  /*be40*/  ISETP.NE.AND P5, PT, R26, 0x1, PT ;  /* 0x000000011a00780c */ /* 0x000fc60003fa5270 */
[----:B------:R-:W-:Y:S01]  /*be50*/  DFMA R12, R10, -UR4, R12 ;  /* 0x800000040a0c7c2b */ /* 0x000fe2000800000c */
[----:B------:R-:W-:Y:S01]  /*be60*/  UMOV UR4, 0x69ce2bdf ;  /* 0x69ce2bdf00047882 */ /* 0x000fe20000000000 */
[----:B------:R-:W-:Y:S01]  /*be70*/  IMAD.MOV.U32 R10, RZ, RZ, -0x35dec16 ;  /* 0xfca213eaff0a7424 */ /* 0x000fe200078e00ff */
[----:B------:R-:W-:Y:S01]  /*be80*/  UMOV UR5, 0x3e5ade15 ;  /* 0x3e5ade1500057882 */ /* 0x000fe20000000000 */
[----:B------:R-:W-:Y:S01]  /*be90*/  IMAD.MOV.U32 R11, RZ, RZ, 0x3e928af3 ;  /* 0x3e928af3ff0b7424 */ /* 0x000fe200078e00ff */
[----:B------:R-:W-:-:S04]  /*bea0*/  ISETP.NE.AND P0, PT, R0, 0x1, PT ;  /* 0x000000010000780c */ /* 0x000fc80003f05270 */
[----:B------:R-:W-:Y:S01]  /*beb0*/  SEL R0, RZ, 0xffffffff, P0 ;  /* 0xffffffffff007807 */ /* 0x000fe20000000000 */
[----:B------:R-:W-:Y:S01]  /*bec0*/  DFMA R10, R12, UR4, R10 ;  /* 0x000000040c0a7c2b */ /* 0x000fe2000800000a */
[----:B------:R-:W-:Y:S01]  /*bed0*/  UMOV UR4, 0x62401315 ;  /* 0x6240131500047882 */ /* 0x000fe20000000000 */
[----:B------:R-:W-:Y:S01]  /*bee0*/  UMOV UR5, 0x3ec71dee ;  /* 0x3ec71dee00057882 */ /* 0x000fe20000000000 */
[----:B------:R-:W-:-:S04]  /*bef0*/  IADD3 R20, P0, PT, R0, UR6, RZ ;  /* 0x0000000600147c10 */ /* 0x000fc8000ff1e0ff */
[----:B------:R-:W-:Y:S01]  /*bf00*/  IADD3.X R21, PT, PT, R0, UR8, RZ, P0, !PT ;  /* 0x0000000800157c10 */ /* 0x000fe200087fe4ff */
[C---:B------:R-:W-:Y:S01]  /*bf10*/  DFMA R10, R12.reuse, R10, UR4 ;  /* 0x000000040c0a7e2b */ /* 0x040fe2000800000a */
[----:B------:R-:W-:Y:S01]  /*bf20*/  UMOV UR4, 0x7c89eb71 ;  /* 0x7c89eb7100047882 */ /* 0x000fe20000000000 */
[----:B------:R-:W-:Y:S01]  /*bf30*/  UMOV UR5, 0x3efa0199 ;  /* 0x3efa019900057882 */ /* 0x000fe20000000000 */
[----:B------:R-:W0:Y:S05]  /*bf40*/  I2F.F64.U64 R22, R20 ;  /* 0x0000001400167312 */ /* 0x000e2a0000301800 */
[----:B------:R-:W-:Y:S01]  /*bf50*/  DFMA R10, R12, R10, UR4 ;  /* 0x000000040c0a7e2b */ /* 0x000fe2000800000a */
[----:B------:R-:W-:Y:S01]  /*bf60*/  UMOV UR4, 0x14761f65 ;  /* 0x14761f6500047882 */ /* 0x000fe20000000000 */
[----:B------:R-:W-:-:S06]  /*bf70*/  UMOV UR5, 0x3f2a01a0 ;  /* 0x3f2a01a000057882 */ /* 0x000fcc0000000000 */
[----:B------:R-:W-:Y:S01]  /*bf80*/  DFMA R10, R12, R10, UR4 ;  /* 0x000000040c0a7e2b */ /* 0x000fe2000800000a */
[----:B------:R-:W-:Y:S01]  /*bf90*/  UMOV UR4, 0x1852b7af ;  /* 0x1852b7af00047882 */ /* 0x000fe20000000000 */
[----:B------:R-:W-:Y:S01]  /*bfa0*/  UMOV UR5, 0x3f56c16c ;  /* 0x3f56c16c00057882 */ /* 0x000fe20000000000 */
[----:B0-----:R-:W-:-:S05]  /*bfb0*/  DADD R70, -RZ, -R22 ;  /* 0x00000000ff467229 */ /* 0x001fca0000000916 */
        /* <DEDUP_REMOVED lines=15> */
[----:B------:R-:W-:Y:S01]  /*c0b0*/  MOV R16, R12 ;  /* 0x0000000c00107202 */ /* 0x000fe20000000f00 */
[----:B------:R-:W-:-:S04]  /*c0c0*/  IMAD R17, R14, 0x100000, R13 ;  /* 0x001000000e117824 */ /* 0x000fc800078e020d */
[----:B------:R-:W-:Y:S02]  /*c0d0*/  IMAD.MOV.U32 R10, RZ, RZ, R16 ;  /* 0x000000ffff0a7224 */ /* 0x000fe400078e0010 */
[----:B------:R-:W-:Y:S01]  /*c0e0*/  IMAD.MOV.U32 R11, RZ, RZ, R17 ;  /* 0x000000ffff0b7224 */ /* 0x000fe200078e0011 */
[----:B-1----:R-:W-:Y:S06]  /*c0f0*/  @!P1 BRA `(.L_x_182) ;  /* 0x0000000000349947 */ /* 0x002fec0003800000 */
[----:B------:R-:W-:Y:S01]  /*c100*/  FSETP.GEU.AND P2, PT, |R7|, 4.2275390625, PT ;  /* 0x408748000700780b */ /* 0x000fe20003f4e200 */
[C---:B------:R-:W-:Y:S02]  /*c110*/  DADD R10, -R18.reuse, +INF ;  /* 0x7ff00000120a7429 */ /* 0x040fe40000000100 */
[----:B------:R-:W-:-:S08]  /*c120*/  DSETP.GT.AND P0, PT, R18, RZ, PT ;  /* 0x000000ff1200722a */ /* 0x000fd00003f04000 */
[----:B------:R-:W-:Y:S02]  /*c130*/  FSEL R10, R10, RZ, !P0 ;  /* 0x000000ff0a0a7208 */ /* 0x000fe40004000000 */
[----:B------:R-:W-:Y:S01]  /*c140*/  @!P2 LEA.HI R0, R14, R14, RZ, 0x1 ;  /* 0x0000000e0e00a211 */ /* 0x000fe200078f08ff */
[----:B------:R-:W-:Y:S01]  /*c150*/  @!P2 IMAD.MOV.U32 R22, RZ, RZ, R12 ;  /* 0x000000ffff16a224 */ /* 0x000fe200078e000c */
[----:B------:R-:W-:Y:S02]  /*c160*/  FSEL R11, R11, RZ, !P0 ;  /* 0x000000ff0b0b7208 */ /* 0x000fe40004000000 */
[----:B------:R-:W-:-:S05]  /*c170*/  @!P2 SHF.R.S32.HI R23, RZ, 0x1, R0 ;  /* 0x00000001ff17a819 */ /* 0x000fca0000011400 */
[----:B------:R-:W-:Y:S02]  /*c180*/  @!P2 IMAD.IADD R24, R14, 0x1, -R23 ;  /* 0x000000010e18a824 */ /* 0x000fe400078e0a17 */
[----:B------:R-:W-:-:S03]  /*c190*/  @!P2 IMAD R23, R23, 0x100000, R13 ;  /* 0x001000001717a824 */ /* 0x000fc600078e020d */
[----:B------:R-:W-:Y:S01]  /*c1a0*/  @!P2 LEA R25, R24, 0x3ff00000, 0x14 ;  /* 0x3ff000001819a811 */ /* 0x000fe200078ea0ff */
[----:B------:R-:W-:-:S06]  /*c1b0*/  @!P2 IMAD.MOV.U32 R24, RZ, RZ, RZ ;  /* 0x000000ffff18a224 */ /* 0x000fcc00078e00ff */
[----:B------:R-:W-:-:S11]  /*c1c0*/  @!P2 DMUL R10, R22, R24 ;  /* 0x00000018160aa228 */ /* 0x000fd60000000000 */
.L_x_182:
[----:B------:R-:W-:Y:S05]  /*c1d0*/  BSYNC.RECONVERGENT B1 ;  /* 0x0000000000017941 */ /* 0x000fea0003800200 */
.L_x_181:
[----:B------:R-:W-:Y:S01]  /*c1e0*/  DADD R10, RZ, R10 ;  /* 0x00000000ff0a7229 */ /* 0x000fe2000000000a */
[----:B------:R-:W-:Y:S01]  /*c1f0*/  BSSY.RECONVERGENT B1, `(.L_x_183) ;  /* 0x0000005000017945 */ /* 0x000fe20003800200 */
[----:B------:R-:W-:Y:S01]  /*c200*/  IMAD.MOV.U32 R72, RZ, RZ, RZ ;  /* 0x000000ffff487224 */ /* 0x000fe200078e00ff */
[----:B------:R-:W-:Y:S02]  /*c210*/  MOV R73, 0x40000000 ;  /* 0x4000000000497802 */ /* 0x000fe40000000f00 */
[----:B------:R-:W-:-:S07]  /*c220*/  MOV R0, 0xc240 ;  /* 0x0000c24000007802 */ /* 0x000fce0000000f00 */
[----:B------:R-:W-:Y:S05]  /*c230*/  CALL.REL.NOINC `($_Z21sogrand_slices_kernelPdS_S_PhiiimdiPi$__internal_accurate_pow) ;  /* 0x0000012800587944 */ /* 0x000fea0003c00000 */
[----:B------:R-:W-:Y:S05]  /*c240*/  BSYNC.RECONVERGENT B1 ;  /* 0x0000000000017941 */ /* 0x000fea0003800200 */
.L_x_183:
[----:B------:R-:W-:Y:S01]  /*c250*/  ISETP.NE.U32.AND P0, PT, R20, RZ, PT ;  /* 0x000000ff1400720c */ /* 0x000fe20003f05070 */
[----:B------:R-:W-:Y:S01]  /*c260*/  IMAD.MOV.U32 R20, RZ, RZ, 0x1 ;  /* 0x00000001ff147424 */ /* 0x000fe200078e00ff */
[----:B------:R-:W-:Y:S01]  /*c270*/  FSETP.GEU.AND P2, PT, |R11|, 6.5827683646048100446e-37, PT ;  /* 0x036000000b00780b */ /* 0x000fe20003f4e200 */
[----:B------:R-:W-:Y:S01]  /*c280*/  UMOV UR4, 0xe826d695 ;  /* 0xe826d69500047882 */ /* 0x000fe20000000000 */
[----:B------:R-:W-:Y:S01]  /*c290*/  ISETP.NE.AND.EX P0, PT, R21, RZ, PT, P0 ;  /* 0x000000ff1500720c */ /* 0x000fe20003f05300 */
[----:B------:R-:W-:Y:S01]  /*c2a0*/  UMOV UR5, 0x3e112e0b ;  /* 0x3e112e0b00057882 */ /* 0x000fe20000000000 */
[----:B------:R-:W-:Y:S02]  /*c2b0*/  BSSY.RECONVERGENT B1, `(.L_x_184) ;  /* 0x0000018000017945 */ /* 0x000fe40003800200 */
[----:B------:R-:W-:Y:S02]  /*c2c0*/  FSEL R36, R48, RZ, P0 ;  /* 0x000000ff30247208 */ /* 0x000fe40000000000 */
[----:B------:R-:W-:-:S06]  /*c2d0*/  FSEL R37, R52, 1.875, P0 ;  /* 0x3ff0000034257808 */ /* 0x000fcc0000000000 */
[----:B------:R-:W-:-:S08]  /*c2e0*/  DMUL R36, R40, R36 ;  /* 0x0000002428247228 */ /* 0x000fd00000000000 */
[----:B------:R-:W-:-:S06]  /*c2f0*/  DADD R44, R10, R36 ;  /* 0x000000000a2c7229 */ /* 0x000fcc0000000024 */
[----:B------:R-:W0:Y:S02]  /*c300*/  MUFU.RCP64H R21, R45 ;  /* 0x0000002d00157308 */ /* 0x000e240000001800 */
[C---:B------:R-:W-:Y:S02]  /*c310*/  DSETP.GT.AND P6, PT, R44.reuse, UR4, PT ;  /* 0x000000042c007e2a */ /* 0x040fe4000bfc4000 */
        /* <DEDUP_REMOVED lines=11> */
[----:B------:R-:W-:Y:S01]  /*c3d0*/  IMAD.MOV.U32 R46, RZ, RZ, R10 ;  /* 0x000000ffff2e7224 */ /* 0x000fe200078e000a */
[----:B------:R-:W-:Y:S01]  /*c3e0*/  MOV R0, 0xc410 ;  /* 0x0000c41000007802 */ /* 0x000fe20000000f00 */
[----:B------:R-:W-:-:S07]  /*c3f0*/  IMAD.MOV.U32 R47, RZ, RZ, R11 ;  /* 0x000000ffff2f7224 */ /* 0x000fce00078e000b */
[----:B------:R-:W-:Y:S05]  /*c400*/  CALL.REL.NOINC `($__internal_1_$__cuda_sm20_div_rn_f64_full) ;  /* 0x0000011c00b47944 */ /* 0x000fea0003c00000 */
[----:B------:R-:W-:Y:S02]  /*c410*/  IMAD.MOV.U32 R20, RZ, RZ, R46 ;  /* 0x000000ffff147224 */ /* 0x000fe400078e002e */
[----:B------:R-:W-:-:S07]  /*c420*/  IMAD.MOV.U32 R21, RZ, RZ, R47 ;  /* 0x000000ffff157224 */ /* 0x000fce00078e002f */
.L_x_185:
[----:B------:R-:W-:Y:S05]  /*c430*/  BSYNC.RECONVERGENT B1 ;  /* 0x0000000000017941 */ /* 0x000fea0003800200 */
.L_x_184:
[----:B------:R-:W-:Y:S02]  /*c440*/  FSEL R10, R20, RZ, P6 ;  /* 0x000000ff140a7208 */ /* 0x000fe40003000000 */
[----:B------:R-:W-:-:S05]  /*c450*/  FSEL R11, R21, 1.875, P6 ;  /* 0x3ff00000150b7808 */ /* 0x000fca0003000000 */
[----:B------:R0:W-:Y:S01]  /*c460*/  STL.64 [R4+0x18], R10 ;  /* 0x0000180a04007387 */ /* 0x0001e20000100a00 */
[----:B------:R-:W-:Y:S05]  /*c470*/  @P5 BRA `(.L_x_186) ;  /* 0x0000000000405947 */ /* 0x000fea0003800000 */
[----:B------:R-:W-:Y:S04]  /*c480*/  BSSY.RECONVERGENT B1, `(.L_x_187) ;  /* 0x000000e000017945 */ /* 0x000fe80003800200 */
[----:B------:R-:W-:Y:S05]  /*c490*/  @!P1 BRA `(.L_x_188) ;  /* 0x0000000000309947 */ /* 0x000fea0003800000 */
        /* <DEDUP_REMOVED lines=9> */
[----:B------:R-:W-:Y:S02]  /*c530*/  @!P1 LEA R15, R14, 0x3ff00000, 0x14 ;  /* 0x3ff000000e0f9811 */ /* 0x000fe400078ea0ff */
[----:B------:R-:W-:-:S06]  /*c540*/  @!P1 MOV R14, RZ ;  /* 0x000000ff000e9202 */ /* 0x000fcc0000000f00 */
[----:B------:R-:W-:-:S11]  /*c550*/  @!P1 DMUL R16, R12, R14 ;  /* 0x0000000e0c109228 */ /* 0x000fd60000000000 */
.L_x_188:
[----:B------:R-:W-:Y:S05]  /*c560*/  BSYNC.RECONVERGENT B1 ;  /* 0x0000000000017941 */ /* 0x000fea0003800200 */
.L_x_187:
[----:B------:R-:W-:-:S11]  /*c570*/  DADD R40, R40, -R16 ;  /* 0x0000000028287229 */ /* 0x000fd60000000810 */
.L_x_186:
[----:B------:R-:W1:Y:S01]  /*c580*/  LDCU.64 UR4, c[0x0][0x3b8] ;  /* 0x00007700ff0477ac */ /* 0x000e620008000a00 */
[----:B------:R-:W2:Y:S01]  /*c590*/  LDC R0, c[0x0][0x3a8] ;  /* 0x0000ea00ff007b82 */ /* 0x000ea20000000800 */
[----:B------:R-:W-:Y:S02]  /*c5a0*/  IMAD.MOV.U32 R34, RZ, RZ, 0x0 ;  /* 0x00000000ff227424 */ /* 0x000fe400078e00ff */
[----:B------:R-:W-:Y:S01]  /*c5b0*/  IMAD.MOV.U32 R35, RZ, RZ, 0x3ff00000 ;  /* 0x3ff00000ff237424 */ /* 0x000fe200078e00ff */
[----:B-1----:R-:W-:Y:S01]  /*c5c0*/  DSETP.GT.AND P0, PT, R10, UR4, PT ;  /* 0x000000040a007e2a */ /* 0x002fe2000bf04000 */
[----:B0-----:R-:W-:Y:S02]  /*c5d0*/  IMAD.MOV.U32 R10, RZ, RZ, 0x0 ;  /* 0x00000000ff0a7424 */ /* 0x001fe400078e00ff */
[----:B------:R-:W-:-:S03]  /*c5e0*/  IMAD.MOV.U32 R11, RZ, RZ, 0x3ff00000 ;  /* 0x3ff00000ff0b7424 */ /* 0x000fc600078e00ff */
[----:B--2---:R-:W-:-:S13]  /*c5f0*/  ISETP.EQ.OR P0, PT, R0, 0x1, P0 ;  /* 0x000000010000780c */ /* 0x004fda0000702670 */
[----:B------:R-:W-:Y:S05]  /*c600*/  @P0 BRA `(.L_x_189) ;  /* 0x000000a800880947 */ /* 0x000fea0003800000 */
[----:B------:R-:W-:Y:S02]  /*c610*/  IMAD.MOV.U32 R23, RZ, RZ, 0x1 ;  /* 0x00000001ff177424 */ /* 0x000fe400078e00ff */
[----:B------:R-:W-:-:S07]  /*c620*/  IMAD.MOV.U32 R22, RZ, RZ, RZ ;  /* 0x000000ffff167224 */ /* 0x000fce00078e00ff */
.L_x_160:
[----:B------:R-:W2:Y:S01]  /*c630*/  LDC.64 R10, c[0x0][0x3b0] ;  /* 0x0000ec00ff0a7b82 */ /* 0x000ea20000000a00 */
[----:B------:R-:W3:Y:S01]  /*c640*/  LDCU UR4, c[0x0][0x3a8] ;  /* 0x00007500ff0477ac */ /* 0x000ee20008000800 */
[----:B------:R-:W-:Y:S01]  /*c650*/  IMAD.MOV.U32 R34, RZ, RZ, 0x0 ;  /* 0x00000000ff227424 */ /* 0x000fe200078e00ff */
[----:B------:R-:W-:Y:S02]  /*c660*/  MOV R35, 0x3ff00000 ;  /* 0x3ff0000000237802 */ /* 0x000fe40000000f00 */
[----:B---3--:R-:W-:Y:S02]  /*c670*/  ISETP.GE.U32.AND P1, PT, R23, UR4, PT ;  /* 0x0000000417007c0c */ /* 0x008fe4000bf26070 */
[----:B--2---:R-:W-:-:S04]  /*c680*/  ISETP.NE.U32.AND P0, PT, R10, RZ, PT ;  /* 0x000000ff0a00720c */ /* 0x004fc80003f05070 */
[----:B------:R-:W-:-:S04]  /*c690*/  ISETP.NE.AND.EX P0, PT, R11, RZ, PT, P0 ;  /* 0x000000ff0b00720c */ /* 0x000fc80003f05300 */
[----:B------:R-:W-:Y:S02]  /*c6a0*/  SEL R0, R10, 0x7fffffff, P0 ;  /* 0x7fffffff0a007807 */ /* 0x000fe40000000000 */
[----:B------:R-:W-:Y:S02]  /*c6b0*/  SEL R7, R11, RZ, P0 ;  /* 0x000000ff0b077207 */ /* 0x000fe40000000000 */
[----:B------:R-:W-:-:S04]  /*c6c0*/  ISETP.GE.U32.AND P0, PT, R0, 0x2, PT ;  /* 0x000000020000780c */ /* 0x000fc80003f06070 */
[----:B------:R-:W-:-:S04]  /*c6d0*/  ISETP.GE.U32.AND.EX P0, PT, R7, RZ, PT, P0 ;  /* 0x000000ff0700720c */ /* 0x000fc80003f06100 */
[----:B------:R-:W-:-:S13]  /*c6e0*/  ISETP.GE.U32.OR.EX P0, PT, R22, UR15, !P0, P1 ;  /* 0x0000000f16007c0c */ /* 0x000fda000c706510 */
[----:B------:R-:W-:Y:S05]  /*c6f0*/  @P0 BRA `(.L_x_190) ;  /* 0x000000a800300947 */ /* 0x000fea0003800000 */
[----:B------:R-:W2:Y:S01]  /*c700*/  I2F.F64.U32 R10, R6 ;  /* 0x00000006000a7312 */ /* 0x000ea20000201800 */
[----:B------:R-:W-:Y:S01]  /*c710*/  BSSY.RECONVERGENT B1, `(.L_x_191) ;  /* 0x000000a000017945 */ /* 0x000fe20003800200 */
[----:B------:R-:W-:Y:S01]  /*c720*/  IMAD.MOV.U32 R70, RZ, RZ, RZ ;  /* 0x000000ffff467224 */ /* 0x000fe200078e00ff */
[----:B------:R-:W-:Y:S01]  /*c730*/  MOV R0, 0xc7b0 ;  /* 0x0000c7b000007802 */ /* 0x000fe20000000f00 */
[----:B------:R-:W-:Y:S01]  /*c740*/  IMAD.MOV.U32 R71, RZ, RZ, 0x40000000 ;  /* 0x40000000ff477424 */ /* 0x000fe200078e00ff */
[----:B--2---:R-:W-:Y:S01]  /*c750*/  DADD R8, R8, R10 ;  /* 0x0000000008087229 */ /* 0x004fe2000000000a */
[----:B------:R-:W-:Y:S02]  /*c760*/  IMAD.MOV.U32 R10, RZ, RZ, 0x0 ;  /* 0x00000000ff0a7424 */ /* 0x000fe400078e00ff */
[----:B------:R-:W-:-:S06]  /*c770*/  IMAD.MOV.U32 R11, RZ, RZ, 0x3ff00000 ;  /* 0x3ff00000ff0b7424 */ /* 0x000fcc00078e00ff */
[----:B------:R-:W-:-:S08]  /*c780*/  DFMA R8, R8, 2, R10 ;  /* 0x400000000808782b */ /* 0x000fd0000000000a */
[----:B------:R-:W-:-:S11]  /*c790*/  DADD R72, -RZ, |R8| ;  /* 0x00000000ff487229 */ /* 0x000fd60000000508 */
[----:B01----:R-:W-:Y:S05]  /*c7a0*/  CALL.REL.NOINC `($_Z21sogrand_slices_kernelPdS_S_PhiiimdiPi$__internal_accurate_pow) ;  /* 0x0000012000fc7944 */ /* 0x003fea0003c00000 */
[----:B------:R-:W-:Y:S05]  /*c7b0*/  BSYNC.RECONVERGENT B1 ;  /* 0x0000000000017941 */ /* 0x000fea0003800200 */
.L_x_191:
[----:B------:R-:W0:Y:S01]  /*c7c0*/  LDCU UR4, c[0x0][0x3c0] ;  /* 0x00007800ff0477ac */ /* 0x000e220008000800 */
[C---:B------:R-:W-:Y:S01]  /*c7d0*/  DADD R10, R8.reuse, 2 ;  /* 0x40000000080a7429 */ /* 0x040fe20000000000 */
[----:B------:R-:W1:Y:S01]  /*c7e0*/  LDC R0, c[0x0][0x3a0] ;  /* 0x0000e800ff007b82 */ /* 0x000e620000000800 */
[C---:B------:R-:W-:Y:S01]  /*c7f0*/  DSETP.NEU.AND P3, PT, R8.reuse, RZ, PT ;  /* 0x000000ff0800722a */ /* 0x040fe20003f6d000 */
[----:B------:R-:W-:Y:S01]  /*c800*/  UISETP.GT.U32.AND UP0, UPT, UR6, 0x1, UPT ;  /* 0x000000010600788c */ /* 0x000fe2000bf04070 */
[C---:B------:R-:W-:Y:S01]  /*c810*/  DSETP.NEU.AND P1, PT, |R8|.reuse, +INF , PT ;  /* 0x7ff000000800742a */ /* 0x040fe20003f2d200 */
[----:B------:R-:W-:Y:S01]  /*c820*/  IMAD.U32 R14, RZ, RZ, UR6 ;  /* 0x00000006ff0e7e24 */ /* 0x000fe2000f8e00ff */
[----:B------:R-:W-:Y:S01]  /*c830*/  DSETP.NEU.AND P0, PT, R8, 1, PT ;  /* 0x3ff000000800742a */ /* 0x000fe20003f0d000 */
[----:B------:R-:W-:Y:S01]  /*c840*/  UISETP.GT.U32.AND.EX UP0, UPT, UR8, URZ, UPT, UP0 ;  /* 0x000000ff0800728c */ /* 0x000fe2000bf04100 */
[----:B------:R-:W-:Y:S01]  /*c850*/  FSEL R28, R48, RZ, P3 ;  /* 0x000000ff301c7208 */ /* 0x000fe20001800000 */
[----:B------:R-:W-:Y:S01]  /*c860*/  IMAD.MOV.U32 R7, RZ, RZ, R6 ;  /* 0x000000ffff077224 */ /* 0x000fe200078e0006 */
[----:B------:R-:W-:Y:S01]  /*c870*/  LOP3.LUT R10, R11, 0x7ff00000, RZ, 0xc0, !PT ;  /* 0x7ff000000b0a7812 */ /* 0x000fe200078ec0ff */
[C---:B------:R-:W-:Y:S01]  /*c880*/  VIADD R8, R1.reuse, 0x480 ;  /* 0x0000048001087836 */ /* 0x040fe20000000000 */
[----:B------:R-:W-:Y:S01]  /*c890*/  FSEL R52, R52, RZ, P3 ;  /* 0x000000ff34347208 */ /* 0x000fe20001800000 */
[----:B------:R-:W-:Y:S01]  /*c8a0*/  IMAD.MOV.U32 R34, RZ, RZ, 0x0 ;  /* 0x00000000ff227424 */ /* 0x000fe200078e00ff */
[----:B------:R-:W-:Y:S01]  /*c8b0*/  ISETP.NE.AND P2, PT, R10, 0x7ff00000, PT ;  /* 0x7ff000000a00780c */ /* 0x000fe20003f45270 */
[----:B------:R-:W-:Y:S01]  /*c8c0*/  IMAD.MOV.U32 R35, RZ, RZ, 0x3ff00000 ;  /* 0x3ff00000ff237424 */ /* 0x000fe200078e00ff */
[----:B------:R-:W-:Y:S01]  /*c8d0*/  IADD3 R9, PT, PT, R1, 0x4f8, RZ ;  /* 0x000004f801097810 */ /* 0x000fe20007ffe0ff */
[----:B0-----:R-:W-:Y:S01]  /*c8e0*/  ULOP3.LUT UR4, UR4, 0xff, URZ, 0xc0, !UPT ;  /* 0x000000ff04047892 */ /* 0x001fe2000f8ec0ff */
[----:B------:R-:W-:-:S02]  /*c8f0*/  @!P1 FSEL R28, R28, RZ, P2 ;  /* 0x000000ff1c1c9208 */ /* 0x000fc40001000000 */
[----:B------:R-:W-:Y:S01]  /*c900*/  @!P1 FSEL R52, R52, +QNAN , P2 ;  /* 0x7ff0000034349808 */ /* 0x000fe20001000000 */
[----:B------:R-:W-:Y:S01]  /*c910*/  UISETP.NE.AND UP3, UPT, UR4, 0x1, UPT ;  /* 0x000000010400788c */ /* 0x000fe2000bf65270 */
[----:B------:R-:W-:Y:S02]  /*c920*/  FSEL R28, R28, RZ, P0 ;  /* 0x000000ff1c1c7208 */ /* 0x000fe40000000000 */
[----:B------:R-:W-:Y:S01]  /*c930*/  FSEL R29, R52, 1.875, P0 ;  /* 0x3ff00000341d7808 */ /* 0x000fe20000000000 */
[----:B------:R-:W-:Y:S01]  /*c940*/  USEL UR4, URZ, 0xffffffff, UP3 ;  /* 0xffffffffff047887 */ /* 0x000fe20009800000 */
[----:B-1----:R-:W-:Y:S01]  /*c950*/  LOP3.LUT R13, R0, 0x7, RZ, 0xc0, !PT ;  /* 0x00000007000d7812 */ /* 0x002fe200078ec0ff */
[----:B------:R-:W-:-:S04]  /*c960*/  UIADD3 URZ, UP3, UPT, UR14, -0x1, URZ ;  /* 0xffffffff0eff7890 */ /* 0x000fc8000ff7e0ff */
[----:B------:R-:W-:Y:S02]  /*c970*/  IMAD.U32 R10, RZ, RZ, UR4 ;  /* 0x00000004ff0a7e24 */ /* 0x000fe4000f8e00ff */
[----:B------:R-:W-:-:S03]  /*c980*/  PLOP3.LUT P3, PT, PT, PT, UP3, 0x80, 0x8 ;  /* 0x000000000008781c */ /* 0x000fc60003f6f038 */
[C---:B------:R-:W-:Y:S02]  /*c990*/  IADD3 R32, P4, PT, R10.reuse, UR6, RZ ;  /* 0x000000060a207c10 */ /* 0x040fe4000ff9e0ff */
[----:B------:R-:W-:Y:S01]  /*c9a0*/  IMAD.X R11, RZ, RZ, -0x1, P3 ;  /* 0xffffffffff0b7424 */ /* 0x000fe200018e06ff */
[----:B------:R-:W-:Y:S02]  /*c9b0*/  IADD3 R12, P3, PT, R13, -0x1, RZ ;  /* 0xffffffff0d0c7810 */ /* 0x000fe40007f7e0ff */
[----:B------:R-:W-:Y:S02]  /*c9c0*/  IADD3.X R33, PT, PT, R10, UR8, RZ, P4, !PT ;  /* 0x000000080a217c10 */ /* 0x000fe4000a7fe4ff */
[----:B------:R-:W-:Y:S01]  /*c9d0*/  PLOP3.LUT P4, PT, PT, PT, UP0, 0x80, 0x8 ;  /* 0x000000000008781c */ /* 0x000fe20003f8f008 */
[----:B------:R-:W-:Y:S01]  /*c9e0*/  IMAD.X R16, RZ, RZ, -0x1, P3 ;  /* 0xffffffffff107424 */ /* 0x000fe200018e06ff */
[----:B------:R0:W1:Y:S01]  /*c9f0*/  I2F.F64.U64 R30, R32 ;  /* 0x00000020001e7312 */ /* 0x0000620000301800 */
[----:B------:R-:W-:-:S02]  /*ca00*/  LOP3.LUT R10, R0, 0x7ffffff0, RZ, 0xc0, !PT ;  /* 0x7ffffff0000a7812 */ /* 0x000fc400078ec0ff */
[----:B------:R-:W-:Y:S02]  /*ca10*/  LOP3.LUT R13, R13, 0x3, RZ, 0xc0, !PT ;  /* 0x000000030d0d7812 */ /* 0x000fe400078ec0ff */
[----:B------:R-:W-:Y:S02]  /*ca20*/  SEL R14, R14, 0x1, P4 ;  /* 0x000000010e0e7807 */ /* 0x000fe40002000000 */
[----:B------:R-:W-:-:S07]  /*ca30*/  SEL R15, RZ, UR8, !P4 ;  /* 0x00000008ff0f7c07 */ /* 0x000fce000e000000 */
.L_x_352:
[----:B------:R-:W-:Y:S01]  /*ca40*/  VIADD R7, R7, 0x1 ;  /* 0x0000000107077836 */ /* 0x000fe20000000000 */
[----:B------:R-:W-:Y:S03]  /*ca50*/  BSSY.RELIABLE B1, `(.L_x_192) ;  /* 0x0000a4b000017945 */ /* 0x000fe60003800100 */
[----:B------:R-:W-:-:S06]  /*ca60*/  IMAD.SHL.U32 R18, R7, 0x8, RZ ;  /* 0x0000000807127824 */ /* 0x000fcc00078e00ff */
[----:B------:R-:W2:Y:S02]  /*ca70*/  I2F.F64.U32 R18, R18 ;  /* 0x0000001200127312 */ /* 0x000ea40000201800 */
[----:B--2---:R-:W-:-:S08]  /*ca80*/  DADD R26, -R18, R28 ;  /* 0x00000000121a7229 */ /* 0x004fd0000000011c */
[----:B------:R-:W-:-:S14]  /*ca90*/  DSETP.GE.AND P0, PT, R26, RZ, PT ;  /* 0x000000ff1a00722a */ /* 0x000fdc0003f06000 */
[----:B----4-:R-:W-:Y:S05]  /*caa0*/  @!P0 BRA `(.L_x_193) ;  /* 0x000000a400148947 */ /* 0x010fea0003800000 */
[----:B------:R-:W2:Y:S01]  /*cab0*/  MUFU.RSQ64H R19, R27 ;  /* 0x0000001b00137308 */ /* 0x000ea20000001c00 */
[----:B------:R-:W-:Y:S01]  /*cac0*/  IADD3 R18, PT, PT, R27, -0x3500000, RZ ;  /* 0xfcb000001b127810 */ /* 0x000fe20007ffe0ff */
[----:B------:R-:W-:Y:S01]  /*cad0*/  IMAD.MOV.U32 R24, RZ, RZ, 0x0 ;  /* 0x00000000ff187424 */ /* 0x000fe200078e00ff */
[----:B------:R-:W-:Y:S01]  /*cae0*/  BSSY.RECONVERGENT B2, `(.L_x_194) ;  /* 0x0000010000027945 */ /* 0x000fe20003800200 */
[----:B------:R-:W-:Y:S01]  /*caf0*/  IMAD.MOV.U32 R25, RZ, RZ, 0x3fd80000 ;  /* 0x3fd80000ff197424 */ /* 0x000fe200078e00ff */
[----:B------:R-:W-:Y:S02]  /*cb00*/  ISETP.GE.U32.AND P0, PT, R18, 0x7ca00000, PT ;  /* 0x7ca000001200780c */ /* 0x000fe40003f06070 */
[----:B--2---:R-:W-:-:S08]  /*cb10*/  DMUL R20, R18, R18 ;  /* 0x0000001212147228 */ /* 0x004fd00000000000 */
[----:B------:R-:W-:-:S08]  /*cb20*/  DFMA R20, R26, -R20, 1 ;  /* 0x3ff000001a14742b */ /* 0x000fd00000000814 */
[----:B------:R-:W-:Y:S02]  /*cb30*/  DFMA R24, R20, R24, 0.5 ;  /* 0x3fe000001418742b */ /* 0x000fe40000000018 */
[----:B------:R-:W-:-:S08]  /*cb40*/  DMUL R20, R18, R20 ;  /* 0x0000001412147228 */ /* 0x000fd00000000000 */
[----:B------:R-:W-:-:S08]  /*cb50*/  DFMA R42, R24, R20, R18 ;  /* 0x00000014182a722b */ /* 0x000fd00000000012 */
[----:B------:R-:W-:Y:S02]  /*cb60*/  DMUL R44, R26, R42 ;  /* 0x0000002a1a2c7228 */ /* 0x000fe40000000000 */
[----:B------:R-:W-:Y:S02]  /*cb70*/  VIADD R25, R43, 0xfff00000 ;  /* 0xfff000002b197836 */ /* 0x000fe40000000000 */
[----:B------:R-:W-:-:S04]  /*cb80*/  IMAD.MOV.U32 R24, RZ, RZ, R42 ;  /* 0x000000ffff187224 */ /* 0x000fc800078e002a */
[----:B------:R-:W-:-:S08]  /*cb90*/  DFMA R46, R44, -R44, R26 ;  /* 0x8000002c2c2e722b */ /* 0x000fd0000000001a */
[----:B------:R-:W-:Y:S01]  /*cba0*/  DFMA R20, R46, R24, R44 ;  /* 0x000000182e14722b */ /* 0x000fe2000000002c */
[----:B------:R-:W-:Y:S10]  /*cbb0*/  @!P0 BRA `(.L_x_195) ;  /* 0x0000000000088947 */ /* 0x000ff40003800000 */
[----:B------:R-:W-:-:S07]  /*cbc0*/  MOV R0, 0xcbe0 ;  /* 0x0000cbe000007802 */ /* 0x000fce0000000f00 */
[----:B01----:R-:W-:Y:S05]  /*cbd0*/  CALL.REL.NOINC `($__internal_2_$__cuda_sm20_dsqrt_rn_f64_mediumpath_v1) ;  /* 0x0000011c00347944 */ /* 0x003fea0003c00000 */
.L_x_195:
[----:B------:R-:W-:Y:S05]  /*cbe0*/  BSYNC.RECONVERGENT B2 ;  /* 0x0000000000027941 */ /* 0x000fea0003800200 */
.L_x_194:
[----:B------:R-:W2:Y:S01]  /*cbf0*/  LDCU UR4, c[0x0][0x3a0] ;  /* 0x00007400ff0477ac */ /* 0x000ea20008000800 */
[----:B------:R-:W-:Y:S01]  /*cc00*/  I2F.F64.U32 R24, R6 ;  /* 0x0000000600187312 */ /* 0x000fe20000201800 */
[----:B------:R-:W3:Y:S07]  /*cc10*/  LDC R17, c[0x0][0x3c0] ;  /* 0x0000f000ff117b82 */ /* 0x000eee0000000800 */
[----:B--2---:R-:W2:Y:S01]  /*cc20*/  I2F.F64 R18, UR4 ;  /* 0x0000000400127d12 */ /* 0x004ea20008201c00 */
[----:B------:R-:W4:Y:S01]  /*cc30*/  LDCU UR4, c[0x0][0x3a0] ;  /* 0x00007400ff0477ac */ /* 0x000f220008000800 */
[----:B--2---:R-:W-:Y:S01]  /*cc40*/  DADD R18, R18, R24 ;  /* 0x0000000012127229 */ /* 0x004fe20000000018 */
[----:B------:R-:W-:-:S02]  /*cc50*/  IMAD.MOV.U32 R24, RZ, RZ, 0x0 ;  /* 0x00000000ff187424 */ /* 0x000fc400078e00ff */
[----:B------:R-:W-:-:S06]  /*cc60*/  IMAD.MOV.U32 R25, RZ, RZ, 0x3ff00000 ;  /* 0x3ff00000ff197424 */ /* 0x000fcc00078e00ff */
[----:B------:R-:W-:-:S08]  /*cc70*/  DFMA R18, R18, 2, R24 ;  /* 0x400000001212782b */ /* 0x000fd00000000018 */
[----:B------:R-:W-:-:S08]  /*cc80*/  DADD R20, R18, -R20 ;  /* 0x0000000012147229 */ /* 0x000fd00000000814 */
[----:B------:R-:W-:-:S10]  /*cc90*/  DMUL R20, R20, 0.5 ;  /* 0x3fe0000014147828 */ /* 0x000fd40000000000 */
[----:B------:R-:W2:Y:S02]  /*cca0*/  F2I.F64.CEIL R20, R20 ;  /* 0x0000001400147311 */ /* 0x000ea40000309100 */
[----:B--2---:R-:W-:-:S04]  /*ccb0*/  VIMNMX R0, PT, PT, R20, 0x1, !PT ;  /* 0x0000000114007848 */ /* 0x004fc80007fe0100 */
[----:B------:R-:W-:-:S04]  /*ccc0*/  LOP3.LUT R18, R0, 0x1, RZ, 0xc0, !PT ;  /* 0x0000000100127812 */ /* 0x000fc800078ec0ff */
[----:B------:R-:W-:-:S04]  /*ccd0*/  ISETP.NE.AND P0, PT, R18, R5, PT ;  /* 0x000000051200720c */ /* 0x000fc80003f05270 */
[----:B---3--:R-:W-:Y:S01]  /*cce0*/  ISETP.EQ.AND P0, PT, R17, 0x1, P0 ;  /* 0x000000011100780c */ /* 0x008fe20000702270 */
[----:B------:R-:W-:-:S12]  /*ccf0*/  VIADD R17, R0, 0x1 ;  /* 0x0000000100117836 */ /* 0x000fd80000000000 */
[----:B------:R-:W-:-:S04]  /*cd00*/  @!P0 IADD3 R17, PT, PT, R0, RZ, RZ ;  /* 0x000000ff00118210 */ /* 0x000fc80007ffe0ff */
[----:B----4-:R-:W-:-:S13]  /*cd10*/  ISETP.GT.AND P0, PT, R17, UR4, PT ;  /* 0x0000000411007c0c */ /* 0x010fda000bf04270 */
[----:B------:R-:W-:Y:S05]  /*cd20*/  @P0 BRA `(.L_x_193) ;  /* 0x000000a000740947 */ /* 0x000fea0003800000 */
.L_x_351:
[--C-:B------:R-:W-:Y:S02]  /*cd30*/  IMAD.MOV R0, RZ, RZ, -R17.reuse ;  /* 0x000000ffff007224 */ /* 0x100fe400078e0a11 */
[----:B--23--:R-:W-:Y:S02]  /*cd40*/  IMAD R19, R17, R17, R17 ;  /* 0x0000001111137224 */ /* 0x00cfe400078e0211 */
[----:B------:R-:W-:-:S03]  /*cd50*/  IMAD R27, R6, R0, R7 ;  /* 0x00000000061b7224 */ /* 0x000fc600078e0207 */
[----:B------:R-:W-:-:S04]  /*cd60*/  SHF.R.U32.HI R0, RZ, 0x1, R19 ;  /* 0x00000001ff007819 */ /* 0x000fc80000011613 */
[----:B------:R-:W-:-:S13]  /*cd70*/  ISETP.GE.AND P0, PT, R27, R0, PT ;  /* 0x000000001b00720c */ /* 0x000fda0003f06270 */
[----:B----4-:R-:W-:Y:S05]  /*cd80*/  @!P0 BRA `(.L_x_193) ;  /* 0x000000a0005c8947 */ /* 0x010fea0003800000 */
[----:B------:R-:W2:Y:S01]  /*cd90*/  LDCU UR4, c[0x0][0x3a0] ;  /* 0x00007400ff0477ac */ /* 0x000ea20008000800 */
[----:B------:R-:W-:Y:S01]  /*cda0*/  ISETP.GE.U32.AND P2, PT, R17, 0x10, PT ;  /* 0x000000101100780c */ /* 0x000fe20003f46070 */
[----:B------:R-:W-:Y:S01]  /*cdb0*/  BSSY.RECONVERGENT B2, `(.L_x_196) ;  /* 0x0000019000027945 */ /* 0x000fe20003800200 */
[----:B------:R-:W-:Y:S01]  /*cdc0*/  LEA.HI R0, R19, R19, RZ, 0x1 ;  /* 0x0000001313007211 */ /* 0x000fe200078f08ff */
[----:B------:R-:W-:Y:S01]  /*cdd0*/  IMAD.MOV.U32 R24, RZ, RZ, RZ ;  /* 0x000000ffff187224 */ /* 0x000fe200078e00ff */
[C---:B------:R-:W-:Y:S02]  /*cde0*/  LOP3.LUT P1, R18, R17.reuse, 0xf, RZ, 0xc0, !PT ;  /* 0x0000000f11127812 */ /* 0x040fe4000782c0ff */
[----:B------:R-:W-:Y:S02]  /*cdf0*/  SHF.R.S32.HI R20, RZ, 0x1, R0 ;  /* 0x00000001ff147819 */ /* 0x000fe40000011400 */
[----:B--2---:R-:W-:-:S05]  /*ce00*/  IADD3 R19, PT, PT, -R17, UR4, RZ ;  /* 0x0000000411137c10 */ /* 0x004fca000fffe1ff */
[----:B------:R-:W-:Y:S05]  /*ce10*/  @!P2 BRA `(.L_x_197) ;  /* 0x000000000048a947 */ /* 0x000fea0003800000 */
[----:B------:R-:W-:Y:S01]  /*ce20*/  LOP3.LUT R24, R17, 0x7ffffff0, RZ, 0xc0, !PT ;  /* 0x7ffffff011187812 */ /* 0x000fe200078ec0ff */
[----:B------:R-:W-:Y:S02]  /*ce30*/  IMAD.MOV.U32 R26, RZ, RZ, RZ ;  /* 0x000000ffff1a7224 */ /* 0x000fe400078e00ff */
[----:B------:R-:W-:Y:S02]  /*ce40*/  IMAD.MOV.U32 R0, RZ, RZ, RZ ;  /* 0x000000ffff007224 */ /* 0x000fe400078e00ff */
[----:B------:R-:W-:-:S07]  /*ce50*/  IMAD.MOV.U32 R25, RZ, RZ, RZ ;  /* 0x000000ffff197224 */ /* 0x000fce00078e00ff */
.L_x_198:
[C---:B--2---:R-:W-:Y:S01]  /*ce60*/  IMAD.U32 R21, R0.reuse, 0x4, R1 ;  /* 0x0000000400157824 */ /* 0x044fe200078e0001 */
[----:B------:R-:W-:-:S04]  /*ce70*/  IADD3 R0, P0, PT, R0, 0x10, RZ ;  /* 0x0000001000007810 */ /* 0x000fc80007f1e0ff */
[----:B------:R2:W-:Y:S01]  /*ce80*/  STL.64 [R21+0x4f8], RZ ;  /* 0x0004f8ff15007387 */ /* 0x0005e20000100a00 */
[----:B------:R-:W-:Y:S01]  /*ce90*/  IMAD.X R25, RZ, RZ, R25, P0 ;  /* 0x000000ffff197224 */ /* 0x000fe200000e0619 */
[----:B------:R-:W-:Y:S02]  /*cea0*/  ISETP.NE.U32.AND P0, PT, R0, R24, PT ;  /* 0x000000180000720c */ /* 0x000fe40003f05070 */
[----:B------:R2:W-:Y:S02]  /*ceb0*/  STL.64 [R21+0x500], RZ ;  /* 0x000500ff15007387 */ /* 0x0005e40000100a00 */
[----:B------:R-:W-:Y:S02]  /*cec0*/  ISETP.NE.AND.EX P0, PT, R25, R26, PT, P0 ;  /* 0x0000001a1900720c */ /* 0x000fe40003f05300 */
[----:B------:R2:W-:Y:S04]  /*ced0*/  STL.64 [R21+0x508], RZ ;  /* 0x000508ff15007387 */ /* 0x0005e80000100a00 */
[----:B------:R2:W-:Y:S04]  /*cee0*/  STL.64 [R21+0x510], RZ ;  /* 0x000510ff15007387 */ /* 0x0005e80000100a00 */
[----:B------:R2:W-:Y:S04]  /*cef0*/  STL.64 [R21+0x518], RZ ;  /* 0x000518ff15007387 */ /* 0x0005e80000100a00 */
[----:B------:R2:W-:Y:S04]  /*cf00*/  STL.64 [R21+0x520], RZ ;  /* 0x000520ff15007387 */ /* 0x0005e80000100a00 */
[----:B------:R2:W-:Y:S04]  /*cf10*/  STL.64 [R21+0x528], RZ ;  /* 0x000528ff15007387 */ /* 0x0005e80000100a00 */
[----:B------:R2:W-:Y:S01]  /*cf20*/  STL.64 [R21+0x530], RZ ;  /* 0x000530ff15007387 */ /* 0x0005e20000100a00 */
[----:B------:R-:W-:Y:S05]  /*cf30*/  @P0 BRA `(.L_x_198) ;  /* 0xfffffffc00c80947 */ /* 0x000fea000383ffff */
.L_x_197:
[----:B------:R-:W-:Y:S05]  /*cf40*/  BSYNC.RECONVERGENT B2 ;  /* 0x0000000000027941 */ /* 0x000fea0003800200 */
.L_x_196:
[----:B------:R-:W-:Y:S01]  /*cf50*/  BSSY.RECONVERGENT B2, `(.L_x_199) ;  /* 0x0000022000027945 */ /* 0x000fe20003800200 */
[----:B------:R-:W-:Y:S02]  /*cf60*/  IADD3 R20, PT, PT, R27, -R20, RZ ;  /* 0x800000141b147210 */ /* 0x000fe40007ffe0ff */
[----:B------:R-:W-:Y:S01]  /*cf70*/  LOP3.LUT R52, R17, 0xf, RZ, 0xc0, !PT ;  /* 0x0000000f11347812 */ /* 0x000fe200078ec0ff */
[----:B------:R-:W-:Y:S06]  /*cf80*/  @!P1 BRA `(.L_x_200) ;  /* 0x0000000000789947 */ /* 0x000fec0003800000 */
[----:B------:R-:W-:-:S04]  /*cf90*/  IADD3 R0, P3, PT, R52, -0x1, RZ ;  /* 0xffffffff34007810 */ /* 0x000fc80007f7e0ff */
[----:B------:R-:W-:Y:S01]  /*cfa0*/  ISETP.GE.U32.AND P0, PT, R0, 0x7, PT ;  /* 0x000000070000780c */ /* 0x000fe20003f06070 */
[----:B------:R-:W-:Y:S01]  /*cfb0*/  IMAD.X R0, RZ, RZ, -0x1, P3 ;  /* 0xffffffffff007424 */ /* 0x000fe200018e06ff */
[----:B------:R-:W-:-:S04]  /*cfc0*/  LOP3.LUT P3, RZ, R17, 0x7, RZ, 0xc0, !PT ;  /* 0x0000000711ff7812 */ /* 0x000fc8000786c0ff */
[----:B------:R-:W-:-:S13]  /*cfd0*/  ISETP.GE.U32.AND.EX P0, PT, R0, RZ, PT, P0 ;  /* 0x000000ff0000720c */ /* 0x000fda0003f06100 */
[C---:B------:R-:W-:Y:S02]  /*cfe0*/  @P0 IMAD.U32 R0, R24.reuse, 0x4, R1 ;  /* 0x0000000418000824 */ /* 0x040fe400078e0001 */
[----:B------:R-:W-:-:S03]  /*cff0*/  @P0 VIADD R24, R24, 0x8 ;  /* 0x0000000818180836 */ /* 0x000fc60000000000 */
[----:B------:R3:W-:Y:S04]  /*d000*/  @P0 STL.64 [R0+0x4f8], RZ ;  /* 0x0004f8ff00000387 */ /* 0x0007e80000100a00 */
[----:B------:R3:W-:Y:S04]  /*d010*/  @P0 STL.64 [R0+0x500], RZ ;  /* 0x000500ff00000387 */ /* 0x0007e80000100a00 */
[----:B------:R3:W-:Y:S04]  /*d020*/  @P0 STL.64 [R0+0x508], RZ ;  /* 0x000508ff00000387 */ /* 0x0007e80000100a00 */
[----:B------:R3:W-:Y:S01]  /*d030*/  @P0 STL.64 [R0+0x510], RZ ;  /* 0x000510ff00000387 */ /* 0x0007e20000100a00 */
[----:B------:R-:W-:Y:S05]  /*d040*/  @!P3 BRA `(.L_x_200) ;  /* 0x000000000048b947 */ /* 0x000fea0003800000 */
[----:B---3--:R-:W-:-:S04]  /*d050*/  LOP3.LUT R0, R17, 0x7, RZ, 0xc0, !PT ;  /* 0x0000000711007812 */ /* 0x008fc800078ec0ff */
[----:B------:R-:W-:-:S04]  /*d060*/  IADD3 R0, P3, PT, R0, -0x1, RZ ;  /* 0xffffffff00007810 */ /* 0x000fc80007f7e0ff */
[----:B------:R-:W-:Y:S01]  /*d070*/  ISETP.GE.U32.AND P0, PT, R0, 0x3, PT ;  /* 0x000000030000780c */ /* 0x000fe20003f06070 */
[----:B------:R-:W-:-:S05]  /*d080*/  IMAD.X R0, RZ, RZ, -0x1, P3 ;  /* 0xffffffffff007424 */ /* 0x000fca00018e06ff */
[----:B------:R-:W-:Y:S02]  /*d090*/  ISETP.GE.U32.AND.EX P0, PT, R0, RZ, PT, P0 ;  /* 0x000000ff0000720c */ /* 0x000fe40003f06100 */
[----:B------:R-:W-:-:S11]  /*d0a0*/  LOP3.LUT P3, R0, R17, 0x3, RZ, 0xc0, !PT ;  /* 0x0000000311007812 */ /* 0x000fd6000786c0ff */
[C---:B--2---:R-:W-:Y:S02]  /*d0b0*/  @P0 IMAD.U32 R21, R24.reuse, 0x4, R1 ;  /* 0x0000000418150824 */ /* 0x044fe400078e0001 */
[----:B------:R-:W-:-:S03]  /*d0c0*/  @P0 VIADD R24, R24, 0x4 ;  /* 0x0000000418180836 */ /* 0x000fc60000000000 */
[----:B------:R4:W-:Y:S04]  /*d0d0*/  @P0 STL.64 [R21+0x4f8], RZ ;  /* 0x0004f8ff15000387 */ /* 0x0009e80000100a00 */
[----:B------:R4:W-:Y:S01]  /*d0e0*/  @P0 STL.64 [R21+0x500], RZ ;  /* 0x000500ff15000387 */ /* 0x0009e20000100a00 */
[----:B------:R-:W-:Y:S05]  /*d0f0*/  @!P3 BRA `(.L_x_200) ;  /* 0x00000000001cb947 */ /* 0x000fea0003800000 */
[----:B------:R-:W-:Y:S01]  /*d100*/  IMAD.U32 R24, R24, 0x4, R1 ;  /* 0x0000000418187824 */ /* 0x000fe200078e0001 */
[----:B------:R-:W-:-:S04]  /*d110*/  ISETP.NE.AND P0, PT, R0, 0x1, PT ;  /* 0x000000010000780c */ /* 0x000fc80003f05270 */
[----:B------:R2:W-:Y:S09]  /*d120*/  STL [R24+0x4f8], RZ ;  /* 0x0004f8ff18007387 */ /* 0x0005f20000100800 */
[----:B--2---:R-:W-:Y:S05]  /*d130*/  @!P0 BRA `(.L_x_200) ;  /* 0x00000000000c8947 */ /* 0x004fea0003800000 */
[----:B------:R-:W-:Y:S01]  /*d140*/  ISETP.NE.AND P0, PT, R0, 0x2, PT ;  /* 0x000000020000780c */ /* 0x000fe20003f05270 */
[----:B------:R2:W-:-:S12]  /*d150*/  STL [R24+0x4fc], RZ ;  /* 0x0004fcff18007387 */ /* 0x0005d80000100800 */
[----:B------:R2:W-:Y:S02]  /*d160*/  @P0 STL [R24+0x500], RZ ;  /* 0x000500ff18000387 */ /* 0x0005e40000100800 */
.L_x_200:
[----:B------:R-:W-:Y:S05]  /*d170*/  BSYNC.RECONVERGENT B2 ;  /* 0x0000000000027941 */ /* 0x000fea0003800200 */
.L_x_199:
[----:B------:R-:W-:Y:S01]  /*d180*/  ISETP.GE.U32.AND P0, PT, R17, 0x2, PT ;  /* 0x000000021100780c */ /* 0x000fe20003f06070 */
[----:B------:R-:W-:-:S12]  /*d190*/  BSSY.RECONVERGENT B2, `(.L_x_201) ;  /* 0x0000055000027945 */ /* 0x000fd80003800200 */
[----:B------:R-:W-:Y:S05]  /*d1a0*/  @!P0 BRA `(.L_x_202) ;  /* 0x00000004004c8947 */ /* 0x000fea0003800000 */
[----:B------:R0:W5:Y:S01]  /*d1b0*/  LDL R26, [R1+0x4f8] ;  /* 0x0004f800011a7983 */ /* 0x0001620000100800 */
[C---:B---3--:R-:W-:Y:S01]  /*d1c0*/  IADD3 R0, PT, PT, R17.reuse, -0x2, RZ ;  /* 0xfffffffe11007810 */ /* 0x048fe20007ffe0ff */
[----:B------:R-:W-:Y:S01]  /*d1d0*/  BSSY.RECONVERGENT B3, `(.L_x_203) ;  /* 0x0000025000037945 */ /* 0x000fe20003800200 */
[----:B--2-4-:R-:W-:Y:S02]  /*d1e0*/  IADD3 R21, P3, PT, R17, -0x1, RZ ;  /* 0xffffffff11157810 */ /* 0x014fe40007f7e0ff */
[----:B------:R-:W-:Y:S01]  /*d1f0*/  ISETP.GE.U32.AND P0, PT, R0, 0xf, PT ;  /* 0x0000000f0000780c */ /* 0x000fe20003f06070 */
[----:B------:R-:W-:Y:S01]  /*d200*/  IMAD.MOV.U32 R0, RZ, RZ, 0x1 ;  /* 0x00000001ff007424 */ /* 0x000fe200078e00ff */
[----:B------:R-:W-:Y:S01]  /*d210*/  LOP3.LUT R25, R21, 0xf, RZ, 0xc0, !PT ;  /* 0x0000000f15197812 */ /* 0x000fe200078ec0ff */
[----:B------:R-:W-:-:S10]  /*d220*/  IMAD.X R24, RZ, RZ, -0x1, P3 ;  /* 0xffffffffff187424 */ /* 0x000fd400018e06ff */
[----:B0-----:R-:W-:Y:S05]  /*d230*/  @!P0 BRA `(.L_x_204) ;  /* 0x0000000000788947 */ /* 0x001fea0003800000 */
[----:B------:R-:W-:Y:S01]  /*d240*/  BSSY.RECONVERGENT B4, `(.L_x_204) ;  /* 0x000001d000047945 */ /* 0x000fe20003800200 */
[----:B------:R-:W-:Y:S01]  /*d250*/  LOP3.LUT R45, R21, 0xfffffff0, RZ, 0xc0, !PT ;  /* 0xfffffff0152d7812 */ /* 0x000fe200078ec0ff */
[----:B------:R-:W-:Y:S02]  /*d260*/  IMAD.MOV.U32 R0, RZ, RZ, 0x1 ;  /* 0x00000001ff007424 */ /* 0x000fe400078e00ff */
[----:B------:R-:W-:-:S07]  /*d270*/  IMAD.MOV.U32 R44, RZ, RZ, RZ ;  /* 0x000000ffff2c7224 */ /* 0x000fce00078e00ff */
.L_x_205:
[C---:B0-----:R-:W-:Y:S01]  /*d280*/  IMAD.U32 R27, R0.reuse, 0x4, R1 ;  /* 0x00000004001b7824 */ /* 0x041fe200078e0001 */
[----:B------:R-:W-:-:S04]  /*d290*/  IADD3 R42, P3, PT, R0, 0xf, RZ ;  /* 0x0000000f002a7810 */ /* 0x000fc80007f7e0ff */
[----:B-----5:R0:W-:Y:S01]  /*d2a0*/  STL [R27+0x4f8], R26 ;  /* 0x0004f81a1b007387 */ /* 0x0201e20000100800 */
[----:B------:R-:W-:Y:S01]  /*d2b0*/  IMAD.X R43, RZ, RZ, R44, P3 ;  /* 0x000000ffff2b7224 */ /* 0x000fe200018e062c */
[----:B------:R-:W-:Y:S02]  /*d2c0*/  ISETP.NE.U32.AND P0, PT, R42, R45, PT ;  /* 0x0000002d2a00720c */ /* 0x000fe40003f05070 */
[----:B------:R0:W-:Y:S01]  /*d2d0*/  STL [R27+0x4fc], R26 ;  /* 0x0004fc1a1b007387 */ /* 0x0001e20000100800 */
[----:B------:R-:W-:Y:S02]  /*d2e0*/  IADD3 R0, P3, PT, R0, 0x10, RZ ;  /* 0x0000001000007810 */ /* 0x000fe40007f7e0ff */
[----:B------:R-:W-:Y:S01]  /*d2f0*/  ISETP.NE.AND.EX P0, PT, R43, R24, PT, P0 ;  /* 0x000000182b00720c */ /* 0x000fe20003f05300 */
[----:B------:R0:W-:Y:S01]  /*d300*/  STL [R27+0x500], R26 ;  /* 0x0005001a1b007387 */ /* 0x0001e20000100800 */
[----:B------:R-:W-:-:S03]  /*d310*/  IADD3.X R42, PT, PT, RZ, R44, RZ, P3, !PT ;  /* 0x0000002cff2a7210 */ /* 0x000fc60001ffe4ff */
[----:B------:R0:W-:Y:S02]  /*d320*/  STL [R27+0x504], R26 ;  /* 0x0005041a1b007387 */ /* 0x0001e40000100800 */
[----:B------:R-:W-:Y:S02]  /*d330*/  IMAD.MOV.U32 R44, RZ, RZ, R42 ;  /* 0x000000ffff2c7224 */ /* 0x000fe400078e002a */
[----:B------:R0:W-:Y:S04]  /*d340*/  STL [R27+0x508], R26 ;  /* 0x0005081a1b007387 */ /* 0x0001e80000100800 */
        /* <DEDUP_REMOVED lines=10> */
[----:B------:R0:W-:Y:S01]  /*d3f0*/  STL [R27+0x534], R26 ;  /* 0x0005341a1b007387 */ /* 0x0001e20000100800 */
[----:B------:R-:W-:Y:S05]  /*d400*/  @P0 BRA `(.L_x_205) ;  /* 0xfffffffc009c0947 */ /* 0x000fea000383ffff */
[----:B------:R-:W-:Y:S05]  /*d410*/  BSYNC.RECONVERGENT B4 ;  /* 0x0000000000047941 */ /* 0x000fea0003800200 */
.L_x_204:
[----:B------:R-:W-:Y:S05]  /*d420*/  BSYNC.RECONVERGENT B3 ;  /* 0x0000000000037941 */ /* 0x000fea0003800200 */
.L_x_203:
[----:B------:R-:W-:-:S04]  /*d430*/  ISETP.NE.U32.AND P0, PT, R25, RZ, PT ;  /* 0x000000ff1900720c */ /* 0x000fc80003f05070 */
[----:B------:R-:W-:-:S13]  /*d440*/  ISETP.NE.AND.EX P0, PT, RZ, RZ, PT, P0 ;  /* 0x000000ffff00720c */ /* 0x000fda0003f05300 */
[----:B------:R-:W-:Y:S05]  /*d450*/  @!P0 BRA `(.L_x_202) ;  /* 0x0000000000a08947 */ /* 0x000fea0003800000 */
[----:B------:R-:W-:Y:S01]  /*d460*/  ISETP.GE.U32.AND P0, PT, R25, 0x8, PT ;  /* 0x000000081900780c */ /* 0x000fe20003f06070 */
[----:B------:R-:W-:Y:S01]  /*d470*/  BSSY.RECONVERGENT B3, `(.L_x_206) ;  /* 0x0000010000037945 */ /* 0x000fe20003800200 */
[----:B------:R-:W-:Y:S02]  /*d480*/  LOP3.LUT R24, R21, 0x7, RZ, 0xc0, !PT ;  /* 0x0000000715187812 */ /* 0x000fe400078ec0ff */
[----:B------:R-:W-:Y:S02]  /*d490*/  ISETP.GE.U32.AND.EX P0, PT, RZ, RZ, PT, P0 ;  /* 0x000000ffff00720c */ /* 0x000fe40003f06100 */
[----:B------:R-:W-:-:S04]  /*d4a0*/  ISETP.NE.U32.AND P3, PT, R24, RZ, PT ;  /* 0x000000ff1800720c */ /* 0x000fc80003f65070 */
[----:B------:R-:W-:-:S07]  /*d4b0*/  ISETP.NE.AND.EX P3, PT, RZ, RZ, PT, P3 ;  /* 0x000000ffff00720c */ /* 0x000fce0003f65330 */
[----:B------:R-:W-:Y:S06]  /*d4c0*/  @!P0 BRA `(.L_x_207) ;  /* 0x0000000000288947 */ /* 0x000fec0003800000 */
[C---:B------:R-:W-:Y:S02]  /*d4d0*/  IMAD.U32 R25, R0.reuse, 0x4, R1 ;  /* 0x0000000400197824 */ /* 0x040fe400078e0001 */
[----:B------:R-:W-:-:S03]  /*d4e0*/  VIADD R0, R0, 0x8 ;  /* 0x0000000800007836 */ /* 0x000fc60000000000 */
[----:B-----5:R2:W-:Y:S04]  /*d4f0*/  STL [R25+0x4f8], R26 ;  /* 0x0004f81a19007387 */ /* 0x0205e80000100800 */
[----:B------:R2:W-:Y:S04]  /*d500*/  STL [R25+0x4fc], R26 ;  /* 0x0004fc1a19007387 */ /* 0x0005e80000100800 */
[----:B------:R2:W-:Y:S04]  /*d510*/  STL [R25+0x500], R26 ;  /* 0x0005001a19007387 */ /* 0x0005e80000100800 */
[----:B------:R2:W-:Y:S04]  /*d520*/  STL [R25+0x504], R26 ;  /* 0x0005041a19007387 */ /* 0x0005e80000100800 */
[----:B------:R2:W-:Y:S04]  /*d530*/  STL [R25+0x508], R26 ;  /* 0x0005081a19007387 */ /* 0x0005e80000100800 */
[----:B------:R2:W-:Y:S04]  /*d540*/  STL [R25+0x50c], R26 ;  /* 0x00050c1a19007387 */ /* 0x0005e80000100800 */
[----:B------:R2:W-:Y:S04]  /*d550*/  STL [R25+0x510], R26 ;  /* 0x0005101a19007387 */ /* 0x0005e80000100800 */
[----:B------:R2:W-:Y:S02]  /*d560*/  STL [R25+0x514], R26 ;  /* 0x0005141a19007387 */ /* 0x0005e40000100800 */
.L_x_207:
[----:B------:R-:W-:Y:S05]  /*d570*/  BSYNC.RECONVERGENT B3 ;  /* 0x0000000000037941 */ /* 0x000fea0003800200 */
.L_x_206:
[----:B------:R-:W-:Y:S05]  /*d580*/  @!P3 BRA `(.L_x_202) ;  /* 0x000000000054b947 */ /* 0x000fea0003800000 */
[----:B------:R-:W-:Y:S02]  /*d590*/  ISETP.GE.U32.AND P0, PT, R24, 0x4, PT ;  /* 0x000000041800780c */ /* 0x000fe40003f06070 */
[----:B------:R-:W-:Y:S02]  /*d5a0*/  LOP3.LUT R21, R21, 0x3, RZ, 0xc0, !PT ;  /* 0x0000000315157812 */ /* 0x000fe400078ec0ff */
[----:B------:R-:W-:Y:S02]  /*d5b0*/  ISETP.GE.U32.AND.EX P0, PT, RZ, RZ, PT, P0 ;  /* 0x000000ffff00720c */ /* 0x000fe40003f06100 */
[----:B------:R-:W-:-:S04]  /*d5c0*/  ISETP.NE.U32.AND P3, PT, R21, RZ, PT ;  /* 0x000000ff1500720c */ /* 0x000fc80003f65070 */
[----:B------:R-:W-:-:S07]  /*d5d0*/  ISETP.NE.AND.EX P3, PT, RZ, RZ, PT, P3 ;  /* 0x000000ffff00720c */ /* 0x000fce0003f65330 */
[C---:B--2---:R-:W-:Y:S02]  /*d5e0*/  @P0 IMAD.U32 R25, R0.reuse, 0x4, R1 ;  /* 0x0000000400190824 */ /* 0x044fe400078e0001 */
[----:B------:R-:W-:-:S03]  /*d5f0*/  @P0 VIADD R0, R0, 0x4 ;  /* 0x0000000400000836 */ /* 0x000fc60000000000 */
[----:B-----5:R2:W-:Y:S04]  /*d600*/  @P0 STL [R25+0x4f8], R26 ;  /* 0x0004f81a19000387 */ /* 0x0205e80000100800 */
[----:B------:R2:W-:Y:S04]  /*d610*/  @P0 STL [R25+0x4fc], R26 ;  /* 0x0004fc1a19000387 */ /* 0x0005e80000100800 */
[----:B------:R2:W-:Y:S04]  /*d620*/  @P0 STL [R25+0x500], R26 ;  /* 0x0005001a19000387 */ /* 0x0005e80000100800 */
[----:B------:R2:W-:Y:S01]  /*d630*/  @P0 STL [R25+0x504], R26 ;  /* 0x0005041a19000387 */ /* 0x0005e20000100800 */
[----:B------:R-:W-:Y:S05]  /*d640*/  @!P3 BRA `(.L_x_202) ;  /* 0x000000000024b947 */ /* 0x000fea0003800000 */
[----:B--2---:R-:W-:Y:S01]  /*d650*/  IMAD.U32 R25, R0, 0x4, R1 ;  /* 0x0000000400197824 */ /* 0x004fe200078e0001 */
[----:B------:R-:W-:-:S04]  /*d660*/  ISETP.NE.U32.AND P0, PT, R21, 0x1, PT ;  /* 0x000000011500780c */ /* 0x000fc80003f05070 */
[----:B------:R2:W-:Y:S01]  /*d670*/  STL [R25+0x4f8], R26 ;  /* 0x0004f81a19007387 */ /* 0x0005e20000100800 */
[----:B------:R-:W-:-:S13]  /*d680*/  ISETP.NE.AND.EX P0, PT, RZ, RZ, PT, P0 ;  /* 0x000000ffff00720c */ /* 0x000fda0003f05300 */
[----:B--2---:R-:W-:Y:S05]  /*d690*/  @!P0 BRA `(.L_x_202) ;  /* 0x0000000000108947 */ /* 0x004fea0003800000 */
[----:B------:R-:W-:Y:S01]  /*d6a0*/  ISETP.NE.U32.AND P0, PT, R21, 0x2, PT ;  /* 0x000000021500780c */ /* 0x000fe20003f05070 */
[----:B------:R2:W-:Y:S03]  /*d6b0*/  STL [R25+0x4fc], R26 ;  /* 0x0004fc1a19007387 */ /* 0x0005e60000100800 */
[----:B------:R-:W-:-:S13]  /*d6c0*/  ISETP.NE.AND.EX P0, PT, RZ, RZ, PT, P0 ;  /* 0x000000ffff00720c */ /* 0x000fda0003f05300 */
[----:B------:R2:W-:Y:S02]  /*d6d0*/  @P0 STL [R25+0x500], R26 ;  /* 0x0005001a19000387 */ /* 0x0005e40000100800 */
.L_x_202:
[----:B------:R-:W-:Y:S05]  /*d6e0*/  BSYNC.RECONVERGENT B2 ;  /* 0x0000000000027941 */ /* 0x000fea0003800200 */
.L_x_201:
[--C-:B--2-4-:R-:W-:Y:S01]  /*d6f0*/  SHF.R.S32.HI R21, RZ, 0x1f, R20.reuse ;  /* 0x0000001fff157819 */ /* 0x114fe20000011414 */
[----:B------:R-:W-:Y:S01]  /*d700*/  BSSY.RECONVERGENT B2, `(.L_x_208) ;  /* 0x0000039000027945 */ /* 0x000fe20003800200 */
[----:B---3--:R-:W-:Y:S01]  /*d710*/  MOV R0, RZ ;  /* 0x000000ff00007202 */ /* 0x008fe20000000f00 */
[----:B------:R-:W-:Y:S02]  /*d720*/  IMAD.MOV.U32 R58, RZ, RZ, R20 ;  /* 0x000000ffff3a7224 */ /* 0x000fe400078e0014 */
[----:B------:R-:W-:Y:S01]  /*d730*/  IMAD.MOV.U32 R59, RZ, RZ, R21 ;  /* 0x000000ffff3b7224 */ /* 0x000fe200078e0015 */
[----:B------:R-:W-:Y:S06]  /*d740*/  @!P2 BRA `(.L_x_209) ;  /* 0x0000000000d0a947 */ /* 0x000fec0003800000 */
[----:B------:R-:W-:Y:S01]  /*d750*/  LOP3.LUT R0, R17, 0x7ffffff0, RZ, 0xc0, !PT ;  /* 0x7ffffff011007812 */ /* 0x000fe200078ec0ff */
[----:B------:R-:W-:Y:S01]  /*d760*/  IMAD.MOV.U32 R62, RZ, RZ, RZ ;  /* 0x000000ffff3e7224 */ /* 0x000fe200078e00ff */
[----:B------:R-:W-:Y:S01]  /*d770*/  MOV R59, R21 ;  /* 0x00000015003b7202 */ /* 0x000fe20000000f00 */
[----:B------:R-:W-:Y:S02]  /*d780*/  IMAD.MOV.U32 R24, RZ, RZ, RZ ;  /* 0x000000ffff187224 */ /* 0x000fe400078e00ff */
[----:B------:R-:W-:Y:S02]  /*d790*/  IMAD.MOV.U32 R61, RZ, RZ, RZ ;  /* 0x000000ffff3d7224 */ /* 0x000fe400078e00ff */
[----:B------:R-:W-:-:S07]  /*d7a0*/  IMAD.MOV.U32 R58, RZ, RZ, R20 ;  /* 0x000000ffff3a7224 */ /* 0x000fce00078e0014 */
.L_x_210:
[----:B------:R-:W-:-:S05]  /*d7b0*/  IMAD.U32 R53, R24, 0x4, R1 ;  /* 0x0000000418357824 */ /* 0x000fca00078e0001 */
[----:B------:R-:W2:Y:S04]  /*d7c0*/  LDL.64 R56, [R53+0x4f8] ;  /* 0x0004f80035387983 */ /* 0x000ea80000100a00 */
[----:B------:R-:W3:Y:S04]  /*d7d0*/  LDL.64 R54, [R53+0x500] ;  /* 0x0005000035367983 */ /* 0x000ee80000100a00 */
[----:B------:R-:W4:Y:S04]  /*d7e0*/  LDL.64 R48, [R53+0x508] ;  /* 0x0005080035307983 */ /* 0x000f280000100a00 */
[----:B------:R-:W4:Y:S04]  /*d7f0*/  LDL.64 R50, [R53+0x510] ;  /* 0x0005100035327983 */ /* 0x000f280000100a00 */
[----:B------:R-:W4:Y:S04]  /*d800*/  LDL.64 R46, [R53+0x518] ;  /* 0x00051800352e7983 */ /* 0x000f280000100a00 */
[----:B------:R-:W4:Y:S04]  /*d810*/  LDL.64 R44, [R53+0x520] ;  /* 0x00052000352c7983 */ /* 0x000f280000100a00 */
[----:B------:R-:W4:Y:S04]  /*d820*/  LDL.64 R42, [R53+0x528] ;  /* 0x00052800352a7983 */ /* 0x000f280000100a00 */
[----:B0----5:R-:W4:Y:S01]  /*d830*/  LDL.64 R26, [R53+0x530] ;  /* 0x00053000351a7983 */ /* 0x021f220000100a00 */
[----:B------:R-:W-:-:S05]  /*d840*/  IADD3 R24, P4, PT, R24, 0x10, RZ ;  /* 0x0000001018187810 */ /* 0x000fca0007f9e0ff */
[----:B------:R-:W-:Y:S01]  /*d850*/  IMAD.X R61, RZ, RZ, R61, P4 ;  /* 0x000000ffff3d7224 */ /* 0x000fe200020e063d */
[----:B--2---:R-:W-:Y:S02]  /*d860*/  SHF.R.S32.HI R25, RZ, 0x1f, R56 ;  /* 0x0000001fff197819 */ /* 0x004fe40000011438 */
[--C-:B---3--:R-:W-:Y:S02]  /*d870*/  IADD3 R60, P0, P2, R54, R56, R57.reuse ;  /* 0x00000038363c7210 */ /* 0x108fe40007a1e039 */
[----:B------:R-:W-:Y:S02]  /*d880*/  SHF.R.S32.HI R56, RZ, 0x1f, R57 ;  /* 0x0000001fff387819 */ /* 0x000fe40000011439 */
[----:B------:R-:W-:-:S04]  /*d890*/  SHF.R.S32.HI R54, RZ, 0x1f, R54 ;  /* 0x0000001fff367819 */ /* 0x000fc80000011436 */
[----:B------:R-:W-:Y:S02]  /*d8a0*/  IADD3.X R54, PT, PT, R54, R25, R56, P0, P2 ;  /* 0x0000001936367210 */ /* 0x000fe400007e4438 */
[--C-:B----4-:R-:W-:Y:S02]  /*d8b0*/  IADD3 R25, P0, P2, R48, R60, R55.reuse ;  /* 0x0000003c30197210 */ /* 0x110fe40007a1e037 */
[----:B------:R-:W-:Y:S02]  /*d8c0*/  SHF.R.S32.HI R55, RZ, 0x1f, R55 ;  /* 0x0000001fff377819 */ /* 0x000fe40000011437 */
[----:B------:R-:W-:-:S04]  /*d8d0*/  SHF.R.S32.HI R48, RZ, 0x1f, R48 ;  /* 0x0000001fff307819 */ /* 0x000fc80000011430 */
[----:B------:R-:W-:Y:S02]  /*d8e0*/  IADD3.X R48, PT, PT, R48, R54, R55, P0, P2 ;  /* 0x0000003630307210 */ /* 0x000fe400007e4437 */
[--C-:B------:R-:W-:Y:S02]  /*d8f0*/  IADD3 R25, P0, P2, R50, R25, R49.reuse ;  /* 0x0000001932197210 */ /* 0x100fe40007a1e031 */
        /* <DEDUP_REMOVED lines=15> */
[----:B------:R-:W-:Y:S02]  /*d9f0*/  ISETP.NE.U32.AND P0, PT, R24, R0, PT ;  /* 0x000000001800720c */ /* 0x000fe40003f05070 */
[--C-:B------:R-:W-:Y:S02]  /*da00*/  IADD3 R25, P2, P3, R26, R25, R43.reuse ;  /* 0x000000191a197210 */ /* 0x100fe40007b5e02b */
[----:B------:R-:W-:Y:S02]  /*da10*/  ISETP.NE.AND.EX P0, PT, R61, R62, PT, P0 ;  /* 0x0000003e3d00720c */ /* 0x000fe40003f05300 */
[----:B------:R-:W-:Y:S02]  /*da20*/  SHF.R.S32.HI R43, RZ, 0x1f, R43 ;  /* 0x0000001fff2b7819 */ /* 0x000fe4000001142b */
[----:B------:R-:W-:-:S02]  /*da30*/  SHF.R.S32.HI R26, RZ, 0x1f, R26 ;  /* 0x0000001fff1a7819 */ /* 0x000fc4000001141a */
[----:B------:R-:W-:Y:S02]  /*da40*/  IADD3 R58, P4, P5, R58, -R25, -R27 ;  /* 0x800000193a3a7210 */ /* 0x000fe40007d9e81b */
[----:B------:R-:W-:Y:S02]  /*da50*/  IADD3.X R43, PT, PT, R26, R42, R43, P2, P3 ;  /* 0x0000002a1a2b7210 */ /* 0x000fe400017e642b */
[----:B------:R-:W-:-:S04]  /*da60*/  SHF.R.S32.HI R26, RZ, 0x1f, R27 ;  /* 0x0000001fff1a7819 */ /* 0x000fc8000001141b */
[----:B------:R-:W-:Y:S01]  /*da70*/  IADD3.X R59, PT, PT, R59, ~R43, ~R26, P4, P5 ;  /* 0x8000002b3b3b7210 */ /* 0x000fe200027eac1a */
[----:B------:R-:W-:Y:S06]  /*da80*/  @P0 BRA `(.L_x_210) ;  /* 0xfffffffc00480947 */ /* 0x000fec000383ffff */
.L_x_209:
[----:B------:R-:W-:Y:S05]  /*da90*/  BSYNC.RECONVERGENT B2 ;  /* 0x0000000000027941 */ /* 0x000fea0003800200 */
.L_x_208:
[----:B------:R-:W-:Y:S04]  /*daa0*/  BSSY.RECONVERGENT B2, `(.L_x_211) ;  /* 0x0000047000027945 */ /* 0x000fe80003800200 */
[----:B------:R-:W-:Y:S05]  /*dab0*/  @!P1 BRA `(.L_x_212) ;  /* 0x0000000400149947 */ /* 0x000fea0003800000 */
[----:B------:R-:W-:Y:S01]  /*dac0*/  IADD3 R52, P2, PT, R52, -0x1, RZ ;  /* 0xffffffff34347810 */ /* 0x000fe20007f5e0ff */
[----:B------:R-:W-:Y:S03]  /*dad0*/  BSSY.RECONVERGENT B3, `(.L_x_213) ;  /* 0x000001c000037945 */ /* 0x000fe60003800200 */
[----:B------:R-:W-:Y:S01]  /*dae0*/  ISETP.GE.U32.AND P0, PT, R52, 0x7, PT ;  /* 0x000000073400780c */ /* 0x000fe20003f06070 */
[----:B------:R-:W-:Y:S01]  /*daf0*/  IMAD.X R24, RZ, RZ, -0x1, P2 ;  /* 0xffffffffff187424 */ /* 0x000fe200010e06ff */
[----:B------:R-:W-:-:S04]  /*db00*/  LOP3.LUT P2, RZ, R17, 0x7, RZ, 0xc0, !PT ;  /* 0x0000000711ff7812 */ /* 0x000fc8000784c0ff */
[----:B------:R-:W-:-:S13]  /*db10*/  ISETP.GE.U32.AND.EX P0, PT, R24, RZ, PT, P0 ;  /* 0x000000ff1800720c */ /* 0x000fda0003f06100 */
[----:B------:R-:W-:Y:S05]  /*db20*/  @!P0 BRA `(.L_x_214) ;  /* 0x0000000000588947 */ /* 0x000fea0003800000 */
[----:B------:R-:W-:-:S05]  /*db30*/  IMAD.U32 R47, R0, 0x4, R1 ;  /* 0x00000004002f7824 */ /* 0x000fca00078e0001 */
[----:B0----5:R-:W2:Y:S04]  /*db40*/  LDL.64 R26, [R47+0x4f8] ;  /* 0x0004f8002f1a7983 */ /* 0x021ea80000100a00 */
[----:B------:R-:W3:Y:S04]  /*db50*/  LDL.64 R42, [R47+0x500] ;  /* 0x000500002f2a7983 */ /* 0x000ee80000100a00 */
[----:B------:R-:W4:Y:S04]  /*db60*/  LDL.64 R44, [R47+0x508] ;  /* 0x000508002f2c7983 */ /* 0x000f280000100a00 */
[----:B------:R-:W4:Y:S01]  /*db70*/  LDL.64 R24, [R47+0x510] ;  /* 0x000510002f187983 */ /* 0x000f220000100a00 */
[----:B------:R-:W-:Y:S01]  /*db80*/  VIADD R0, R0, 0x8 ;  /* 0x0000000800007836 */ /* 0x000fe20000000000 */
[----:B--2---:R-:W-:-:S02]  /*db90*/  SHF.R.S32.HI R46, RZ, 0x1f, R26 ;  /* 0x0000001fff2e7819 */ /* 0x004fc4000001141a */
[--C-:B---3--:R-:W-:Y:S02]  /*dba0*/  IADD3 R26, P0, P3, R42, R26, R27.reuse ;  /* 0x0000001a2a1a7210 */ /* 0x108fe40007b1e01b */
[----:B------:R-:W-:Y:S02]  /*dbb0*/  SHF.R.S32.HI R27, RZ, 0x1f, R27 ;  /* 0x0000001fff1b7819 */ /* 0x000fe4000001141b */
[----:B------:R-:W-:Y:S02]  /*dbc0*/  SHF.R.S32.HI R42, RZ, 0x1f, R42 ;  /* 0x0000001fff2a7819 */ /* 0x000fe4000001142a */
[----:B----4-:R-:W-:Y:S02]  /*dbd0*/  IADD3 R26, P4, P5, R44, R26, R43 ;  /* 0x0000001a2c1a7210 */ /* 0x010fe40007d9e02b */
[----:B------:R-:W-:Y:S02]  /*dbe0*/  IADD3.X R27, PT, PT, R42, R46, R27, P0, P3 ;  /* 0x0000002e2a1b7210 */ /* 0x000fe400007e641b */
[----:B------:R-:W-:-:S02]  /*dbf0*/  SHF.R.S32.HI R43, RZ, 0x1f, R43 ;  /* 0x0000001fff2b7819 */ /* 0x000fc4000001142b */
[----:B------:R-:W-:Y:S02]  /*dc00*/  SHF.R.S32.HI R44, RZ, 0x1f, R44 ;  /* 0x0000001fff2c7819 */ /* 0x000fe4000001142c */
[--C-:B------:R-:W-:Y:S02]  /*dc10*/  IADD3 R26, P3, P0, R24, R26, R45.reuse ;  /* 0x0000001a181a7210 */ /* 0x100fe4000787e02d */
[----:B------:R-:W-:Y:S02]  /*dc20*/  SHF.R.S32.HI R45, RZ, 0x1f, R45 ;  /* 0x0000001fff2d7819 */ /* 0x000fe4000001142d */
[----:B------:R-:W-:Y:S02]  /*dc30*/  IADD3.X R43, PT, PT, R44, R27, R43, P4, P5 ;  /* 0x0000001b2c2b7210 */ /* 0x000fe400027ea42b */
[----:B------:R-:W-:Y:S02]  /*dc40*/  SHF.R.S32.HI R24, RZ, 0x1f, R24 ;  /* 0x0000001fff187819 */ /* 0x000fe40000011418 */
[----:B------:R-:W-:-:S02]  /*dc50*/  IADD3 R58, P4, P5, R58, -R26, -R25 ;  /* 0x8000001a3a3a7210 */ /* 0x000fc40007d9e819 */
[----:B------:R-:W-:Y:S02]  /*dc60*/  SHF.R.S32.HI R26, RZ, 0x1f, R25 ;  /* 0x0000001fff1a7819 */ /* 0x000fe40000011419 */
[----:B------:R-:W-:-:S04]  /*dc70*/  IADD3.X R24, PT, PT, R24, R43, R45, P3, P0 ;  /* 0x0000002b18187210 */ /* 0x000fc80001fe042d */
[----:B------:R-:W-:-:S07]  /*dc80*/  IADD3.X R59, PT, PT, R59, ~R24, ~R26, P4, P5 ;  /* 0x800000183b3b7210 */ /* 0x000fce00027eac1a */
.L_x_214:
[----:B------:R-:W-:Y:S05]  /*dc90*/  BSYNC.RECONVERGENT B3 ;  /* 0x0000000000037941 */ /* 0x000fea0003800200 */
.L_x_213:
[----:B------:R-:W-:Y:S05]  /*dca0*/  @!P2 BRA `(.L_x_212) ;  /* 0x000000000098a947 */ /* 0x000fea0003800000 */
[C---:B------:R-:W-:Y:S01]  /*dcb0*/  LOP3.LUT R24, R17.reuse, 0x7, RZ, 0xc0, !PT ;  /* 0x0000000711187812 */ /* 0x040fe200078ec0ff */
[----:B------:R-:W-:Y:S01]  /*dcc0*/  BSSY.RECONVERGENT B3, `(.L_x_215) ;  /* 0x0000013000037945 */ /* 0x000fe20003800200 */
[----:B------:R-:W-:Y:S02]  /*dcd0*/  LOP3.LUT P5, R45, R17, 0x3, RZ, 0xc0, !PT ;  /* 0x00000003112d7812 */ /* 0x000fe400078ac0ff */
[----:B------:R-:W-:-:S04]  /*dce0*/  IADD3 R24, P2, PT, R24, -0x1, RZ ;  /* 0xffffffff18187810 */ /* 0x000fc80007f5e0ff */
[----:B------:R-:W-:Y:S01]  /*dcf0*/  ISETP.GE.U32.AND P0, PT, R24, 0x3, PT ;  /* 0x000000031800780c */ /* 0x000fe20003f06070 */
[----:B------:R-:W-:-:S05]  /*dd00*/  IMAD.X R24, RZ, RZ, -0x1, P2 ;  /* 0xffffffffff187424 */ /* 0x000fca00010e06ff */
[----:B------:R-:W-:-:S13]  /*dd10*/  ISETP.GE.U32.AND.EX P0, PT, R24, RZ, PT, P0 ;  /* 0x000000ff1800720c */ /* 0x000fda0003f06100 */
[----:B------:R-:W-:Y:S05]  /*dd20*/  @!P0 BRA `(.L_x_216) ;  /* 0x0000000000308947 */ /* 0x000fea0003800000 */
[----:B------:R-:W-:-:S05]  /*dd30*/  LEA R24, R0, R1, 0x2 ;  /* 0x0000000100187211 */ /* 0x000fca00078e10ff */
[----:B0----5:R-:W2:Y:S04]  /*dd40*/  LDL.64 R26, [R24+0x4f8] ;  /* 0x0004f800181a7983 */ /* 0x021ea80000100a00 */
[----:B------:R-:W3:Y:S01]  /*dd50*/  LDL.64 R42, [R24+0x500] ;  /* 0x00050000182a7983 */ /* 0x000ee20000100a00 */
[----:B------:R-:W-:Y:S01]  /*dd60*/  VIADD R0, R0, 0x4 ;  /* 0x0000000400007836 */ /* 0x000fe20000000000 */
[----:B--2---:R-:W-:Y:S02]  /*dd70*/  SHF.R.S32.HI R25, RZ, 0x1f, R26 ;  /* 0x0000001fff197819 */ /* 0x004fe4000001141a */
[--C-:B---3--:R-:W-:Y:S02]  /*dd80*/  IADD3 R44, P3, P4, R42, R26, R27.reuse ;  /* 0x0000001a2a2c7210 */ /* 0x108fe40007c7e01b */
[----:B------:R-:W-:-:S02]  /*dd90*/  SHF.R.S32.HI R26, RZ, 0x1f, R27 ;  /* 0x0000001fff1a7819 */ /* 0x000fc4000001141b */
[----:B------:R-:W-:Y:S02]  /*dda0*/  SHF.R.S32.HI R42, RZ, 0x1f, R42 ;  /* 0x0000001fff2a7819 */ /* 0x000fe4000001142a */
[--C-:B------:R-:W-:Y:S02]  /*ddb0*/  IADD3 R58, P0, P2, R58, -R44, -R43.reuse ;  /* 0x8000002c3a3a7210 */ /* 0x100fe40007a1e82b */
[----:B------:R-:W-:Y:S02]  /*ddc0*/  SHF.R.S32.HI R43, RZ, 0x1f, R43 ;  /* 0x0000001fff2b7819 */ /* 0x000fe4000001142b */
[----:B------:R-:W-:-:S04]  /*ddd0*/  IADD3.X R26, PT, PT, R42, R25, R26, P3, P4 ;  /* 0x000000192a1a7210 */ /* 0x000fc80001fe841a */
[----:B------:R-:W-:-:S07]  /*dde0*/  IADD3.X R59, PT, PT, R59, ~R26, ~R43, P0, P2 ;  /* 0x8000001a3b3b7210 */ /* 0x000fce00007e4c2b */
.L_x_216:
[----:B------:R-:W-:Y:S05]  /*ddf0*/  BSYNC.RECONVERGENT B3 ;  /* 0x0000000000037941 */ /* 0x000fea0003800200 */
.L_x_215:
[----:B------:R-:W-:Y:S05]  /*de00*/  @!P5 BRA `(.L_x_212) ;  /* 0x000000000040d947 */ /* 0x000fea0003800000 */
[----:B0----5:R-:W-:-:S05]  /*de10*/  IMAD.U32 R26, R0, 0x4, R1 ;  /* 0x00000004001a7824 */ /* 0x021fca00078e0001 */
[----:B------:R-:W2:Y:S01]  /*de20*/  LDL.64 R24, [R26+0x4f8] ;  /* 0x0004f8001a187983 */ /* 0x000ea20000100a00 */
[----:B------:R-:W-:Y:S02]  /*de30*/  ISETP.NE.AND P0, PT, R45, 0x1, PT ;  /* 0x000000012d00780c */ /* 0x000fe40003f05270 */
[----:B--2---:R-:W-:Y:S02]  /*de40*/  IADD3 R58, P2, PT, -R24, R58, RZ ;  /* 0x0000003a183a7210 */ /* 0x004fe40007f5e1ff */
[----:B------:R-:W-:-:S05]  /*de50*/  SHF.R.S32.HI R24, RZ, 0x1f, R24 ;  /* 0x0000001fff187819 */ /* 0x000fca0000011418 */
[----:B------:R-:W-:-:S04]  /*de60*/  IMAD.X R59, R59, 0x1, ~R24, P2 ;  /* 0x000000013b3b7824 */ /* 0x000fc800010e0e18 */
[----:B------:R-:W-:Y:S05]  /*de70*/  @!P0 BRA `(.L_x_212) ;  /* 0x0000000000248947 */ /* 0x000fea0003800000 */
[----:B------:R-:W-:Y:S02]  /*de80*/  ISETP.NE.AND P0, PT, R45, 0x2, PT ;  /* 0x000000022d00780c */ /* 0x000fe40003f05270 */
[----:B------:R-:W-:Y:S02]  /*de90*/  IADD3 R58, P2, PT, R58, -R25, RZ ;  /* 0x800000193a3a7210 */ /* 0x000fe40007f5e0ff */
[----:B------:R-:W-:-:S05]  /*dea0*/  SHF.R.S32.HI R0, RZ, 0x1f, R25 ;  /* 0x0000001fff007819 */ /* 0x000fca0000011419 */
[----:B------:R-:W-:-:S04]  /*deb0*/  IMAD.X R59, R59, 0x1, ~R0, P2 ;  /* 0x000000013b3b7824 */ /* 0x000fc800010e0e00 */
[----:B------:R-:W-:Y:S05]  /*dec0*/  @!P0 BRA `(.L_x_212) ;  /* 0x0000000000108947 */ /* 0x000fea0003800000 */
[----:B------:R-:W2:Y:S02]  /*ded0*/  LDL R25, [R26+0x500] ;  /* 0x000500001a197983 */ /* 0x000ea40000100800 */
[----:B--2---:R-:W-:Y:S02]  /*dee0*/  IADD3 R58, P0, PT, -R25, R58, RZ ;  /* 0x0000003a193a7210 */ /* 0x004fe40007f1e1ff */
[----:B------:R-:W-:-:S05]  /*def0*/  SHF.R.S32.HI R0, RZ, 0x1f, R25 ;  /* 0x0000001fff007819 */ /* 0x000fca0000011419 */
[----:B------:R-:W-:-:S07]  /*df00*/  IMAD.X R59, R59, 0x1, ~R0, P0 ;  /* 0x000000013b3b7824 */ /* 0x000fce00000e0e00 */
.L_x_212:
[----:B------:R-:W-:Y:S05]  /*df10*/  BSYNC.RECONVERGENT B2 ;  /* 0x0000000000027941 */ /* 0x000fea0003800200 */
.L_x_211:
[----:B------:R-:W2:Y:S01]  /*df20*/  LDL R24, [R1+0x4f8] ;  /* 0x0004f80001187983 */ /* 0x000ea20000100800 */
[----:B------:R-:W-:Y:S01]  /*df30*/  HFMA2 R42, -RZ, RZ, 0, 5.9604644775390625e-08 ;  /* 0x00000001ff2a7431 */ /* 0x000fe200000001ff */
[----:B------:R-:W3:Y:S01]  /*df40*/  I2F.F64.U64 R46, R58 ;  /* 0x0000003a002e7312 */ /* 0x000ee20000301800 */
[----:B------:R-:W-:Y:S01]  /*df50*/  BSSY.RECONVERGENT B3, `(.L_x_217) ;  /* 0x0000016000037945 */ /* 0x000fe20003800200 */
[----:B---3--:R-:W-:Y:S01]  /*df60*/  FSETP.GEU.AND P2, PT, |R47|, 6.5827683646048100446e-37, PT ;  /* 0x036000002f00780b */ /* 0x008fe20003f4e200 */
[----:B--2---:R-:W-:-:S05]  /*df70*/  IMAD.IADD R24, R19, 0x1, -R24 ;  /* 0x0000000113187824 */ /* 0x004fca00078e0a18 */
[----:B0----5:R-:W0:Y:S08]  /*df80*/  I2F.F64 R26, R24 ;  /* 0x00000018001a7312 */ /* 0x021e300000201c00 */
[----:B0-----:R-:W0:Y:S02]  /*df90*/  MUFU.RCP64H R43, R27 ;  /* 0x0000001b002b7308 */ /* 0x001e240000001800 */
        /* <DEDUP_REMOVED lines=14> */
[----:B-1----:R-:W-:Y:S05]  /*e080*/  CALL.REL.NOINC `($__internal_1_$__cuda_sm20_div_rn_f64_full) ;  /* 0x0000010000947944 */ /* 0x002fea0003c00000 */
[----:B------:R-:W-:Y:S02]  /*e090*/  IMAD.MOV.U32 R42, RZ, RZ, R46 ;  /* 0x000000ffff2a7224 */ /* 0x000fe400078e002e */
[----:B------:R-:W-:-:S07]  /*e0a0*/  IMAD.MOV.U32 R43, RZ, RZ, R47 ;  /* 0x000000ffff2b7224 */ /* 0x000fce00078e002f */
.L_x_218:
[----:B------:R-:W-:Y:S05]  /*e0b0*/  BSYNC.RECONVERGENT B3 ;  /* 0x0000000000037941 */ /* 0x000fea0003800200 */
.L_x_217:
[----:B------:R-:W0:Y:S01]  /*e0c0*/  F2I.U64.F64.FLOOR R42, R42 ;  /* 0x0000002a002a7311 */ /* 0x000e220000305800 */
[----:B------:R-:W-:Y:S01]  /*e0d0*/  BSSY.RECONVERGENT B2, `(.L_x_219) ;  /* 0x0000062000027945 */ /* 0x000fe20003800200 */
[----:B0-----:R-:W-:Y:S01]  /*e0e0*/  IADD3 R0, P2, PT, R42, -0x1, RZ ;  /* 0xffffffff2a007810 */ /* 0x001fe20007f5e0ff */
[----:B------:R-:W-:-:S03]  /*e0f0*/  IMAD.MOV R25, RZ, RZ, -R42 ;  /* 0x000000ffff197224 */ /* 0x000fc600078e0a2a */
[----:B------:R-:W-:Y:S01]  /*e100*/  ISETP.GE.U32.AND P0, PT, R0, R17, PT ;  /* 0x000000110000720c */ /* 0x000fe20003f06070 */
[----:B------:R-:W-:Y:S01]  /*e110*/  IMAD R27, R24, R25, R58 ;  /* 0x00000019181b7224 */ /* 0x000fe200078e023a */
[----:B------:R-:W-:Y:S02]  /*e120*/  IADD3.X R0, PT, PT, R43, -0x1, RZ, P2, !PT ;  /* 0xffffffff2b007810 */ /* 0x000fe400017fe4ff */
[----:B------:R-:W-:Y:S02]  /*e130*/  IADD3 R26, P2, PT, -R42, R17, RZ ;  /* 0x000000112a1a7210 */ /* 0x000fe40007f5e1ff */
[----:B------:R-:W-:-:S03]  /*e140*/  ISETP.GE.U32.AND.EX P0, PT, R0, RZ, PT, P0 ;  /* 0x000000ff0000720c */ /* 0x000fc60003f06100 */
[----:B------:R-:W-:-:S10]  /*e150*/  IMAD.X R24, RZ, RZ, ~R43, P2 ;  /* 0x000000ffff187224 */ /* 0x000fd400010e0e2b */
[----:B------:R-:W-:Y:S05]  /*e160*/  @P0 BRA `(.L_x_220) ;  /* 0x0000000400600947 */ /* 0x000fea0003800000 */
[----:B------:R-:W-:Y:S01]  /*e170*/  IADD3 R0, P0, PT, R26, 0x1, RZ ;  /* 0x000000011a007810 */ /* 0x000fe20007f1e0ff */
[----:B------:R-:W-:Y:S03]  /*e180*/  BSSY.RECONVERGENT B3, `(.L_x_221) ;  /* 0x000002d000037945 */ /* 0x000fe60003800200 */
[----:B------:R-:W-:Y:S02]  /*e190*/  IADD3.X R24, PT, PT, RZ, R24, RZ, P0, !PT ;  /* 0x00000018ff187210 */ /* 0x000fe400007fe4ff */
[----:B------:R-:W-:-:S04]  /*e1a0*/  ISETP.GT.U32.AND P0, PT, R0, R17, PT ;  /* 0x000000110000720c */ /* 0x000fc80003f04070 */
[----:B------:R-:W-:-:S04]  /*e1b0*/  ISETP.GT.U32.AND.EX P0, PT, R24, RZ, PT, P0 ;  /* 0x000000ff1800720c */ /* 0x000fc80003f04100 */
[----:B------:R-:W-:-:S04]  /*e1c0*/  SEL R25, R0, R17, P0 ;  /* 0x0000001100197207 */ /* 0x000fc80000000000 */
[----:B------:R-:W-:Y:S02]  /*e1d0*/  IADD3 R0, P2, PT, R42, R25, RZ ;  /* 0x000000192a007210 */ /* 0x000fe40007f5e0ff */
[----:B------:R-:W-:Y:S02]  /*e1e0*/  SEL R25, R24, RZ, P0 ;  /* 0x000000ff18197207 */ /* 0x000fe40000000000 */
[CC--:B------:R-:W-:Y:S02]  /*e1f0*/  IADD3 R44, P3, PT, -R17.reuse, R0.reuse, RZ ;  /* 0x00000000112c7210 */ /* 0x0c0fe40007f7e1ff */
[----:B------:R-:W-:Y:S01]  /*e200*/  IADD3 R0, P4, PT, R17, -R0, RZ ;  /* 0x8000000011007210 */ /* 0x000fe20007f9e0ff */
[----:B------:R-:W-:Y:S01]  /*e210*/  IMAD.X R24, R43, 0x1, R25, P2 ;  /* 0x000000012b187824 */ /* 0x000fe200010e0619 */
[----:B------:R-:W-:Y:S02]  /*e220*/  LOP3.LUT R47, R44, 0xf, RZ, 0xc0, !PT ;  /* 0x0000000f2c2f7812 */ /* 0x000fe400078ec0ff */
[----:B------:R-:W-:Y:S01]  /*e230*/  ISETP.GT.U32.AND P0, PT, R0, -0x10, PT ;  /* 0xfffffff00000780c */ /* 0x000fe20003f04070 */
[----:B------:R-:W-:Y:S01]  /*e240*/  IMAD.X R0, RZ, RZ, ~R24, P4 ;  /* 0x000000ffff007224 */ /* 0x000fe200020e0e18 */
[----:B------:R-:W-:-:S02]  /*e250*/  ISETP.NE.U32.AND P2, PT, R47, RZ, PT ;  /* 0x000000ff2f00720c */ /* 0x000fc40003f45070 */
[----:B------:R-:W-:Y:S02]  /*e260*/  IADD3.X R45, PT, PT, R24, -0x1, RZ, P3, !PT ;  /* 0xffffffff182d7810 */ /* 0x000fe40001ffe4ff */
[----:B------:R-:W-:Y:S01]  /*e270*/  ISETP.GT.U32.AND.EX P0, PT, R0, -0x1, PT, P0 ;  /* 0xffffffff0000780c */ /* 0x000fe20003f04100 */
[----:B------:R-:W-:Y:S01]  /*e280*/  IMAD.MOV.U32 R0, RZ, RZ, R26 ;  /* 0x000000ffff007224 */ /* 0x000fe200078e001a */
[----:B------:R-:W-:-:S11]  /*e290*/  ISETP.NE.AND.EX P2, PT, RZ, RZ, PT, P2 ;  /* 0x000000ffff00720c */ /* 0x000fd60003f45320 */
[----:B------:R-:W-:Y:S05]  /*e2a0*/  @P0 BRA `(.L_x_222) ;  /* 0x0000000000680947 */ /* 0x000fea0003800000 */
[----:B------:R-:W-:Y:S01]  /*e2b0*/  LOP3.LUT R46, R44, 0xfffffff0, RZ, 0xc0, !PT ;  /* 0xfffffff02c2e7812 */ /* 0x000fe200078ec0ff */
[----:B------:R-:W-:Y:S02]  /*e2c0*/  IMAD.MOV.U32 R25, RZ, RZ, RZ ;  /* 0x000000ffff197224 */ /* 0x000fe400078e00ff */
[----:B------:R-:W-:-:S07]  /*e2d0*/  IMAD.MOV.U32 R26, RZ, RZ, RZ ;  /* 0x000000ffff1a7224 */ /* 0x000fce00078e00ff */
.L_x_223:
[C---:B0-----:R-:W-:Y:S01]  /*e2e0*/  IMAD.U32 R24, R0.reuse, 0x4, R1 ;  /* 0x0000000400187824 */ /* 0x041fe200078e0001 */
[----:B------:R-:W-:Y:S01]  /*e2f0*/  IADD3 R25, P0, PT, R25, 0x10, RZ ;  /* 0x0000001019197810 */ /* 0x000fe20007f1e0ff */
[----:B------:R-:W-:-:S03]  /*e300*/  VIADD R0, R0, 0x10 ;  /* 0x0000001000007836 */ /* 0x000fc60000000000 */
[----:B------:R0:W-:Y:S01]  /*e310*/  STL [R24+0x4f8], R19 ;  /* 0x0004f81318007387 */ /* 0x0001e20000100800 */
[----:B------:R-:W-:Y:S02]  /*e320*/  IADD3.X R26, PT, PT, RZ, R26, RZ, P0, !PT ;  /* 0x0000001aff1a7210 */ /* 0x000fe400007fe4ff */
[----:B------:R-:W-:Y:S01]  /*e330*/  ISETP.NE.U32.AND P0, PT, R25, R46, PT ;  /* 0x0000002e1900720c */ /* 0x000fe20003f05070 */
[----:B------:R0:W-:Y:S03]  /*e340*/  STL [R24+0x4fc], R19 ;  /* 0x0004fc1318007387 */ /* 0x0001e60000100800 */
[----:B------:R-:W-:Y:S01]  /*e350*/  ISETP.NE.AND.EX P0, PT, R26, R45, PT, P0 ;  /* 0x0000002d1a00720c */ /* 0x000fe20003f05300 */
        /* <DEDUP_REMOVED lines=15> */
.L_x_222:
[----:B------:R-:W-:Y:S05]  /*e450*/  BSYNC.RECONVERGENT B3 ;  /* 0x0000000000037941 */ /* 0x000fea0003800200 */
.L_x_221:
        /* <DEDUP_REMOVED lines=8> */
[C---:B0-----:R-:W-:Y:S02]  /*e4e0*/  IMAD.U32 R24, R0.reuse, 0x4, R1 ;  /* 0x0000000400187824 */ /* 0x041fe400078e0001 */
[----:B------:R-:W-:-:S03]  /*e4f0*/  VIADD R0, R0, 0x8 ;  /* 0x0000000800007836 */ /* 0x000fc60000000000 */
[----:B------:R2:W-:Y:S04]  /*e500*/  STL [R24+0x4f8], R19 ;  /* 0x0004f81318007387 */ /* 0x0005e80000100800 */
[----:B------:R2:W-:Y:S04]  /*e510*/  STL [R24+0x4fc], R19 ;  /* 0x0004fc1318007387 */ /* 0x0005e80000100800 */
[----:B------:R2:W-:Y:S04]  /*e520*/  STL [R24+0x500], R19 ;  /* 0x0005001318007387 */ /* 0x0005e80000100800 */
[----:B------:R2:W-:Y:S04]  /*e530*/  STL [R24+0x504], R19 ;  /* 0x0005041318007387 */ /* 0x0005e80000100800 */
[----:B------:R2:W-:Y:S04]  /*e540*/  STL [R24+0x508], R19 ;  /* 0x0005081318007387 */ /* 0x0005e80000100800 */
[----:B------:R2:W-:Y:S04]  /*e550*/  STL [R24+0x50c], R19 ;  /* 0x00050c1318007387 */ /* 0x0005e80000100800 */
[----:B------:R2:W-:Y:S04]  /*e560*/  STL [R24+0x510], R19 ;  /* 0x0005101318007387 */ /* 0x0005e80000100800 */
[----:B------:R2:W-:Y:S02]  /*e570*/  STL [R24+0x514], R19 ;  /* 0x0005141318007387 */ /* 0x0005e40000100800 */
.L_x_225:
[----:B------:R-:W-:Y:S05]  /*e580*/  BSYNC.RECONVERGENT B3 ;  /* 0x0000000000037941 */ /* 0x000fea0003800200 */
.L_x_224:
[----:B------:R-:W-:Y:S05]  /*e590*/  @!P2 BRA `(.L_x_220) ;  /* 0x000000000054a947 */ /* 0x000fea0003800000 */
[----:B------:R-:W-:Y:S02]  /*e5a0*/  ISETP.GE.U32.AND P0, PT, R25, 0x4, PT ;  /* 0x000000041900780c */ /* 0x000fe40003f06070 */
[----:B------:R-:W-:Y:S02]  /*e5b0*/  LOP3.LUT R44, R44, 0x3, RZ, 0xc0, !PT ;  /* 0x000000032c2c7812 */ /* 0x000fe400078ec0ff */
[----:B------:R-:W-:Y:S02]  /*e5c0*/  ISETP.GE.U32.AND.EX P0, PT, RZ, RZ, PT, P0 ;  /* 0x000000ffff00720c */ /* 0x000fe40003f06100 */
[----:B------:R-:W-:-:S04]  /*e5d0*/  ISETP.NE.U32.AND P2, PT, R44, RZ, PT ;  /* 0x000000ff2c00720c */ /* 0x000fc80003f45070 */
[----:B------:R-:W-:-:S07]  /*e5e0*/  ISETP.NE.AND.EX P2, PT, RZ, RZ, PT, P2 ;  /* 0x000000ffff00720c */ /* 0x000fce0003f45320 */
[C---:B0-2---:R-:W-:Y:S02]  /*e5f0*/  @P0 IMAD.U32 R24, R0.reuse, 0x4, R1 ;  /* 0x0000000400180824 */ /* 0x045fe400078e0001 */
[----:B------:R-:W-:-:S03]  /*e600*/  @P0 VIADD R0, R0, 0x4 ;  /* 0x0000000400000836 */ /* 0x000fc60000000000 */
[----:B------:R3:W-:Y:S04]  /*e610*/  @P0 STL [R24+0x4f8], R19 ;  /* 0x0004f81318000387 */ /* 0x0007e80000100800 */
[----:B------:R3:W-:Y:S04]  /*e620*/  @P0 STL [R24+0x4fc], R19 ;  /* 0x0004fc1318000387 */ /* 0x0007e80000100800 */
[----:B------:R3:W-:Y:S04]  /*e630*/  @P0 STL [R24+0x500], R19 ;  /* 0x0005001318000387 */ /* 0x0007e80000100800 */
[----:B------:R3:W-:Y:S01]  /*e640*/  @P0 STL [R24+0x504], R19 ;  /* 0x0005041318000387 */ /* 0x0007e20000100800 */
[----:B------:R-:W-:Y:S05]  /*e650*/  @!P2 BRA `(.L_x_220) ;  /* 0x000000000024a947 */ /* 0x000fea0003800000 */
[----:B------:R-:W-:Y:S01]  /*e660*/  IMAD.U32 R0, R0, 0x4, R1 ;  /* 0x0000000400007824 */ /* 0x000fe200078e0001 */
[----:B------:R-:W-:-:S04]  /*e670*/  ISETP.NE.U32.AND P0, PT, R44, 0x1, PT ;  /* 0x000000012c00780c */ /* 0x000fc80003f05070 */
[----:B------:R4:W-:Y:S01]  /*e680*/  STL [R0+0x4f8], R19 ;  /* 0x0004f81300007387 */ /* 0x0009e20000100800 */
[----:B------:R-:W-:-:S13]  /*e690*/  ISETP.NE.AND.EX P0, PT, RZ, RZ, PT, P0 ;  /* 0x000000ffff00720c */ /* 0x000fda0003f05300 */
[----:B----4-:R-:W-:Y:S05]  /*e6a0*/  @!P0 BRA `(.L_x_220) ;  /* 0x0000000000108947 */ /* 0x010fea0003800000 */
[----:B------:R-:W-:Y:S01]  /*e6b0*/  ISETP.NE.U32.AND P0, PT, R44, 0x2, PT ;  /* 0x000000022c00780c */ /* 0x000fe20003f05070 */
[----:B------:R4:W-:Y:S03]  /*e6c0*/  STL [R0+0x4fc], R19 ;  /* 0x0004fc1300007387 */ /* 0x0009e60000100800 */
[----:B------:R-:W-:-:S13]  /*e6d0*/  ISETP.NE.AND.EX P0, PT, RZ, RZ, PT, P0 ;  /* 0x000000ffff00720c */ /* 0x000fda0003f05300 */
[----:B------:R4:W-:Y:S02]  /*e6e0*/  @P0 STL [R0+0x500], R19 ;  /* 0x0005001300000387 */ /* 0x0009e40000100800 */
.L_x_220:
[----:B------:R-:W-:Y:S05]  /*e6f0*/  BSYNC.RECONVERGENT B2 ;  /* 0x0000000000027941 */ /* 0x000fea0003800200 */
.L_x_219:
[----:B------:R-:W-:-:S04]  /*e700*/  ISETP.GT.U32.AND P0, PT, R17, R42, PT ;  /* 0x0000002a1100720c */ /* 0x000fc80003f04070 */
[----:B------:R-:W-:-:S13]  /*e710*/  ISETP.GT.U32.AND.EX P0, PT, RZ, R43, PT, P0 ;  /* 0x0000002bff00720c */ /* 0x000fda0003f04100 */
[----:B----4-:R-:W-:-:S04]  /*e720*/  @P0 LOP3.LUT R0, RZ, R42, RZ, 0x33, !PT ;  /* 0x0000002aff000212 */ /* 0x010fc800078e33ff */
[----:B------:R-:W-:-:S05]  /*e730*/  @P0 IADD3 R0, PT, PT, R17, R0, RZ ;  /* 0x0000000011000210 */ /* 0x000fca0007ffe0ff */
[----:B------:R-:W-:-:S05]  /*e740*/  @P0 IMAD.U32 R43, R0, 0x4, R1 ;  /* 0x00000004002b0824 */ /* 0x000fca00078e0001 */
[----:B------:R-:W4:Y:S01]  /*e750*/  @P0 LDL R0, [R43+0x4f8] ;  /* 0x0004f8002b000983 */ /* 0x000f220000100800 */
[----:B0-23--:R-:W-:Y:S01]  /*e760*/  VIADD R24, R17, 0xffffffff ;  /* 0xffffffff11187836 */ /* 0x00dfe20000000000 */
[----:B------:R-:W-:Y:S01]  /*e770*/  BSSY.RELIABLE B3, `(.L_x_226) ;  /* 0x000086d000037945 */ /* 0x000fe20003800100 */
[----:B------:R-:W-:Y:S02]  /*e780*/  IMAD.MOV.U32 R25, RZ, RZ, RZ ;  /* 0x000000ffff197224 */ /* 0x000fe400078e00ff */
[----:B----4-:R-:W-:-:S05]  /*e790*/  @P0 IMAD.IADD R0, R0, 0x1, R27 ;  /* 0x0000000100000824 */ /* 0x010fca00078e021b */
[----:B------:R0:W-:Y:S01]  /*e7a0*/  @P0 STL [R43+0x4f8], R0 ;  /* 0x0004f8002b000387 */ /* 0x0001e20000100800 */
[----:B------:R-:W-:-:S04]  /*e7b0*/  ISETP.GT.U32.AND P0, PT, R24, 0x1, PT ;  /* 0x000000011800780c */ /* 0x000fc80003f04070 */
[----:B------:R-:W-:-:S04]  /*e7c0*/  ISETP.GT.U32.AND.EX P0, PT, RZ, RZ, PT, P0 ;  /* 0x000000ffff00720c */ /* 0x000fc80003f04100 */
[----:B------:R-:W-:Y:S02]  /*e7d0*/  SEL R27, R24, 0x1, P0 ;  /* 0x00000001181b7807 */ /* 0x000fe40000000000 */
[----:B------:R-:W-:Y:S02]  /*e7e0*/  LOP3.LUT R24, R17, 0x3, RZ, 0xc0, !PT ;  /* 0x0000000311187812 */ /* 0x000fe400078ec0ff */
[C---:B------:R-:W-:Y:S02]  /*e7f0*/  LOP3.LUT R26, R27.reuse, 0x3, RZ, 0xc0, !PT ;  /* 0x000000031b1a7812 */ /* 0x040fe400078ec0ff */
[----:B0-----:R-:W-:-:S07]  /*e800*/  LOP3.LUT R27, R27, 0x7ffffffc, RZ, 0xc0, !PT ;  /* 0x7ffffffc1b1b7812 */ /* 0x001fce00078ec0ff */
.L_x_350:
[----:B------:R-:W-:Y:S01]  /*e810*/  UISETP.GE.U32.AND UP0, UPT, UR16, 0xf, UPT ;  /* 0x0000000f1000788c */ /* 0x000fe2000bf06070 */
[----:B------:R-:W-:-:S05]  /*e820*/  IMAD.U32 R0, RZ, RZ, UR17 ;  /* 0x00000011ff007e24 */ /* 0x000fca000f8e00ff */
[----:B------:R-:W-:-:S04]  /*e830*/  PLOP3.LUT P0, PT, PT, PT, UP0, 0x80, 0x8 ;  /* 0x000000000008781c */ /* 0x000fc80003f0f008 */
[----:B------:R-:W-:Y:S01]  /*e840*/  ISETP.GE.U32.AND.EX P0, PT, R0, RZ, PT, P0 ;  /* 0x000000ff0000720c */ /* 0x000fe20003f06100 */
[----:B------:R-:W-:-:S12]  /*e850*/  IMAD.MOV.U32 R0, RZ, RZ, RZ ;  /* 0x000000ffff007224 */ /* 0x000fd800078e00ff */
[----:B0-23--:R-:W-:Y:S05]  /*e860*/  @!P0 BRA `(.L_x_227) ;  /* 0x00000000006c8947 */ /* 0x00dfea0003800000 */
[----:B------:R-:W-:Y:S01]  /*e870*/  BSSY.RECONVERGENT B2, `(.L_x_228) ;  /* 0x0000019000027945 */ /* 0x000fe20003800200 */
[----:B------:R-:W-:Y:S01]  /*e880*/  MOV R0, RZ ;  /* 0x000000ff00007202 */ /* 0x000fe20000000f00 */
[----:B------:R-:W-:-:S07]  /*e890*/  IMAD.MOV.U32 R43, RZ, RZ, RZ ;  /* 0x000000ffff2b7224 */ /* 0x000fce00078e00ff */
.L_x_229:
[----:B0-----:R-:W-:Y:S01]  /*e8a0*/  IMAD.IADD R42, R1, 0x1, R0 ;  /* 0x00000001012a7824 */ /* 0x001fe200078e0200 */
[----:B------:R-:W-:-:S04]  /*e8b0*/  IADD3 R0, P2, PT, R0, 0x10, RZ ;  /* 0x0000001000007810 */ /* 0x000fc80007f5e0ff */
[----:B------:R0:W-:Y:S01]  /*e8c0*/  STL.U8 [R42+0x78], RZ ;  /* 0x000078ff2a007387 */ /* 0x0001e20000100000 */
[----:B------:R-:W-:Y:S01]  /*e8d0*/  IMAD.X R43, RZ, RZ, R43, P2 ;  /* 0x000000ffff2b7224 */ /* 0x000fe200010e062b */
[----:B------:R-:W-:Y:S02]  /*e8e0*/  ISETP.NE.U32.AND P2, PT, R0, R10, PT ;  /* 0x0000000a0000720c */ /* 0x000fe40003f45070 */
[----:B------:R0:W-:Y:S02]  /*e8f0*/  STL.U8 [R42+0x79], RZ ;  /* 0x000079ff2a007387 */ /* 0x0001e40000100000 */
[----:B------:R-:W-:Y:S02]  /*e900*/  ISETP.NE.AND.EX P2, PT, R43, RZ, PT, P2 ;  /* 0x000000ff2b00720c */ /* 0x000fe40003f45320 */
[----:B------:R0:W-:Y:S04]  /*e910*/  STL.U8 [R42+0x7a], RZ ;  /* 0x00007aff2a007387 */ /* 0x0001e80000100000 */
        /* <DEDUP_REMOVED lines=12> */
[----:B------:R0:W-:Y:S01]  /*e9e0*/  STL.U8 [R42+0x87], RZ ;  /* 0x000087ff2a007387 */ /* 0x0001e20000100000 */
[----:B------:R-:W-:Y:S05]  /*e9f0*/  @P2 BRA `(.L_x_229) ;  /* 0xfffffffc00a82947 */ /* 0x000fea000383ffff */
[----:B------:R-:W-:Y:S05]  /*ea00*/  BSYNC.RECONVERGENT B2 ;  /* 0x0000000000027941 */ /* 0x000fea0003800200 */
.L_x_228:
[----:B------:R-:W-:-:S07]  /*ea10*/  IMAD.MOV.U32 R0, RZ, RZ, R10 ;  /* 0x000000ffff007224 */ /* 0x000fce00078e000a */
.L_x_227:
[----:B------:R-:W-:Y:S01]  /*ea20*/  ISETP.NE.AND P3, PT, RZ, UR14, PT ;  /* 0x0000000eff007c0c */ /* 0x000fe2000bf65270 */
[----:B------:R-:W-:Y:S02]  /*ea30*/  IMAD.U32 R44, RZ, RZ, UR14 ;  /* 0x0000000eff2c7e24 */ /* 0x000fe4000f8e00ff */
[----:B------:R-:W-:-:S03]  /*ea40*/  IMAD.U32 R45, RZ, RZ, UR14 ;  /* 0x0000000eff2d7e24 */ /* 0x000fc6000f8e00ff */
[----:B------:R-:W-:Y:S02]  /*ea50*/  IADD3 R44, PT, PT, R44, -0x1, RZ ;  /* 0xffffffff2c2c7810 */ /* 0x000fe40007ffe0ff */
[----:B------:R-:W-:-:S05]  /*ea60*/  LOP3.LUT R45, R45, 0x7, RZ, 0xc0, !PT ;  /* 0x000000072d2d7812 */ /* 0x000fca00078ec0ff */
[----:B------:R-:W-:Y:S05]  /*ea70*/  @!P3 BRA `(.L_x_230) ;  /* 0x000000000090b947 */ /* 0x000fea0003800000 */
[----:B------:R-:W-:Y:S02]  /*ea80*/  ISETP.GE.U32.AND P4, PT, R44, 0x7, PT ;  /* 0x000000072c00780c */ /* 0x000fe40003f86070 */
[----:B------:R-:W-:Y:S02]  /*ea90*/  ISETP.NE.U32.AND P2, PT, R45, RZ, PT ;  /* 0x000000ff2d00720c */ /* 0x000fe40003f45070 */
[----:B------:R-:W-:Y:S02]  /*eaa0*/  ISETP.GE.U32.AND.EX P4, PT, R11, RZ, PT, P4 ;  /* 0x000000ff0b00720c */ /* 0x000fe40003f86140 */
[----:B------:R-:W-:-:S11]  /*eab0*/  ISETP.NE.AND.EX P2, PT, RZ, RZ, PT, P2 ;  /* 0x000000ffff00720c */ /* 0x000fd60003f45320 */
[----:B------:R-:W-:Y:S05]  /*eac0*/  @!P4 BRA `(.L_x_231) ;  /* 0x000000000028c947 */ /* 0x000fea0003800000 */
[----:B0-----:R-:W-:Y:S02]  /*ead0*/  IMAD.IADD R42, R1, 0x1, R0 ;  /* 0x00000001012a7824 */ /* 0x001fe400078e0200 */
[----:B------:R-:W-:-:S03]  /*eae0*/  VIADD R0, R0, 0x8 ;  /* 0x0000000800007836 */ /* 0x000fc60000000000 */
[----:B------:R2:W-:Y:S04]  /*eaf0*/  STL.U8 [R42+0x78], RZ ;  /* 0x000078ff2a007387 */ /* 0x0005e80000100000 */
[----:B------:R2:W-:Y:S04]  /*eb00*/  STL.U8 [R42+0x79], RZ ;  /* 0x000079ff2a007387 */ /* 0x0005e80000100000 */
[----:B------:R2:W-:Y:S04]  /*eb10*/  STL.U8 [R42+0x7a], RZ ;  /* 0x00007aff2a007387 */ /* 0x0005e80000100000 */
[----:B------:R2:W-:Y:S04]  /*eb20*/  STL.U8 [R42+0x7b], RZ ;  /* 0x00007bff2a007387 */ /* 0x0005e80000100000 */
[----:B------:R2:W-:Y:S04]  /*eb30*/  STL.U8 [R42+0x7c], RZ ;  /* 0x00007cff2a007387 */ /* 0x0005e80000100000 */
[----:B------:R2:W-:Y:S04]  /*eb40*/  STL.U8 [R42+0x7d], RZ ;  /* 0x00007dff2a007387 */ /* 0x0005e80000100000 */
[----:B------:R2:W-:Y:S04]  /*eb50*/  STL.U8 [R42+0x7e], RZ ;  /* 0x00007eff2a007387 */ /* 0x0005e80000100000 */
[----:B------:R2:W-:Y:S02]  /*eb60*/  STL.U8 [R42+0x7f], RZ ;  /* 0x00007fff2a007387 */ /* 0x0005e40000100000 */
.L_x_231:
[----:B------:R-:W-:Y:S05]  /*eb70*/  @!P2 BRA `(.L_x_230) ;  /* 0x000000000050a947 */ /* 0x000fea0003800000 */
[----:B------:R-:W-:-:S04]  /*eb80*/  ISETP.GE.U32.AND P2, PT, R12, 0x3, PT ;  /* 0x000000030c00780c */ /* 0x000fc80003f46070 */
[----:B------:R-:W-:Y:S02]  /*eb90*/  ISETP.GE.U32.AND.EX P4, PT, R16, RZ, PT, P2 ;  /* 0x000000ff1000720c */ /* 0x000fe40003f86120 */
[----:B------:R-:W-:-:S04]  /*eba0*/  ISETP.NE.U32.AND P2, PT, R13, RZ, PT ;  /* 0x000000ff0d00720c */ /* 0x000fc80003f45070 */
[----:B------:R-:W-:-:S07]  /*ebb0*/  ISETP.NE.AND.EX P2, PT, RZ, RZ, PT, P2 ;  /* 0x000000ffff00720c */ /* 0x000fce0003f45320 */
[----:B0-2---:R-:W-:Y:S02]  /*ebc0*/  @P4 IMAD.IADD R42, R1, 0x1, R0 ;  /* 0x00000001012a4824 */ /* 0x005fe400078e0200 */
[----:B------:R-:W-:-:S03]  /*ebd0*/  @P4 VIADD R0, R0, 0x4 ;  /* 0x0000000400004836 */ /* 0x000fc60000000000 */
[----:B------:R3:W-:Y:S04]  /*ebe0*/  @P4 STL.U8 [R42+0x78], RZ ;  /* 0x000078ff2a004387 */ /* 0x0007e80000100000 */
[----:B------:R3:W-:Y:S04]  /*ebf0*/  @P4 STL.U8 [R42+0x79], RZ ;  /* 0x000079ff2a004387 */ /* 0x0007e80000100000 */
[----:B------:R3:W-:Y:S04]  /*ec00*/  @P4 STL.U8 [R42+0x7a], RZ ;  /* 0x00007aff2a004387 */ /* 0x0007e80000100000 */
[----:B------:R3:W-:Y:S01]  /*ec10*/  @P4 STL.U8 [R42+0x7b], RZ ;  /* 0x00007bff2a004387 */ /* 0x0007e20000100000 */
[----:B------:R-:W-:Y:S05]  /*ec20*/  @!P2 BRA `(.L_x_230) ;  /* 0x000000000024a947 */ /* 0x000fea0003800000 */
[----:B------:R-:W-:Y:S01]  /*ec30*/  IMAD.IADD R0, R1, 0x1, R0 ;  /* 0x0000000101007824 */ /* 0x000fe200078e0200 */
[----:B------:R-:W-:-:S04]  /*ec40*/  ISETP.NE.U32.AND P2, PT, R13, 0x1, PT ;  /* 0x000000010d00780c */ /* 0x000fc80003f45070 */
[----:B------:R4:W-:Y:S01]  /*ec50*/  STL.U8 [R0+0x78], RZ ;  /* 0x000078ff00007387 */ /* 0x0009e20000100000 */
[----:B------:R-:W-:-:S13]  /*ec60*/  ISETP.NE.AND.EX P2, PT, RZ, RZ, PT, P2 ;  /* 0x000000ffff00720c */ /* 0x000fda0003f45320 */
[----:B----4-:R-:W-:Y:S05]  /*ec70*/  @!P2 BRA `(.L_x_230) ;  /* 0x000000000010a947 */ /* 0x010fea0003800000 */
[----:B------:R-:W-:Y:S01]  /*ec80*/  ISETP.NE.U32.AND P2, PT, R13, 0x2, PT ;  /* 0x000000020d00780c */ /* 0x000fe20003f45070 */
[----:B------:R4:W-:Y:S03]  /*ec90*/  STL.U8 [R0+0x79], RZ ;  /* 0x000079ff00007387 */ /* 0x0009e60000100000 */
[----:B------:R-:W-:-:S13]  /*eca0*/  ISETP.NE.AND.EX P2, PT, RZ, RZ, PT, P2 ;  /* 0x000000ffff00720c */ /* 0x000fda0003f45320 */
[----:B------:R4:W-:Y:S02]  /*ecb0*/  @P2 STL.U8 [R0+0x7a], RZ ;  /* 0x00007aff00002387 */ /* 0x0009e40000100000 */
.L_x_230:
[----:B----4-:R-:W-:Y:S01]  /*ecc0*/  IADD3 R0, P4, PT, R17, -0x1, RZ ;  /* 0xffffffff11007810 */ /* 0x010fe20007f9e0ff */
[----:B------:R-:W-:Y:S01]  /*ecd0*/  BSSY.RECONVERGENT B2, `(.L_x_232) ;  /* 0x000001f000027945 */ /* 0x000fe20003800200 */
[----:B0-23--:R-:W-:Y:S02]  /*ece0*/  HFMA2 R42, -RZ, RZ, 0, 0 ;  /* 0x00000000ff2a7431 */ /* 0x00dfe400000001ff */
[----:B------:R-:W-:Y:S01]  /*ecf0*/  ISETP.GE.U32.AND P2, PT, R0, 0x3, PT ;  /* 0x000000030000780c */ /* 0x000fe20003f46070 */
[----:B------:R-:W-:-:S05]  /*ed00*/  IMAD.X R0, RZ, RZ, -0x1, P4 ;  /* 0xffffffffff007424 */ /* 0x000fca00020e06ff */
[----:B------:R-:W-:-:S13]  /*ed10*/  ISETP.GE.U32.AND.EX P2, PT, R0, RZ, PT, P2 ;  /* 0x000000ff0000720c */ /* 0x000fda0003f46120 */
[----:B------:R-:W-:Y:S05]  /*ed20*/  @!P2 BRA `(.L_x_233) ;  /* 0x000000000064a947 */ /* 0x000fea0003800000 */
[----:B------:R-:W-:Y:S01]  /*ed30*/  BSSY.RECONVERGENT B4, `(.L_x_234) ;  /* 0x0000017000047945 */ /* 0x000fe20003800200 */
[----:B------:R-:W-:Y:S02]  /*ed40*/  IMAD.MOV.U32 R42, RZ, RZ, RZ ;  /* 0x000000ffff2a7224 */ /* 0x000fe400078e00ff */
[----:B------:R-:W-:-:S07]  /*ed50*/  IMAD.MOV.U32 R49, RZ, RZ, RZ ;  /* 0x000000ffff317224 */ /* 0x000fce00078e00ff */
.L_x_235:
[----:B------:R-:W-:-:S05]  /*ed60*/  IMAD.U32 R48, R42, 0x4, R1 ;  /* 0x000000042a307824 */ /* 0x000fca00078e0001 */
[----:B------:R-:W2:Y:S01]  /*ed70*/  LDL R0, [R48+0x4f8] ;  /* 0x0004f80030007983 */ /* 0x000ea20000100800 */
[----:B------:R-:W-:Y:S01]  /*ed80*/  IMAD.MOV.U32 R50, RZ, RZ, 0x1 ;  /* 0x00000001ff327424 */ /* 0x000fe200078e00ff */
[----:B--2---:R-:W-:-:S05]  /*ed90*/  IADD3 R47, PT, PT, R1, R0, R42 ;  /* 0x00000000012f7210 */ /* 0x004fca0007ffe02a */
[----:B------:R0:W-:Y:S04]  /*eda0*/  STL.U8 [R47+0x78], R50 ;  /* 0x000078322f007387 */ /* 0x0001e80000100000 */
[----:B------:R-:W2:Y:S02]  /*edb0*/  LDL R0, [R48+0x4fc] ;  /* 0x0004fc0030007983 */ /* 0x000ea40000100800 */
[----:B--2---:R-:W-:-:S05]  /*edc0*/  IADD3 R46, PT, PT, R1, R0, R42 ;  /* 0x00000000012e7210 */ /* 0x004fca0007ffe02a */
[----:B------:R2:W-:Y:S04]  /*edd0*/  STL.U8 [R46+0x79], R50 ;  /* 0x000079322e007387 */ /* 0x0005e80000100000 */
[----:B------:R-:W3:Y:S02]  /*ede0*/  LDL R0, [R48+0x500] ;  /* 0x0005000030007983 */ /* 0x000ee40000100800 */
[----:B---3--:R-:W-:-:S05]  /*edf0*/  IADD3 R43, PT, PT, R1, R0, R42 ;  /* 0x00000000012b7210 */ /* 0x008fca0007ffe02a */
[----:B------:R2:W-:Y:S04]  /*ee00*/  STL.U8 [R43+0x7a], R50 ;  /* 0x00007a322b007387 */ /* 0x0005e80000100000 */
[----:B------:R-:W3:Y:S01]  /*ee10*/  LDL R0, [R48+0x504] ;  /* 0x0005040030007983 */ /* 0x000ee20000100800 */
[----:B0-----:R-:W-:Y:S02]  /*ee20*/  LOP3.LUT R47, R17, 0x7ffffffc, RZ, 0xc0, !PT ;  /* 0x7ffffffc112f7812 */ /* 0x001fe400078ec0ff */
[----:B---3--:R-:W-:Y:S02]  /*ee30*/  IADD3 R0, PT, PT, R1, R0, R42 ;  /* 0x0000000001007210 */ /* 0x008fe40007ffe02a */
[----:B------:R-:W-:-:S03]  /*ee40*/  IADD3 R42, P2, PT, R42, 0x4, RZ ;  /* 0x000000042a2a7810 */ /* 0x000fc60007f5e0ff */
[----:B------:R2:W-:Y:S02]  /*ee50*/  STL.U8 [R0+0x7b], R50 ;  /* 0x00007b3200007387 */ /* 0x0005e40000100000 */
[----:B------:R-:W-:Y:S01]  /*ee60*/  IMAD.X R49, RZ, RZ, R49, P2 ;  /* 0x000000ffff317224 */ /* 0x000fe200010e0631 */
[----:B------:R-:W-:-:S04]  /*ee70*/  ISETP.NE.U32.AND P2, PT, R42, R47, PT ;  /* 0x0000002f2a00720c */ /* 0x000fc80003f45070 */
[----:B------:R-:W-:-:S13]  /*ee80*/  ISETP.NE.AND.EX P2, PT, R49, RZ, PT, P2 ;  /* 0x000000ff3100720c */ /* 0x000fda0003f45320 */
[----:B--2---:R-:W-:Y:S05]  /*ee90*/  @P2 BRA `(.L_x_235) ;  /* 0xfffffffc00b02947 */ /* 0x004fea000383ffff */
[----:B------:R-:W-:Y:S05]  /*eea0*/  BSYNC.RECONVERGENT B4 ;  /* 0x0000000000047941 */ /* 0x000fea0003800200 */
.L_x_234:
[----:B------:R-:W-:-:S07]  /*eeb0*/  IMAD.MOV.U32 R42, RZ, RZ, R47 ;  /* 0x000000ffff2a7224 */ /* 0x000fce00078e002f */
.L_x_233:
[----:B------:R-:W-:Y:S05]  /*eec0*/  BSYNC.RECONVERGENT B2 ;  /* 0x0000000000027941 */ /* 0x000fea0003800200 */
.L_x_232:
[----:B------:R-:W-:Y:S01]  /*eed0*/  ISETP.NE.AND P2, PT, R24, RZ, PT ;  /* 0x000000ff1800720c */ /* 0x000fe20003f45270 */
[----:B------:R-:W-:-:S12]  /*eee0*/  BSSY.RECONVERGENT B2, `(.L_x_236) ;  /* 0x0000011000027945 */ /* 0x000fd80003800200 */
[----:B------:R-:W-:Y:S05]  /*eef0*/  @!P2 BRA `(.L_x_237) ;  /* 0x00000000003ca947 */ /* 0x000fea0003800000 */
[----:B------:R-:W-:-:S05]  /*ef00*/  LEA R43, R42, R1, 0x2 ;  /* 0x000000012a2b7211 */ /* 0x000fca00078e10ff */
[----:B------:R-:W2:Y:S01]  /*ef10*/  LDL R0, [R43+0x4f8] ;  /* 0x0004f8002b007983 */ /* 0x000ea20000100800 */
[----:B------:R-:W-:Y:S01]  /*ef20*/  IMAD.MOV.U32 R46, RZ, RZ, 0x1 ;  /* 0x00000001ff2e7424 */ /* 0x000fe200078e00ff */
[----:B------:R-:W-:Y:S02]  /*ef30*/  ISETP.NE.AND P2, PT, R24, 0x1, PT ;  /* 0x000000011800780c */ /* 0x000fe40003f45270 */
[----:B--2---:R-:W-:-:S05]  /*ef40*/  IADD3 R0, PT, PT, R1, R0, R42 ;  /* 0x0000000001007210 */ /* 0x004fca0007ffe02a */
[----:B------:R0:W-:Y:S06]  /*ef50*/  STL.U8 [R0+0x78], R46 ;  /* 0x0000782e00007387 */ /* 0x0001ec0000100000 */
[----:B------:R-:W-:Y:S05]  /*ef60*/  @!P2 BRA `(.L_x_237) ;  /* 0x000000000020a947 */ /* 0x000fea0003800000 */
[----:B0-----:R-:W2:Y:S01]  /*ef70*/  LDL R0, [R43+0x4fc] ;  /* 0x0004fc002b007983 */ /* 0x001ea20000100800 */
[----:B------:R-:W-:Y:S02]  /*ef80*/  ISETP.NE.AND P2, PT, R24, 0x2, PT ;  /* 0x000000021800780c */ /* 0x000fe40003f45270 */
[----:B--2---:R-:W-:-:S05]  /*ef90*/  IADD3 R0, PT, PT, R1, R0, R42 ;  /* 0x0000000001007210 */ /* 0x004fca0007ffe02a */
[----:B------:R2:W-:Y:S06]  /*efa0*/  STL.U8 [R0+0x79], R46 ;  /* 0x0000792e00007387 */ /* 0x0005ec0000100000 */
[----:B------:R-:W-:Y:S05]  /*efb0*/  @!P2 BRA `(.L_x_237) ;  /* 0x00000000000ca947 */ /* 0x000fea0003800000 */
[----:B--2---:R-:W2:Y:S02]  /*efc0*/  LDL R0, [R43+0x500] ;  /* 0x000500002b007983 */ /* 0x004ea40000100800 */
[----:B--2---:R-:W-:-:S05]  /*efd0*/  IADD3 R0, PT, PT, R1, R0, R42 ;  /* 0x0000000001007210 */ /* 0x004fca0007ffe02a */
[----:B------:R3:W-:Y:S02]  /*efe0*/  STL.U8 [R0+0x7a], R46 ;  /* 0x00007a2e00007387 */ /* 0x0007e40000100000 */
.L_x_237:
[----:B------:R-:W-:Y:S05]  /*eff0*/  BSYNC.RECONVERGENT B2 ;  /* 0x0000000000027941 */ /* 0x000fea0003800200 */
.L_x_236:
[----:B0-23--:R-:W-:Y:S01]  /*f000*/  IMAD.MOV.U32 R0, RZ, RZ, RZ ;  /* 0x000000ffff007224 */ /* 0x00dfe200078e00ff */
[----:B------:R-:W-:Y:S06]  /*f010*/  @!P0 BRA `(.L_x_238) ;  /* 0x0000000400b08947 */ /* 0x000fec0003800000 */
[----:B------:R-:W-:Y:S01]  /*f020*/  BSSY.RECONVERGENT B2, `(.L_x_239) ;  /* 0x000006a000027945 */ /* 0x000fe20003800200 */
[----:B------:R-:W-:Y:S02]  /*f030*/  IMAD.MOV.U32 R0, RZ, RZ, RZ ;  /* 0x000000ffff007224 */ /* 0x000fe400078e00ff */
[----:B------:R-:W-:-:S07]  /*f040*/  IMAD.MOV.U32 R43, RZ, RZ, RZ ;  /* 0x000000ffff2b7224 */ /* 0x000fce00078e00ff */
.L_x_240:
[----:B------:R-:W-:-:S05]  /*f050*/  IMAD.U32 R47, R0, 0x8, R1 ;  /* 0x00000008002f7824 */ /* 0x000fca00078e0001 */
[----:B--2---:R-:W2:Y:S01]  /*f060*/  LDL R42, [R47] ;  /* 0x000000002f2a7983 */ /* 0x004ea20000100800 */
[----:B------:R-:W-:-:S05]  /*f070*/  IMAD.IADD R46, R1, 0x1, R0 ;  /* 0x00000001012e7824 */ /* 0x000fca00078e0200 */
[----:B------:R-:W3:Y:S01]  /*f080*/  LDL.U8 R49, [R46+0x78] ;  /* 0x000078002e317983 */ /* 0x000ee20000100000 */
[----:B--2---:R-:W-:-:S05]  /*f090*/  IADD3 R52, PT, PT, R1, R42, RZ ;  /* 0x0000002a01347210 */ /* 0x004fca0007ffe0ff */
        /* <DEDUP_REMOVED lines=15> */
[----:B------:R-:W4:Y:S04]  /*f190*/  LDL R42, [R47+0x18] ;  /* 0x000018002f2a7983 */ /* 0x000f280000100800 */
[----:B0-----:R-:W5:Y:S01]  /*f1a0*/  LDL.U8 R49, [R46+0x7b] ;  /* 0x00007b002e317983 */ /* 0x001f620000100000 */
[----:B----4-:R-:W-:-:S05]  /*f1b0*/  IMAD.IADD R52, R1, 0x1, R42 ;  /* 0x0000000101347824 */ /* 0x010fca00078e022a */
[----:B------:R-:W5:Y:S02]  /*f1c0*/  LDL.U8 R42, [R52+0x96] ;  /* 0x00009600342a7983 */ /* 0x000f640000100000 */
[----:B-----5:R-:W-:-:S05]  /*f1d0*/  LOP3.LUT R49, R49, R42, RZ, 0x3c, !PT ;  /* 0x0000002a31317212 */ /* 0x020fca00078e3cff */
        /* <DEDUP_REMOVED lines=21> */
[----:B----4-:R-:W-:-:S05]  /*f330*/  IADD3 R50, PT, PT, R1, R42, RZ ;  /* 0x0000002a01327210 */ /* 0x010fca0007ffe0ff */
        /* <DEDUP_REMOVED lines=41> */
[----:B----4-:R-:W-:-:S05]  /*f5d0*/  IADD3 R48, PT, PT, R1, R42, RZ ;  /* 0x0000002a01307210 */ /* 0x010fca0007ffe0ff */
[----:B------:R-:W3:Y:S02]  /*f5e0*/  LDL.U8 R42, [R48+0x96] ;  /* 0x00009600302a7983 */ /* 0x000ee40000100000 */
[----:B---3--:R-:W-:-:S05]  /*f5f0*/  LOP3.LUT R53, R53, R42, RZ, 0x3c, !PT ;  /* 0x0000002a35357212 */ /* 0x008fca00078e3cff */
[----:B------:R2:W-:Y:S04]  /*f600*/  STL.U8 [R48+0x87], R53 ;  /* 0x0000873530007387 */ /* 0x0005e80000100000 */
[----:B------:R-:W3:Y:S04]  /*f610*/  LDL R42, [R47+0x78] ;  /* 0x000078002f2a7983 */ /* 0x000ee80000100800 */
[----:B0-----:R-:W4:Y:S01]  /*f620*/  LDL.U8 R49, [R46+0x87] ;  /* 0x000087002e317983 */ /* 0x001f220000100000 */
[----:B---3--:R-:W-:-:S05]  /*f630*/  IMAD.IADD R55, R1, 0x1, R42 ;  /* 0x0000000101377824 */ /* 0x008fca00078e022a */
[----:B------:R-:W4:Y:S01]  /*f640*/  LDL.U8 R42, [R55+0x96] ;  /* 0x00009600372a7983 */ /* 0x000f220000100000 */
[----:B------:R-:W-:-:S05]  /*f650*/  IADD3 R0, P0, PT, R0, 0x10, RZ ;  /* 0x0000001000007810 */ /* 0x000fca0007f1e0ff */
[----:B------:R-:W-:Y:S01]  /*f660*/  IMAD.X R43, RZ, RZ, R43, P0 ;  /* 0x000000ffff2b7224 */ /* 0x000fe200000e062b */
[----:B------:R-:W-:-:S04]  /*f670*/  ISETP.NE.U32.AND P0, PT, R0, R10, PT ;  /* 0x0000000a0000720c */ /* 0x000fc80003f05070 */
[----:B------:R-:W-:Y:S02]  /*f680*/  ISETP.NE.AND.EX P0, PT, R43, RZ, PT, P0 ;  /* 0x000000ff2b00720c */ /* 0x000fe40003f05300 */
[----:B----4-:R-:W-:-:S05]  /*f690*/  LOP3.LUT R42, R49, R42, RZ, 0x3c, !PT ;  /* 0x0000002a312a7212 */ /* 0x010fca00078e3cff */
[----:B------:R2:W-:Y:S06]  /*f6a0*/  STL.U8 [R55+0x87], R42 ;  /* 0x0000872a37007387 */ /* 0x0005ec0000100000 */
[----:B------:R-:W-:Y:S05]  /*f6b0*/  @P0 BRA `(.L_x_240) ;  /* 0xfffffff800640947 */ /* 0x000fea000383ffff */
[----:B------:R-:W-:Y:S05]  /*f6c0*/  BSYNC.RECONVERGENT B2 ;  /* 0x0000000000027941 */ /* 0x000fea0003800200 */
.L_x_239:
[----:B------:R-:W-:-:S07]  /*f6d0*/  IMAD.MOV.U32 R0, RZ, RZ, R10 ;  /* 0x000000ffff007224 */ /* 0x000fce00078e000a */
.L_x_238:
[----:B------:R-:W-:Y:S05]  /*f6e0*/  @!P3 BRA `(.L_x_241) ;  /* 0x0000000400d0b947 */ /* 0x000fea0003800000 */
[----:B------:R-:W-:Y:S02]  /*f6f0*/  ISETP.GE.U32.AND P0, PT, R44, 0x7, PT ;  /* 0x000000072c00780c */ /* 0x000fe40003f06070 */
[----:B------:R-:W-:Y:S02]  /*f700*/  ISETP.NE.U32.AND P2, PT, R45, RZ, PT ;  /* 0x000000ff2d00720c */ /* 0x000fe40003f45070 */
[----:B------:R-:W-:Y:S02]  /*f710*/  ISETP.GE.U32.AND.EX P0, PT, R11, RZ, PT, P0 ;  /* 0x000000ff0b00720c */ /* 0x000fe40003f06100 */
[----:B------:R-:W-:-:S11]  /*f720*/  ISETP.NE.AND.EX P2, PT, RZ, RZ, PT, P2 ;  /* 0x000000ffff00720c */ /* 0x000fd60003f45320 */
[----:B------:R-:W-:Y:S05]  /*f730*/  @!P0 BRA `(.L_x_242) ;  /* 0x0000000000cc8947 */ /* 0x000fea0003800000 */
[----:B--2---:R-:W-:-:S05]  /*f740*/  IMAD.U32 R53, R0, 0x8, R1 ;  /* 0x0000000800357824 */ /* 0x004fca00078e0001 */
[----:B------:R-:W2:Y:S01]  /*f750*/  LDL R42, [R53] ;  /* 0x00000000352a7983 */ /* 0x000ea20000100800 */
[----:B------:R-:W-:-:S05]  /*f760*/  IMAD.IADD R52, R1, 0x1, R0 ;  /* 0x0000000101347824 */ /* 0x000fca00078e0200 */
[----:B------:R-:W3:Y:S01]  /*f770*/  LDL.U8 R43, [R52+0x78] ;  /* 0x00007800342b7983 */ /* 0x000ee20000100000 */
[----:B--2---:R-:W-:-:S05]  /*f780*/  IMAD.IADD R46, R1, 0x1, R42 ;  /* 0x00000001012e7824 */ /* 0x004fca00078e022a */
[----:B------:R-:W3:Y:S02]  /*f790*/  LDL.U8 R42, [R46+0x96] ;  /* 0x000096002e2a7983 */ /* 0x000ee40000100000 */
[----:B---3--:R-:W-:-:S05]  /*f7a0*/  LOP3.LUT R43, R43, R42, RZ, 0x3c, !PT ;  /* 0x0000002a2b2b7212 */ /* 0x008fca00078e3cff */
        /* <DEDUP_REMOVED lines=40> */
[----:B------:R-:W2:Y:S01]  /*fa30*/  LDL.U8 R42, [R51+0x96] ;  /* 0x00009600332a7983 */ /* 0x000ea20000100000 */
[----:B------:R-:W-:Y:S02]  /*fa40*/  IADD3 R0, PT, PT, R0, 0x8, RZ ;  /* 0x0000000800007810 */ /* 0x000fe40007ffe0ff */
[----:B--2---:R-:W-:-:S05]  /*fa50*/  LOP3.LUT R42, R47, R42, RZ, 0x3c, !PT ;  /* 0x0000002a2f2a7212 */ /* 0x004fca00078e3cff */
[----:B------:R3:W-:Y:S02]  /*fa60*/  STL.U8 [R51+0x87], R42 ;  /* 0x0000872a33007387 */ /* 0x0007e40000100000 */
.L_x_242:
[----:B------:R-:W-:Y:S05]  /*fa70*/  @!P2 BRA `(.L_x_241) ;  /* 0x0000000000eca947 */ /* 0x000fea0003800000 */
[----:B------:R-:W-:Y:S02]  /*fa80*/  ISETP.GE.U32.AND P0, PT, R12, 0x3, PT ;  /* 0x000000030c00780c */ /* 0x000fe40003f06070 */
[----:B------:R-:W-:Y:S02]  /*fa90*/  ISETP.NE.U32.AND P2, PT, R13, RZ, PT ;  /* 0x000000ff0d00720c */ /* 0x000fe40003f45070 */
[----:B------:R-:W-:Y:S02]  /*faa0*/  ISETP.GE.U32.AND.EX P0, PT, R16, RZ, PT, P0 ;  /* 0x000000ff1000720c */ /* 0x000fe40003f06100 */
[----:B------:R-:W-:-:S11]  /*fab0*/  ISETP.NE.AND.EX P2, PT, RZ, RZ, PT, P2 ;  /* 0x000000ffff00720c */ /* 0x000fd60003f45320 */
[----:B------:R-:W-:Y:S05]  /*fac0*/  @!P0 BRA `(.L_x_243) ;  /* 0x00000000006c8947 */ /* 0x000fea0003800000 */
[----:B------:R-:W-:-:S05]  /*fad0*/  IMAD.U32 R52, R0, 0x8, R1 ;  /* 0x0000000800347824 */ /* 0x000fca00078e0001 */
[----:B--23--:R-:W2:Y:S01]  /*fae0*/  LDL R42, [R52] ;  /* 0x00000000342a7983 */ /* 0x00cea20000100800 */
        /* <DEDUP_REMOVED lines=19> */
[----:B0-----:R-:W3:Y:S01]  /*fc20*/  LDL.U8 R43, [R53+0x7b] ;  /* 0x00007b00352b7983 */ /* 0x001ee20000100000 */
[----:B--2---:R-:W-:-:S05]  /*fc30*/  IMAD.IADD R51, R1, 0x1, R42 ;  /* 0x0000000101337824 */ /* 0x004fca00078e022a */
[----:B------:R-:W3:Y:S01]  /*fc40*/  LDL.U8 R42, [R51+0x96] ;  /* 0x00009600332a7983 */ /* 0x000ee20000100000 */
[----:B------:R-:W-:Y:S02]  /*fc50*/  IADD3 R0, PT, PT, R0, 0x4, RZ ;  /* 0x0000000400007810 */ /* 0x000fe40007ffe0ff */
[----:B---3--:R-:W-:-:S05]  /*fc60*/  LOP3.LUT R42, R43, R42, RZ, 0x3c, !PT ;  /* 0x0000002a2b2a7212 */ /* 0x008fca00078e3cff */
[----:B------:R4:W-:Y:S02]  /*fc70*/  STL.U8 [R51+0x87], R42 ;  /* 0x0000872a33007387 */ /* 0x0009e40000100000 */
.L_x_243:
[----:B------:R-:W-:Y:S05]  /*fc80*/  @!P2 BRA `(.L_x_241) ;  /* 0x000000000068a947 */ /* 0x000fea0003800000 */
[----:B---34-:R-:W-:-:S05]  /*fc90*/  IMAD.U32 R46, R0, 0x8, R1 ;  /* 0x00000008002e7824 */ /* 0x018fca00078e0001 */
[----:B--2---:R-:W2:Y:S01]  /*fca0*/  LDL R42, [R46] ;  /* 0x000000002e2a7983 */ /* 0x004ea20000100800 */
[----:B------:R-:W-:-:S05]  /*fcb0*/  IMAD.IADD R48, R1, 0x1, R0 ;  /* 0x0000000101307824 */ /* 0x000fca00078e0200 */
[----:B------:R-:W3:Y:S01]  /*fcc0*/  LDL.U8 R43, [R48+0x78] ;  /* 0x00007800302b7983 */ /* 0x000ee20000100000 */
[----:B--2---:R-:W-:-:S05]  /*fcd0*/  IMAD.IADD R47, R1, 0x1, R42 ;  /* 0x00000001012f7824 */ /* 0x004fca00078e022a */
[----:B------:R-:W3:Y:S01]  /*fce0*/  LDL.U8 R0, [R47+0x96] ;  /* 0x000096002f007983 */ /* 0x000ee20000100000 */
[----:B------:R-:W-:-:S04]  /*fcf0*/  ISETP.NE.U32.AND P0, PT, R13, 0x1, PT ;  /* 0x000000010d00780c */ /* 0x000fc80003f05070 */
[----:B------:R-:W-:Y:S02]  /*fd00*/  ISETP.NE.AND.EX P0, PT, RZ, RZ, PT, P0 ;  /* 0x000000ffff00720c */ /* 0x000fe40003f05300 */
[----:B---3--:R-:W-:-:S05]  /*fd10*/  LOP3.LUT R0, R43, R0, RZ, 0x3c, !PT ;  /* 0x000000002b007212 */ /* 0x008fca00078e3cff */
[----:B------:R0:W-:Y:S06]  /*fd20*/  STL.U8 [R47+0x87], R0 ;  /* 0x000087002f007387 */ /* 0x0001ec0000100000 */
[----:B------:R-:W-:Y:S05]  /*fd30*/  @!P0 BRA `(.L_x_241) ;  /* 0x00000000003c8947 */ /* 0x000fea0003800000 */
[----:B0-----:R-:W2:Y:S04]  /*fd40*/  LDL R0, [R46+0x8] ;  /* 0x000008002e007983 */ /* 0x001ea80000100800 */
        /* <DEDUP_REMOVED lines=11> */
[----:B------:R-:W3:Y:S02]  /*fe00*/  LDL.U8 R0, [R47+0x96] ;  /* 0x000096002f007983 */ /* 0x000ee40000100000 */
[----:B---3--:R-:W-:-:S05]  /*fe10*/  LOP3.LUT R0, R43, R0, RZ, 0x3c, !PT ;  /* 0x000000002b007212 */ /* 0x008fca00078e3cff */
[----:B------:R0:W-:Y:S02]  /*fe20*/  STL.U8 [R47+0x87], R0 ;  /* 0x000087002f007387 */ /* 0x0001e40000100000 */
.L_x_241:
[----:B------:R-:W5:Y:S01]  /*fe30*/  LDCU UR4, c[0x0][0x3c0] ;  /* 0x00007800ff0477ac */ /* 0x000f620008000800 */
[----:B------:R-:W-:Y:S01]  /*fe40*/  ISETP.NE.AND P0, PT, R5, RZ, PT ;  /* 0x000000ff0500720c */ /* 0x000fe20003f05270 */
[----:B------:R-:W-:Y:S01]  /*fe50*/  BSSY.RECONVERGENT B2, `(.L_x_244) ;  /* 0x0000183000027945 */ /* 0x000fe20003800200 */
[----:B------:R-:W-:Y:S01]  /*fe60*/  DADD R34, R34, 1 ;  /* 0x3ff0000022227429 */ /* 0x000fe20000000000 */
[----:B-----5:R-:W-:-:S13]  /*fe70*/  ISETP.NE.AND P2, PT, RZ, UR4, PT ;  /* 0x00000004ff007c0c */ /* 0x020fda000bf45270 */
[----:B------:R-:W-:Y:S05]  /*fe80*/  @P0 BRA P2, `(.L_x_245) ;  /* 0x0000001400fc0947 */ /* 0x000fea0001000000 */
[----:B------:R-:W-:Y:S01]  /*fe90*/  BSSY.RECONVERGENT B4, `(.L_x_246) ;  /* 0x0000140000047945 */ /* 0x000fe20003800200 */
[----:B0-----:R-:W-:Y:S01]  /*fea0*/  IMAD.MOV.U32 R0, RZ, RZ, RZ ;  /* 0x000000ffff007224 */ /* 0x001fe200078e00ff */
[----:B------:R-:W-:Y:S01]  /*feb0*/  MOV R64, RZ ;  /* 0x000000ff00407202 */ /* 0x000fe20000000f00 */
[----:B--234-:R-:W-:Y:S02]  /*fec0*/  IMAD.MOV.U32 R42, RZ, RZ, R38 ;  /* 0x000000ffff2a7224 */ /* 0x01cfe400078e0026 */
[----:B------:R-:W-:-:S07]  /*fed0*/  IMAD.MOV.U32 R43, RZ, RZ, R39 ;  /* 0x000000ffff2b7224 */ /* 0x000fce00078e0027 */
.L_x_259:
        /* <DEDUP_REMOVED lines=15> */
[----:B------:R-:W-:Y:S01]  /*ffd0*/  MOV R50, 0x652b82fe ;  /* 0x652b82fe00327802 */ /* 0x000fe20000000f00 */
[----:B------:R-:W-:Y:S01]  /*ffe0*/  IMAD.MOV.U32 R51, RZ, RZ, 0x3ff71547 ;  /* 0x3ff71547ff337424 */ /* 0x000fe200078e00ff */
[----:B------:R-:W-:Y:S01]  /*fff0*/  UMOV UR4, 0x3b39803f ;  /* 0x3b39803f00047882 */ /* 0x000fe20000000000 */
[----:B------:R-:W-:Y:S01]  /*10000*/  IMAD.MOV.U32 R46, RZ, RZ, -0x105c611 ;  /* 0xfefa39efff2e7424 */ /* 0x000fe200078e00ff */
[----:B------:R-:W-:Y:S01]  /*10010*/  UMOV UR5, 0x3c7abc9e ;  /* 0x3c7abc9e00057882 */ /* 0x000fe20000000000 */
[----:B------:R-:W-:Y:S01]  /*10020*/  IMAD.MOV.U32 R47, RZ, RZ, 0x3fe62e42 ;  /* 0x3fe62e42ff2f7424 */ /* 0x000fe200078e00ff */
        /* <DEDUP_REMOVED lines=41> */
[C---:B------:R-:W-:Y:S02]  /*102c0*/  DADD R52, R48.reuse, +INF ;  /* 0x7ff0000030347429 */ /* 0x040fe40000000000 */
[----:B------:R-:W-:-:S08]  /*102d0*/  DSETP.GEU.AND P0, PT, R48, RZ, PT ;  /* 0x000000ff3000722a */ /* 0x000fd00003f0e000 */
[----:B------:R-:W-:Y:S02]  /*102e0*/  FSEL R52, R52, RZ, P0 ;  /* 0x000000ff34347208 */ /* 0x000fe40000000000 */
[----:B------:R-:W-:Y:S02]  /*102f0*/  @!P2 LEA.HI R51, R50, R50, RZ, 0x1 ;  /* 0x000000323233a211 */ /* 0x000fe400078f08ff */
[----:B------:R-:W-:Y:S02]  /*10300*/  FSEL R53, R53, RZ, P0 ;  /* 0x000000ff35357208 */ /* 0x000fe40000000000 */
[----:B------:R-:W-:-:S05]  /*10310*/  @!P2 SHF.R.S32.HI R51, RZ, 0x1, R51 ;  /* 0x00000001ff33a819 */ /* 0x000fca0000011433 */
[----:B------:R-:W-:Y:S02]  /*10320*/  @!P2 IMAD.IADD R50, R50, 0x1, -R51 ;  /* 0x000000013232a824 */ /* 0x000fe400078e0a33 */
[----:B------:R-:W-:-:S03]  /*10330*/  @!P2 IMAD R55, R51, 0x100000, R55 ;  /* 0x001000003337a824 */ /* 0x000fc600078e0237 */
[----:B------:R-:W-:Y:S01]  /*10340*/  @!P2 LEA R51, R50, 0x3ff00000, 0x14 ;  /* 0x3ff000003233a811 */ /* 0x000fe200078ea0ff */
[----:B------:R-:W-:-:S06]  /*10350*/  @!P2 IMAD.MOV.U32 R50, RZ, RZ, RZ ;  /* 0x000000ffff32a224 */ /* 0x000fcc00078e00ff */
[----:B------:R-:W-:-:S11]  /*10360*/  @!P2 DMUL R52, R54, R50 ;  /* 0x000000323634a228 */ /* 0x000fd60000000000 */
.L_x_252:
[----:B------:R-:W-:Y:S05]  /*10370*/  BSYNC.RECONVERGENT B7 ;  /* 0x0000000000077941 */ /* 0x000fea0003800200 */
.L_x_251:
[----:B------:R-:W-:Y:S01]  /*10380*/  DADD R52, R52, 1 ;  /* 0x3ff0000034347429 */ /* 0x000fe20000000000 */
[----:B------:R-:W-:-:S09]  /*10390*/  IMAD.MOV.U32 R61, RZ, RZ, -0x3ff ;  /* 0xfffffc01ff3d7424 */ /* 0x000fd200078e00ff */
[----:B------:R-:W-:Y:S01]  /*103a0*/  ISETP.GT.AND P0, PT, R53, 0xfffff, PT ;  /* 0x000fffff3500780c */ /* 0x000fe20003f04270 */
[--C-:B------:R-:W-:Y:S02]  /*103b0*/  IMAD.MOV.U32 R50, RZ, RZ, R52.reuse ;  /* 0x000000ffff327224 */ /* 0x100fe400078e0034 */
[--C-:B------:R-:W-:Y:S02]  /*103c0*/  IMAD.MOV.U32 R51, RZ, RZ, R53.reuse ;  /* 0x000000ffff337224 */ /* 0x100fe400078e0035 */
[----:B------:R-:W-:Y:S02]  /*103d0*/  IMAD.MOV.U32 R60, RZ, RZ, R53 ;  /* 0x000000ffff3c7224 */ /* 0x000fe400078e0035 */
[----:B------:R-:W-:-:S06]  /*103e0*/  IMAD.MOV.U32 R58, RZ, RZ, R52 ;  /* 0x000000ffff3a7224 */ /* 0x000fcc00078e0034 */
        /* <DEDUP_REMOVED lines=17> */
[----:B------:R-:W-:-:S12]  /*10500*/  UMOV UR21, 0x43300000 ;  /* 0x4330000000157882 */ /* 0x000fd80000000000 */
[----:B------:R-:W-:Y:S02]  /*10510*/  @P0 VIADD R51, R59, 0xfff00000 ;  /* 0xfff000003b330836 */ /* 0x000fe40000000000 */
[----:B------:R-:W-:-:S03]  /*10520*/  @P0 VIADD R65, R65, 0x1 ;  /* 0x0000000141410836 */ /* 0x000fc60000000000 */
[----:B------:R-:W-:-:S06]  /*10530*/  @P0 MOV R59, R51 ;  /* 0x00000033003b0202 */ /* 0x000fcc0000000f00 */
[C---:B------:R-:W-:Y:S02]  /*10540*/  DADD R56, R58.reuse, 1 ;  /* 0x3ff000003a387429 */ /* 0x040fe40000000000 */
[----:B------:R-:W-:-:S04]  /*10550*/  DADD R58, R58, -1 ;  /* 0xbff000003a3a7429 */ /* 0x000fc80000000000 */
[----:B------:R-:W0:Y:S02]  /*10560*/  MUFU.RCP64H R63, R57 ;  /* 0x00000039003f7308 */ /* 0x000e240000001800 */
[----:B0-----:R-:W-:-:S08]  /*10570*/  DFMA R50, -R56, R62, 1 ;  /* 0x3ff000003832742b */ /* 0x001fd0000000013e */
[----:B------:R-:W-:-:S08]  /*10580*/  DFMA R50, R50, R50, R50 ;  /* 0x000000323232722b */ /* 0x000fd00000000032 */
[----:B------:R-:W-:-:S08]  /*10590*/  DFMA R62, R62, R50, R62 ;  /* 0x000000323e3e722b */ /* 0x000fd0000000003e */
[----:B------:R-:W-:-:S08]  /*105a0*/  DMUL R50, R58, R62 ;  /* 0x0000003e3a327228 */ /* 0x000fd00000000000 */
[----:B------:R-:W-:-:S08]  /*105b0*/  DFMA R50, R58, R62, R50 ;  /* 0x0000003e3a32722b */ /* 0x000fd00000000032 */
[----:B------:R-:W-:Y:S02]  /*105c0*/  DMUL R52, R50, R50 ;  /* 0x0000003232347228 */ /* 0x000fe40000000000 */
[----:B------:R-:W-:-:S06]  /*105d0*/  DADD R56, R58, -R50 ;  /* 0x000000003a387229 */ /* 0x000fcc0000000832 */
[----:B------:R-:W-:Y:S01]  /*105e0*/  DFMA R54, R52, UR4, R54 ;  /* 0x0000000434367c2b */ /* 0x000fe20008000036 */
[----:B------:R-:W-:Y:S01]  /*105f0*/  UMOV UR4, 0x9f02676f ;  /* 0x9f02676f00047882 */ /* 0x000fe20000000000 */
[----:B------:R-:W-:Y:S01]  /*10600*/  UMOV UR5, 0x3ef3b266 ;  /* 0x3ef3b26600057882 */ /* 0x000fe20000000000 */
[----:B------:R-:W-:-:S05]  /*10610*/  DADD R56, R56, R56 ;  /* 0x0000000038387229 */ /* 0x000fca0000000038 */
[----:B------:R-:W-:Y:S01]  /*10620*/  DFMA R54, R52, R54, UR4 ;  /* 0x0000000434367e2b */ /* 0x000fe20008000036 */
[----:B------:R-:W-:Y:S01]  /*10630*/  UMOV UR4, 0xa9ab0956 ;  /* 0xa9ab095600047882 */ /* 0x000fe20000000000 */
[----:B------:R-:W-:Y:S01]  /*10640*/  UMOV UR5, 0x3f1745cb ;  /* 0x3f1745cb00057882 */ /* 0x000fe20000000000 */
[----:B------:R-:W-:-:S05]  /*10650*/  DFMA R56, R58, -R50, R56 ;  /* 0x800000323a38722b */ /* 0x000fca0000000038 */
[----:B------:R-:W-:Y:S01]  /*10660*/  DFMA R54, R52, R54, UR4 ;  /* 0x0000000434367e2b */ /* 0x000fe20008000036 */
[----:B------:R-:W-:Y:S01]  /*10670*/  UMOV UR4, 0x2d1b5154 ;  /* 0x2d1b515400047882 */ /* 0x000fe20000000000 */
[----:B------:R-:W-:Y:S01]  /*10680*/  UMOV UR5, 0x3f3c71c7 ;  /* 0x3f3c71c700057882 */ /* 0x000fe20000000000 */
[----:B------:R-:W-:-:S05]  /*10690*/  DMUL R56, R62, R56 ;  /* 0x000000383e387228 */ /* 0x000fca0000000000 */
[----:B------:R-:W-:Y:S01]  /*106a0*/  DFMA R60, R52, R54, UR4 ;  /* 0x00000004343c7e2b */ /* 0x000fe20008000036 */
[----:B------:R-:W-:Y:S01]  /*106b0*/  UMOV UR4, 0x923be72d ;  /* 0x923be72d00047882 */ /* 0x000fe20000000000 */
[----:B------:R-:W-:Y:S01]  /*106c0*/  UMOV UR5, 0x3f624924 ;  /* 0x3f62492400057882 */ /* 0x000fe20000000000 */
[----:B------:R-:W-:Y:S01]  /*106d0*/  LOP3.LUT R54, R65, 0x80000000, RZ, 0x3c, !PT ;  /* 0x8000000041367812 */ /* 0x000fe200078e3cff */
[----:B------:R-:W-:-:S04]  /*106e0*/  IMAD.MOV.U32 R55, RZ, RZ, 0x43300000 ;  /* 0x43300000ff377424 */ /* 0x000fc800078e00ff */
[----:B------:R-:W-:Y:S01]  /*106f0*/  DFMA R60, R52, R60, UR4 ;  /* 0x00000004343c7e2b */ /* 0x000fe2000800003c */
[----:B------:R-:W-:Y:S01]  /*10700*/  UMOV UR4, 0x9999a3c4 ;  /* 0x9999a3c400047882 */ /* 0x000fe20000000000 */
[----:B------:R-:W-:Y:S01]  /*10710*/  UMOV UR5, 0x3f899999 ;  /* 0x3f89999900057882 */ /* 0x000fe20000000000 */
[----:B------:R-:W-:Y:S01]  /*10720*/  DADD R54, R54, -UR20 ;  /* 0x8000001436367e29 */ /* 0x000fe20008000000 */
[----:B------:R-:W-:Y:S01]  /*10730*/  UMOV UR20, 0xfefa39ef ;  /* 0xfefa39ef00147882 */ /* 0x000fe20000000000 */
[----:B------:R-:W-:-:S03]  /*10740*/  UMOV UR21, 0x3fe62e42 ;  /* 0x3fe62e4200157882 */ /* 0x000fc60000000000 */
[----:B------:R-:W-:Y:S01]  /*10750*/  DFMA R60, R52, R60, UR4 ;  /* 0x00000004343c7e2b */ /* 0x000fe2000800003c */
[----:B------:R-:W-:Y:S01]  /*10760*/  UMOV UR4, 0x55555554 ;  /* 0x5555555400047882 */ /* 0x000fe20000000000 */
[----:B------:R-:W-:Y:S01]  /*10770*/  UMOV UR5, 0x3fb55555 ;  /* 0x3fb5555500057882 */ /* 0x000fe20000000000 */
[----:B------:R-:W-:-:S05]  /*10780*/  DFMA R58, R54, UR20, R50 ;  /* 0x00000014363a7c2b */ /* 0x000fca0008000032 */
[----:B------:R-:W-:Y:S01]  /*10790*/  DFMA R60, R52, R60, UR4 ;  /* 0x00000004343c7e2b */ /* 0x000fe2000800003c */
[----:B------:R-:W-:Y:S01]  /*107a0*/  UMOV UR4, 0x3b39803f ;  /* 0x3b39803f00047882 */ /* 0x000fe20000000000 */
[----:B------:R-:W-:Y:S01]  /*107b0*/  UMOV UR5, 0x3c7abc9e ;  /* 0x3c7abc9e00057882 */ /* 0x000fe20000000000 */
[----:B------:R-:W-:-:S05]  /*107c0*/  DFMA R46, R54, -R46, R58 ;  /* 0x8000002e362e722b */ /* 0x000fca000000003a */
[----:B------:R-:W-:-:S03]  /*107d0*/  DMUL R60, R52, R60 ;  /* 0x0000003c343c7228 */ /* 0x000fc60000000000 */
[----:B------:R-:W-:-:S05]  /*107e0*/  DADD R46, -R50, R46 ;  /* 0x00000000322e7229 */ /* 0x000fca000000012e */
[----:B------:R-:W-:-:S08]  /*107f0*/  DFMA R56, R50, R60, R56 ;  /* 0x0000003c3238722b */ /* 0x000fd00000000038 */
[----:B------:R-:W-:-:S08]  /*10800*/  DADD R46, R56, -R46 ;  /* 0x00000000382e7229 */ /* 0x000fd0000000082e */
[----:B------:R-:W-:-:S08]  /*10810*/  DFMA R46, R54, UR4, R46 ;  /* 0x00000004362e7c2b */ /* 0x000fd0000800002e */
[----:B------:R-:W-:Y:S01]  /*10820*/  DADD R46, R58, R46 ;  /* 0x000000003a2e7229 */ /* 0x000fe2000000002e */
[----:B------:R-:W-:Y:S10]  /*10830*/  BRA `(.L_x_250) ;  /* 0x0000000000187947 */ /* 0x000ff40003800000 */
.L_x_253:
[----:B------:R-:W-:Y:S01]  /*10840*/  IMAD.MOV.U32 R46, RZ, RZ, 0x0 ;  /* 0x00000000ff2e7424 */ /* 0x000fe200078e00ff */
[----:B------:R-:W-:Y:S02]  /*10850*/  MOV R47, 0x7ff00000 ;  /* 0x7ff00000002f7802 */ /* 0x000fe40000000f00 */
[----:B------:R-:W-:-:S04]  /*10860*/  LOP3.LUT P0, RZ, R51, 0x7fffffff, RZ, 0xc0, !PT ;  /* 0x7fffffff33ff7812 */ /* 0x000fc8000780c0ff */
[----:B------:R-:W-:-:S10]  /*10870*/  DFMA R46, R50, R46, +INF ;  /* 0x7ff00000322e742b */ /* 0x000fd4000000002e */
[----:B------:R-:W-:Y:S02]  /*10880*/  FSEL R46, R46, RZ, P0 ;  /* 0x000000ff2e2e7208 */ /* 0x000fe40000000000 */
[----:B------:R-:W-:-:S07]  /*10890*/  FSEL R47, R47, -QNAN , P0 ;  /* 0xfff000002f2f7808 */ /* 0x000fce0000000000 */
.L_x_250:
[----:B------:R-:W-:Y:S05]  /*108a0*/  BSYNC.RECONVERGENT B6 ;  /* 0x0000000000067941 */ /* 0x000fea0003800200 */
.L_x_249:
        /* <DEDUP_REMOVED lines=65> */
.L_x_257:
[----:B------:R-:W-:Y:S05]  /*10cc0*/  BSYNC.RECONVERGENT B7 ;  /* 0x0000000000077941 */ /* 0x000fea0003800200 */
.L_x_256:
[----:B------:R-:W-:Y:S01]  /*10cd0*/  DADD R54, R54, 1 ;  /* 0x3ff0000036367429 */ /* 0x000fe20000000000 */
[----:B------:R-:W-:-:S09]  /*10ce0*/  IMAD.MOV.U32 R63, RZ, RZ, -0x3ff ;  /* 0xfffffc01ff3f7424 */ /* 0x000fd200078e00ff */
[----:B------:R-:W-:Y:S01]  /*10cf0*/  ISETP.GT.AND P0, PT, R55, 0xfffff, PT ;  /* 0x000fffff3700780c */ /* 0x000fe20003f04270 */
[--C-:B------:R-:W-:Y:S01]  /*10d00*/  IMAD.MOV.U32 R48, RZ, RZ, R54.reuse ;  /* 0x000000ffff307224 */ /* 0x100fe200078e0036 */
[----:B------:R-:W-:Y:S01]  /*10d10*/  MOV R62, R55 ;  /* 0x00000037003e7202 */ /* 0x000fe20000000f00 */
[----:B------:R-:W-:Y:S02]  /*10d20*/  IMAD.MOV.U32 R49, RZ, RZ, R55 ;  /* 0x000000ffff317224 */ /* 0x000fe400078e0037 */
[----:B------:R-:W-:-:S08]  /*10d30*/  IMAD.MOV.U32 R58, RZ, RZ, R54 ;  /* 0x000000ffff3a7224 */ /* 0x000fd000078e0036 */
        /* <DEDUP_REMOVED lines=10> */
[----:B------:R-:W-:Y:S01]  /*10de0*/  UMOV UR5, 0x3eb1380b ;  /* 0x3eb1380b00057882 */ /* 0x000fe20000000000 */
[----:B------:R-:W-:Y:S01]  /*10df0*/  LOP3.LUT R59, R48, 0x3ff00000, RZ, 0xfc, !PT ;  /* 0x3ff00000303b7812 */ /* 0x000fe200078efcff */
[----:B------:R-:W-:Y:S01]  /*10e00*/  UMOV UR20, 0x80000000 ;  /* 0x8000000000147882 */ /* 0x000fe20000000000 */
[----:B------:R-:W-:Y:S01]  /*10e10*/  LEA.HI R65, R62, R63, RZ, 0xc ;  /* 0x0000003f3e417211 */ /* 0x000fe200078f60ff */
[----:B------:R-:W-:Y:S01]  /*10e20*/  UMOV UR21, 0x43300000 ;  /* 0x4330000000157882 */ /* 0x000fe20000000000 */
[----:B------:R-:W-:-:S13]  /*10e30*/  ISETP.GE.U32.AND P0, PT, R59, 0x3ff6a09f, PT ;  /* 0x3ff6a09f3b00780c */ /* 0x000fda0003f06070 */
[----:B------:R-:W-:Y:S01]  /*10e40*/  @P0 IADD3 R49, PT, PT, R59, -0x100000, RZ ;  /* 0xfff000003b310810 */ /* 0x000fe20007ffe0ff */
[----:B------:R-:W-:-:S04]  /*10e50*/  @P0 VIADD R65, R65, 0x1 ;  /* 0x0000000141410836 */ /* 0x000fc80000000000 */
[----:B------:R-:W-:-:S06]  /*10e60*/  @P0 IMAD.MOV.U32 R59, RZ, RZ, R49 ;  /* 0x000000ffff3b0224 */ /* 0x000fcc00078e0031 */
[C---:B------:R-:W-:Y:S02]  /*10e70*/  DADD R60, R58.reuse, 1 ;  /* 0x3ff000003a3c7429 */ /* 0x040fe40000000000 */
[----:B------:R-:W-:-:S04]  /*10e80*/  DADD R58, R58, -1 ;  /* 0xbff000003a3a7429 */ /* 0x000fc80000000000 */
[----:B------:R-:W0:Y:S02]  /*10e90*/  MUFU.RCP64H R55, R61 ;  /* 0x0000003d00377308 */ /* 0x000e240000001800 */
[----:B0-----:R-:W-:-:S08]  /*10ea0*/  DFMA R48, -R60, R54, 1 ;  /* 0x3ff000003c30742b */ /* 0x001fd00000000136 */
[----:B------:R-:W-:-:S08]  /*10eb0*/  DFMA R48, R48, R48, R48 ;  /* 0x000000303030722b */ /* 0x000fd00000000030 */
[----:B------:R-:W-:Y:S01]  /*10ec0*/  DFMA R54, R54, R48, R54 ;  /* 0x000000303636722b */ /* 0x000fe20000000036 */
[----:B------:R-:W-:Y:S02]  /*10ed0*/  IMAD.MOV.U32 R48, RZ, RZ, -0x748574fc ;  /* 0x8b7a8b04ff307424 */ /* 0x000fe400078e00ff */
[----:B------:R-:W-:-:S05]  /*10ee0*/  IMAD.MOV.U32 R49, RZ, RZ, 0x3ed0ee25 ;  /* 0x3ed0ee25ff317424 */ /* 0x000fca00078e00ff */
        /* <DEDUP_REMOVED lines=42> */
.L_x_258:
[----:B------:R-:W-:Y:S01]  /*11190*/  MOV R50, 0x0 ;  /* 0x0000000000327802 */ /* 0x000fe20000000f00 */
[----:B------:R-:W-:Y:S01]  /*111a0*/  IMAD.MOV.U32 R51, RZ, RZ, 0x7ff00000 ;  /* 0x7ff00000ff337424 */ /* 0x000fe200078e00ff */
[----:B------:R-:W-:-:S05]  /*111b0*/  LOP3.LUT P0, RZ, R49, 0x7fffffff, RZ, 0xc0, !PT ;  /* 0x7fffffff31ff7812 */ /* 0x000fca000780c0ff */
[----:B------:R-:W-:-:S10]  /*111c0*/  DFMA R50, R48, R50, +INF ;  /* 0x7ff000003032742b */ /* 0x000fd40000000032 */
[----:B------:R-:W-:Y:S02]  /*111d0*/  FSEL R50, R50, RZ, P0 ;  /* 0x000000ff32327208 */ /* 0x000fe40000000000 */
[----:B------:R-:W-:-:S07]  /*111e0*/  FSEL R51, R51, -QNAN , P0 ;  /* 0xfff0000033337808 */ /* 0x000fce0000000000 */
.L_x_255:
[----:B------:R-:W-:Y:S05]  /*111f0*/  BSYNC.RECONVERGENT B6 ;  /* 0x0000000000067941 */ /* 0x000fea0003800200 */
.L_x_254:
[----:B------:R-:W-:-:S08]  /*11200*/  DADD R46, -R50, R46 ;  /* 0x00000000322e7229 */ /* 0x000fd0000000012e */
[----:B------:R-:W-:-:S11]  /*11210*/  DADD R42, R42, R46 ;  /* 0x000000002a2a7229 */ /* 0x000fd6000000002e */
.L_x_248:
[----:B------:R-:W-:Y:S05]  /*11220*/  BSYNC.RECONVERGENT B5 ;  /* 0x0000000000057941 */ /* 0x000fea0003800200 */
.L_x_247:
[----:B------:R-:W0:Y:S01]  /*11230*/  LDCU UR4, c[0x0][0x3a0] ;  /* 0x00007400ff0477ac */ /* 0x000e220008000800 */
[----:B------:R-:W-:-:S05]  /*11240*/  IADD3 R0, P0, PT, R0, 0x1, RZ ;  /* 0x0000000100007810 */ /* 0x000fca0007f1e0ff */
[----:B------:R-:W-:Y:S01]  /*11250*/  IMAD.X R64, RZ, RZ, R64, P0 ;  /* 0x000000ffff407224 */ /* 0x000fe200000e0640 */
[----:B0-----:R-:W-:-:S04]  /*11260*/  ISETP.NE.U32.AND P0, PT, R0, UR4, PT ;  /* 0x0000000400007c0c */ /* 0x001fc8000bf05070 */
[----:B------:R-:W-:-:S13]  /*11270*/  ISETP.NE.AND.EX P0, PT, R64, RZ, PT, P0 ;  /* 0x000000ff4000720c */ /* 0x000fda0003f05300 */
[----:B------:R-:W-:Y:S05]  /*11280*/  @P0 BRA `(.L_x_259) ;  /* 0xffffffec00140947 */ /* 0x000fea000383ffff */
[----:B------:R-:W-:Y:S05]  /*11290*/  BSYNC.RECONVERGENT B4 ;  /* 0x0000000000047941 */ /* 0x000fea0003800200 */
.L_x_246:
        /* <DEDUP_REMOVED lines=60> */
.L_x_261:
[----:B------:R-:W-:Y:S05]  /*11660*/  BSYNC.RECONVERGENT B4 ;  /* 0x0000000000047941 */ /* 0x000fea0003800200 */
.L_x_260:
[----:B------:R-:W-:-:S11]  /*11670*/  DADD R40, R40, -R48 ;  /* 0x0000000028287229 */ /* 0x000fd60000000830 */
.L_x_245:
[----:B------:R-:W-:Y:S05]  /*11680*/  BSYNC.RECONVERGENT B2 ;  /* 0x0000000000027941 */ /* 0x000fea0003800200 */
.L_x_244:
[----:B------:R-:W-:Y:S01]  /*11690*/  UISETP.NE.AND UP0, UPT, UR6, URZ, UPT ;  /* 0x000000ff0600728c */ /* 0x000fe2000bf05270 */
[----:B------:R-:W-:Y:S08]  /*116a0*/  BSSY.RELIABLE B4, `(.L_x_262) ;  /* 0x00003c1000047945 */ /* 0x000ff00003800100 */
[----:B------:R-:W-:Y:S05]  /*116b0*/  BRA.U !UP0, `(.L_x_263) ;  /* 0x0000000908d87547 */ /* 0x000fea000b800000 */
[----:B--234-:R-:W-:-:S07]  /*116c0*/  CS2R R48, SRZ ;  /* 0x0000000000307805 */ /* 0x01cfce000001ff00 */
.L_x_271:
[----:B------:R-:W2:Y:S01]  /*116d0*/  LDCU UR4, c[0x0][0x3a0] ;  /* 0x00007400ff0477ac */ /* 0x000ea20008000800 */
[----:B------:R-:W-:Y:S01]  /*116e0*/  PRMT R51, RZ, 0x7610, R51 ;  /* 0x00007610ff337816 */ /* 0x000fe20000000033 */
[----:B0-----:R-:W-:Y:S01]  /*116f0*/  IMAD.MOV.U32 R0, RZ, RZ, RZ ;  /* 0x000000ffff007224 */ /* 0x001fe200078e00ff */
[----:B------:R-:W-:Y:S01]  /*11700*/  MOV R53, RZ ;  /* 0x000000ff00357202 */ /* 0x000fe20000000f00 */
[----:B--2---:R-:W-:Y:S02]  /*11710*/  UISETP.GE.U32.AND UP0, UPT, UR4, 0x10, UPT ;  /* 0x000000100400788c */ /* 0x004fe4000bf06070 */
[----:B------:R-:W-:Y:S02]  /*11720*/  IMAD R47, R48, UR4, RZ ;  /* 0x00000004302f7c24 */ /* 0x000fe4000f8e02ff */
[----:B------:R-:W-:-:S04]  /*11730*/  IMAD.WIDE.U32 R42, R49, UR4, RZ ;  /* 0x00000004312a7c25 */ /* 0x000fc8000f8e00ff */
[----:B------:R-:W-:Y:S01]  /*11740*/  IMAD.IADD R50, R43, 0x1, R47 ;  /* 0x000000012b327824 */ /* 0x000fe200078e022f */
[----:B------:R-:W-:Y:S06]  /*11750*/  BRA.U !UP0, `(.L_x_264) ;  /* 0x0000000508247547 */ /* 0x000fec000b800000 */
[----:B------:R-:W-:Y:S01]  /*11760*/  BSSY.RECONVERGENT B2, `(.L_x_265) ;  /* 0x0000046000027945 */ /* 0x000fe20003800200 */
[----:B------:R-:W-:Y:S01]  /*11770*/  PRMT R51, RZ, 0x7610, R51 ;  /* 0x00007610ff337816 */ /* 0x000fe20000000033 */
[----:B------:R-:W-:Y:S02]  /*11780*/  IMAD.MOV.U32 R0, RZ, RZ, RZ ;  /* 0x000000ffff007224 */ /* 0x000fe400078e00ff */
[----:B------:R-:W-:-:S07]  /*11790*/  IMAD.MOV.U32 R53, RZ, RZ, RZ ;  /* 0x000000ffff357224 */ /* 0x000fce00078e00ff */
.L_x_266:
[----:B------:R-:W0:Y:S01]  /*117a0*/  LDCU.64 UR4, c[0x0][0x398] ;  /* 0x00007300ff0477ac */ /* 0x000e220008000a00 */
[----:B------:R-:W-:-:S05]  /*117b0*/  IMAD.IADD R84, R1, 0x1, R0 ;  /* 0x0000000101547824 */ /* 0x000fca00078e0200 */
[----:B------:R-:W2:Y:S04]  /*117c0*/  LDL.U8 R70, [R84+0x87] ;  /* 0x0000870054467983 */ /* 0x000ea80000100000 */
[----:B------:R-:W3:Y:S04]  /*117d0*/  LDL.U8 R72, [R84+0x88] ;  /* 0x0000880054487983 */ /* 0x000ee80000100000 */
[----:B------:R-:W4:Y:S01]  /*117e0*/  LDL.U8 R74, [R84+0x89] ;  /* 0x00008900544a7983 */ /* 0x000f220000100000 */
[----:B0-----:R-:W-:-:S03]  /*117f0*/  IADD3 R46, P0, P2, R0, UR4, R42 ;  /* 0x00000004002e7c10 */ /* 0x001fc6000fa1e02a */
[----:B------:R-:W5:Y:S01]  /*11800*/  LDL.U8 R76, [R84+0x8a] ;  /* 0x00008a00544c7983 */ /* 0x000f620000100000 */
[----:B------:R-:W-:-:S03]  /*11810*/  IADD3.X R47, PT, PT, R53, UR5, R50, P0, P2 ;  /* 0x00000005352f7c10 */ /* 0x000fc600087e4432 */
[----:B------:R-:W5:Y:S04]  /*11820*/  LDL.U8 R78, [R84+0x8b] ;  /* 0x00008b00544e7983 */ /* 0x000f680000100000 */
[----:B------:R-:W2:Y:S04]  /*11830*/  LDG.E.U8 R73, desc[UR10][R46.64] ;  /* 0x0000000a2e497981 */ /* 0x000ea8000c1e1100 */
[----:B------:R-:W3:Y:S04]  /*11840*/  LDG.E.U8 R75, desc[UR10][R46.64+0x1] ;  /* 0x0000010a2e4b7981 */ /* 0x000ee8000c1e1100 */
[----:B------:R-:W4:Y:S04]  /*11850*/  LDG.E.U8 R77, desc[UR10][R46.64+0x2] ;  /* 0x0000020a2e4d7981 */ /* 0x000f28000c1e1100 */
[----:B------:R-:W5:Y:S04]  /*11860*/  LDG.E.U8 R79, desc[UR10][R46.64+0x3] ;  /* 0x0000030a2e4f7981 */ /* 0x000f68000c1e1100 */
        /* <DEDUP_REMOVED lines=28> */
[----:B---3--:R-:W-:Y:S02]  /*11a30*/  IMAD R72, R72, R75, RZ ;  /* 0x0000004b48487224 */ /* 0x008fe400078e02ff */
[----:B----4-:R-:W-:-:S03]  /*11a40*/  IMAD R77, R74, R77, RZ ;  /* 0x0000004d4a4d7224 */ /* 0x010fc600078e02ff */
[----:B------:R-:W-:Y:S01]  /*11a50*/  LOP3.LUT R70, R72, R70, R51, 0x96, !PT ;  /* 0x0000004648467212 */ /* 0x000fe200078e9633 */
        /* <DEDUP_REMOVED lines=22> */
[----:B------:R-:W-:Y:S05]  /*11bc0*/  BSYNC.RECONVERGENT B2 ;  /* 0x0000000000027941 */ /* 0x000fea0003800200 */
.L_x_265:
[----:B------:R-:W-:Y:S02]  /*11bd0*/  HFMA2 R53, -RZ, RZ, 0, 0 ;  /* 0x00000000ff357431 */ /* 0x000fe400000001ff */
[----:B------:R-:W-:-:S07]  /*11be0*/  IMAD.MOV.U32 R0, RZ, RZ, R10 ;  /* 0x000000ffff007224 */ /* 0x000fce00078e000a */
.L_x_264:
[----:B------:R-:W-:Y:S05]  /*11bf0*/  @!P3 BRA `(.L_x_267) ;  /* 0x000000040068b947 */ /* 0x000fea0003800000 */
[----:B------:R-:W-:Y:S02]  /*11c00*/  ISETP.GE.U32.AND P0, PT, R44, 0x7, PT ;  /* 0x000000072c00780c */ /* 0x000fe40003f06070 */
[----:B------:R-:W-:Y:S02]  /*11c10*/  ISETP.NE.U32.AND P2, PT, R45, RZ, PT ;  /* 0x000000ff2d00720c */ /* 0x000fe40003f45070 */
[----:B------:R-:W-:Y:S02]  /*11c20*/  ISETP.GE.U32.AND.EX P0, PT, R11, RZ, PT, P0 ;  /* 0x000000ff0b00720c */ /* 0x000fe40003f06100 */
[----:B------:R-:W-:-:S11]  /*11c30*/  ISETP.NE.AND.EX P2, PT, RZ, RZ, PT, P2 ;  /* 0x000000ffff00720c */ /* 0x000fd60003f45320 */
[----:B------:R-:W-:Y:S05]  /*11c40*/  @!P0 BRA `(.L_x_268) ;  /* 0x0000000000888947 */ /* 0x000fea0003800000 */
        /* <DEDUP_REMOVED lines=13> */
[----:B------:R-:W5:Y:S04]  /*11d20*/  LDG.E.U8 R63, desc[UR10][R46.64+0x4] ;  /* 0x0000040a2e3f7981 */ /* 0x000f68000c1e1100 */
[----:B------:R-:W5:Y:S04]  /*11d30*/  LDL.U8 R62, [R68+0x8c] ;  /* 0x00008c00443e7983 */ /* 0x000f680000100000 */
[----:B------:R-:W5:Y:S04]  /*11d40*/  LDL.U8 R64, [R68+0x8d] ;  /* 0x00008d0044407983 */ /* 0x000f680000100000 */
[----:B------:R-:W5:Y:S04]  /*11d50*/  LDG.E.U8 R65, desc[UR10][R46.64+0x5] ;  /* 0x0000050a2e417981 */ /* 0x000f68000c1e1100 */
[----:B------:R-:W5:Y:S04]  /*11d60*/  LDG.E.U8 R67, desc[UR10][R46.64+0x6] ;  /* 0x0000060a2e437981 */ /* 0x000f68000c1e1100 */
[----:B------:R-:W5:Y:S04]  /*11d70*/  LDG.E.U8 R69, desc[UR10][R46.64+0x7] ;  /* 0x0000070a2e457981 */ /* 0x000f68000c1e1100 */
[----:B------:R-:W5:Y:S01]  /*11d80*/  LDL.U8 R66, [R68+0x8e] ;  /* 0x00008e0044427983 */ /* 0x000f620000100000 */
[----:B------:R-:W-:-:S05]  /*11d90*/  IADD3 R0, P0, PT, R0, 0x8, RZ ;  /* 0x0000000800007810 */ /* 0x000fca0007f1e0ff */
[----:B------:R-:W-:Y:S02]  /*11da0*/  IMAD.X R53, RZ, RZ, R53, P0 ;  /* 0x000000ffff357224 */ /* 0x000fe400000e0635 */
[----:B--2---:R-:W-:Y:S02]  /*11db0*/  IMAD R52, R52, R55, RZ ;  /* 0x0000003734347224 */ /* 0x004fe400078e02ff */
[----:B---3--:R-:W-:Y:S02]  /*11dc0*/  IMAD R57, R54, R57, RZ ;  /* 0x0000003936397224 */ /* 0x008fe400078e02ff */
[----:B----4-:R-:W-:Y:S02]  /*11dd0*/  IMAD R56, R56, R59, RZ ;  /* 0x0000003b38387224 */ /* 0x010fe400078e02ff */
[----:B-----5:R-:W-:-:S03]  /*11de0*/  IMAD R61, R58, R61, RZ ;  /* 0x0000003d3a3d7224 */ /* 0x020fc600078e02ff */
        /* <DEDUP_REMOVED lines=8> */
.L_x_268:
        /* <DEDUP_REMOVED lines=13> */
[----:B------:R-:W-:-:S05]  /*11f40*/  IADD3.X R47, PT, PT, R53, UR5, R50, P0, P4 ;  /* 0x00000005352f7c10 */ /* 0x000fca00087e8432 */
[----:B------:R-:W2:Y:S04]  /*11f50*/  LDG.E.U8 R55, desc[UR10][R46.64] ;  /* 0x0000000a2e377981 */ /* 0x000ea8000c1e1100 */
[----:B------:R-:W3:Y:S04]  /*11f60*/  LDG.E.U8 R57, desc[UR10][R46.64+0x1] ;  /* 0x0000010a2e397981 */ /* 0x000ee8000c1e1100 */
[----:B------:R-:W4:Y:S04]  /*11f70*/  LDG.E.U8 R59, desc[UR10][R46.64+0x2] ;  /* 0x0000020a2e3b7981 */ /* 0x000f28000c1e1100 */
[----:B------:R-:W5:Y:S01]  /*11f80*/  LDG.E.U8 R61, desc[UR10][R46.64+0x3] ;  /* 0x0000030a2e3d7981 */ /* 0x000f62000c1e1100 */
[----:B------:R-:W-:-:S05]  /*11f90*/  IADD3 R0, P0, PT, R0, 0x4, RZ ;  /* 0x0000000400007810 */ /* 0x000fca0007f1e0ff */
[----:B------:R-:W-:Y:S02]  /*11fa0*/  IMAD.X R53, RZ, RZ, R53, P0 ;  /* 0x000000ffff357224 */ /* 0x000fe400000e0635 */
[----:B--2---:R-:W-:Y:S02]  /*11fb0*/  IMAD R54, R54, R55, RZ ;  /* 0x0000003736367224 */ /* 0x004fe400078e02ff */
[----:B---3--:R-:W-:Y:S02]  /*11fc0*/  IMAD R57, R56, R57, RZ ;  /* 0x0000003938397224 */ /* 0x008fe400078e02ff */
[----:B----4-:R-:W-:Y:S02]  /*11fd0*/  IMAD R58, R58, R59, RZ ;  /* 0x0000003b3a3a7224 */ /* 0x010fe400078e02ff */
[----:B-----5:R-:W-:-:S03]  /*11fe0*/  IMAD R60, R60, R61, RZ ;  /* 0x0000003d3c3c7224 */ /* 0x020fc600078e02ff */
[----:B------:R-:W-:-:S04]  /*11ff0*/  LOP3.LUT R54, R58, R54, R57, 0x96, !PT ;  /* 0x000000363a367212 */ /* 0x000fc800078e9639 */
[----:B------:R-:W-:-:S07]  /*12000*/  LOP3.LUT R51, R51, R54, R60, 0x96, !PT ;  /* 0x0000003633337212 */ /* 0x000fce00078e963c */
.L_x_269:
[----:B------:R-:W-:Y:S05]  /*12010*/  @!P2 BRA `(.L_x_267) ;  /* 0x000000000060a947 */ /* 0x000fea0003800000 */
[----:B------:R-:W0:Y:S01]  /*12020*/  LDCU.64 UR4, c[0x0][0x398] ;  /* 0x00007300ff0477ac */ /* 0x000e220008000a00 */
[----:B------:R-:W-:Y:S01]  /*12030*/  IMAD.IADD R52, R1, 0x1, R0 ;  /* 0x0000000101347824 */ /* 0x000fe200078e0200 */
[----:B0-----:R-:W-:-:S04]  /*12040*/  IADD3 R42, P0, P2, R0, UR4, R42 ;  /* 0x00000004002a7c10 */ /* 0x001fc8000fa1e02a */
[----:B------:R-:W2:Y:S01]  /*12050*/  LDL.U8 R0, [R52+0x87] ;  /* 0x0000870034007983 */ /* 0x000ea20000100000 */
[----:B------:R-:W-:-:S05]  /*12060*/  IADD3.X R43, PT, PT, R53, UR5, R50, P0, P2 ;  /* 0x00000005352b7c10 */ /* 0x000fca00087e4432 */
[----:B------:R-:W2:Y:S01]  /*12070*/  LDG.E.U8 R47, desc[UR10][R42.64] ;  /* 0x0000000a2a2f7981 */ /* 0x000ea2000c1e1100 */
[----:B------:R-:W-:-:S04]  /*12080*/  ISETP.NE.U32.AND P0, PT, R13, 0x1, PT ;  /* 0x000000010d00780c */ /* 0x000fc80003f05070 */
[----:B------:R-:W-:Y:S01]  /*12090*/  ISETP.NE.AND.EX P0, PT, RZ, RZ, PT, P0 ;  /* 0x000000ffff00720c */ /* 0x000fe20003f05300 */
[----:B--2---:R-:W-:-:S05]  /*120a0*/  IMAD R0, R0, R47, RZ ;  /* 0x0000002f00007224 */ /* 0x004fca00078e02ff */
[----:B------:R-:W-:-:S04]  /*120b0*/  LOP3.LUT R0, R0, R51, RZ, 0x3c, !PT ;  /* 0x0000003300007212 */ /* 0x000fc800078e3cff */
[----:B------:R-:W-:-:S03]  /*120c0*/  PRMT R51, R0, 0x7610, R51 ;  /* 0x0000761000337816 */ /* 0x000fc60000000033 */
[----:B------:R-:W-:Y:S05]  /*120d0*/  @!P0 BRA `(.L_x_267) ;  /* 0x0000000000308947 */ /* 0x000fea0003800000 */
[----:B------:R-:W-:Y:S01]  /*120e0*/  ISETP.NE.U32.AND P0, PT, R13, 0x2, PT ;  /* 0x000000020d00780c */ /* 0x000fe20003f05070 */
[----:B------:R-:W2:Y:S03]  /*120f0*/  LDL.U8 R0, [R52+0x88] ;  /* 0x0000880034007983 */ /* 0x000ea60000100000 */
[----:B------:R-:W-:Y:S01]  /*12100*/  ISETP.NE.AND.EX P0, PT, RZ, RZ, PT, P0 ;  /* 0x000000ffff00720c */ /* 0x000fe20003f05300 */
[----:B------:R-:W2:-:S12]  /*12110*/  LDG.E.U8 R47, desc[UR10][R42.64+0x1] ;  /* 0x0000010a2a2f7981 */ /* 0x000e98000c1e1100 */
        /* <DEDUP_REMOVED lines=8> */
.L_x_267:
[----:B------:R-:W-:-:S04]  /*121a0*/  LOP3.LUT R51, R51, 0xff, RZ, 0xc0, !PT ;  /* 0x000000ff33337812 */ /* 0x000fc800078ec0ff */
[----:B------:R-:W-:-:S13]  /*121b0*/  ISETP.NE.AND P0, PT, R51, 0x1, PT ;  /* 0x000000013300780c */ /* 0x000fda0003f05270 */
[----:B------:R-:W-:Y:S05]  /*121c0*/  @!P0 BRA `(.L_x_270) ;  /* 0x0000003000388947 */ /* 0x000fea0003800000 */
[----:B------:R-:W-:-:S05]  /*121d0*/  IADD3 R49, P0, PT, R49, 0x1, RZ ;  /* 0x0000000131317810 */ /* 0x000fca0007f1e0ff */
[----:B------:R-:W-:Y:S01]  /*121e0*/  IMAD.X R48, RZ, RZ, R48, P0 ;  /* 0x000000ffff307224 */ /* 0x000fe200000e0630 */
[----:B------:R-:W-:-:S04]  /*121f0*/  ISETP.NE.U32.AND P0, PT, R49, R14, PT ;  /* 0x0000000e3100720c */ /* 0x000fc80003f05070 */
[----:B------:R-:W-:-:S13]  /*12200*/  ISETP.NE.AND.EX P0, PT, R48, R15, PT, P0 ;  /* 0x0000000f3000720c */ /* 0x000fda0003f05300 */
[----:B------:R-:W-:Y:S05]  /*12210*/  @P0 BRA `(.L_x_271) ;  /* 0xfffffff4002c0947 */ /* 0x000fea000383ffff */
.L_x_263:
[----:B------:R-:W-:Y:S01]  /*12220*/  BSSY.RECONVERGENT B2, `(.L_x_272) ;  /* 0x0000141000027945 */ /* 0x000fe20003800200 */
[----:B0-----:R-:W-:Y:S01]  /*12230*/  MOV R0, RZ ;  /* 0x000000ff00007202 */ /* 0x001fe20000000f00 */
[----:B------:R-:W-:Y:S02]  /*12240*/  IMAD.MOV.U32 R62, RZ, RZ, RZ ;  /* 0x000000ffff3e7224 */ /* 0x000fe400078e00ff */
[----:B--234-:R-:W-:Y:S02]  /*12250*/  IMAD.MOV.U32 R42, RZ, RZ, R38 ;  /* 0x000000ffff2a7224 */ /* 0x01cfe400078e0026 */
[----:B------:R-:W-:-:S07]  /*12260*/  IMAD.MOV.U32 R43, RZ, RZ, R39 ;  /* 0x000000ffff2b7224 */ /* 0x000fce00078e0027 */
.L_x_285:
        /* <DEDUP_REMOVED lines=9> */
[----:B------:R-:W-:Y:S01]  /*12300*/  IMAD.MOV.U32 R46, RZ, RZ, R36 ;  /* 0x000000ffff2e7224 */ /* 0x000fe200078e0024 */
[----:B------:R-:W-:-:S12]  /*12310*/  MOV R47, R37 ;  /* 0x00000025002f7202 */ /* 0x000fd80000000f00 */
[----:B------:R-:W-:Y:S05]  /*12320*/  @P0 BRA `(.L_x_276) ;  /* 0x0000000800440947 */ /* 0x000fea0003800000 */
[----:B------:R-:W-:Y:S01]  /*12330*/  DSETP.GEU.AND P0, PT, R36, -30, PT ;  /* 0xc03e00002400742a */ /* 0x000fe20003f0e000 */
[----:B------:R-:W-:-:S13]  /*12340*/  CS2R R46, SRZ ;  /* 0x00000000002e7805 */ /* 0x000fda000001ff00 */
[----:B------:R-:W-:Y:S05]  /*12350*/  @!P0 BRA `(.L_x_276) ;  /* 0x0000000800388947 */ /* 0x000fea0003800000 */
        /* <DEDUP_REMOVED lines=56> */
[----:B------:R-:W-:Y:S02]  /*126e0*/  @!P2 IMAD.MOV.U32 R46, RZ, RZ, R52 ;  /* 0x000000ffff2ea224 */ /* 0x000fe400078e0034 */
[----:B------:R-:W-:-:S06]  /*126f0*/  @!P2 IMAD.MOV.U32 R52, RZ, RZ, RZ ;  /* 0x000000ffff34a224 */ /* 0x000fcc00078e00ff */
[----:B------:R-:W-:-:S11]  /*12700*/  @!P2 DMUL R48, R46, R52 ;  /* 0x000000342e30a228 */ /* 0x000fd60000000000 */
.L_x_278:
[----:B------:R-:W-:Y:S05]  /*12710*/  BSYNC.RECONVERGENT B7 ;  /* 0x0000000000077941 */ /* 0x000fea0003800200 */
.L_x_277:
        /* <DEDUP_REMOVED lines=9> */
[----:B------:R-:W-:Y:S01]  /*127b0*/  @!P0 IMAD.MOV.U32 R60, RZ, RZ, R47 ;  /* 0x000000ffff3c8224 */ /* 0x000fe200078e002f */
[----:B------:R-:W-:-:S03]  /*127c0*/  @!P0 MOV R58, R46 ;  /* 0x0000002e003a8202 */ /* 0x000fc60000000f00 */
        /* <DEDUP_REMOVED lines=9> */
[----:B------:R-:W-:Y:S02]  /*12860*/  UMOV UR21, 0x43300000 ;  /* 0x4330000000157882 */ /* 0x000fe40000000000 */
[----:B------:R-:W-:-:S13]  /*12870*/  ISETP.GE.U32.AND P0, PT, R59, 0x3ff6a09f, PT ;  /* 0x3ff6a09f3b00780c */ /* 0x000fda0003f06070 */
        /* <DEDUP_REMOVED lines=12> */
[----:B------:R-:W-:-:S08]  /*12940*/  DMUL R54, R52, R52 ;  /* 0x0000003434367228 */ /* 0x000fd00000000000 */
[----:B------:R-:W-:Y:S01]  /*12950*/  DFMA R46, R54, UR4, R48 ;  /* 0x00000004362e7c2b */ /* 0x000fe20008000030 */
[----:B------:R-:W-:Y:S01]  /*12960*/  UMOV UR4, 0x9f02676f ;  /* 0x9f02676f00047882 */ /* 0x000fe20000000000 */
[----:B------:R-:W-:Y:S01]  /*12970*/  UMOV UR5, 0x3ef3b266 ;  /* 0x3ef3b26600057882 */ /* 0x000fe20000000000 */
[----:B------:R-:W-:Y:S01]  /*12980*/  LEA.HI R48, R60, R61, RZ, 0xc ;  /* 0x0000003d3c307211 */ /* 0x000fe200078f60ff */
[----:B------:R-:W-:Y:S01]  /*12990*/  DADD R60, R58, -R52 ;  /* 0x000000003a3c7229 */ /* 0x000fe20000000834 */
[----:B------:R-:W-:-:S03]  /*129a0*/  MOV R49, 0x43300000 ;  /* 0x4330000000317802 */ /* 0x000fc60000000f00 */
[----:B------:R-:W-:Y:S01]  /*129b0*/  DFMA R46, R54, R46, UR4 ;  /* 0x00000004362e7e2b */ /* 0x000fe2000800002e */
[----:B------:R-:W-:Y:S01]  /*129c0*/  UMOV UR4, 0xa9ab0956 ;  /* 0xa9ab095600047882 */ /* 0x000fe20000000000 */
[----:B------:R-:W-:Y:S01]  /*129d0*/  UMOV UR5, 0x3f1745cb ;  /* 0x3f1745cb00057882 */ /* 0x000fe20000000000 */
[----:B------:R-:W-:Y:S01]  /*129e0*/  @P0 VIADD R48, R48, 0x1 ;  /* 0x0000000130300836 */ /* 0x000fe20000000000 */
[----:B------:R-:W-:-:S04]  /*129f0*/  DADD R60, R60, R60 ;  /* 0x000000003c3c7229 */ /* 0x000fc8000000003c */
[----:B------:R-:W-:Y:S01]  /*12a00*/  DFMA R46, R54, R46, UR4 ;  /* 0x00000004362e7e2b */ /* 0x000fe2000800002e */
[----:B------:R-:W-:Y:S01]  /*12a10*/  UMOV UR4, 0x2d1b5154 ;  /* 0x2d1b515400047882 */ /* 0x000fe20000000000 */
[----:B------:R-:W-:Y:S01]  /*12a20*/  UMOV UR5, 0x3f3c71c7 ;  /* 0x3f3c71c700057882 */ /* 0x000fe20000000000 */
[----:B------:R-:W-:Y:S01]  /*12a30*/  LOP3.LUT R48, R48, 0x80000000, RZ, 0x3c, !PT ;  /* 0x8000000030307812 */ /* 0x000fe200078e3cff */
[----:B------:R-:W-:-:S04]  /*12a40*/  DFMA R60, R58, -R52, R60 ;  /* 0x800000343a3c722b */ /* 0x000fc8000000003c */
[----:B------:R-:W-:Y:S01]  /*12a50*/  DFMA R46, R54, R46, UR4 ;  /* 0x00000004362e7e2b */ /* 0x000fe2000800002e */
[----:B------:R-:W-:Y:S01]  /*12a60*/  UMOV UR4, 0x923be72d ;  /* 0x923be72d00047882 */ /* 0x000fe20000000000 */
[----:B------:R-:W-:Y:S01]  /*12a70*/  UMOV UR5, 0x3f624924 ;  /* 0x3f62492400057882 */ /* 0x000fe20000000000 */
[----:B------:R-:W-:Y:S01]  /*12a80*/  DADD R48, R48, -UR20 ;  /* 0x8000001430307e29 */ /* 0x000fe20008000000 */
[----:B------:R-:W-:Y:S01]  /*12a90*/  UMOV UR20, 0xfefa39ef ;  /* 0xfefa39ef00147882 */ /* 0x000fe20000000000 */
[----:B------:R-:W-:Y:S01]  /*12aa0*/  UMOV UR21, 0x3fe62e42 ;  /* 0x3fe62e4200157882 */ /* 0x000fe20000000000 */
[----:B------:R-:W-:Y:S02]  /*12ab0*/  DMUL R60, R56, R60 ;  /* 0x0000003c383c7228 */ /* 0x000fe40000000000 */
        /* <DEDUP_REMOVED lines=8> */
[----:B------:R-:W-:Y:S01]  /*12b40*/  DFMA R46, R54, R46, UR4 ;  /* 0x00000004362e7e2b */ /* 0x000fe2000800002e */
[----:B------:R-:W-:Y:S01]  /*12b50*/  UMOV UR4, 0x3b39803f ;  /* 0x3b39803f00047882 */ /* 0x000fe20000000000 */
[----:B------:R-:W-:Y:S01]  /*12b60*/  UMOV UR5, 0x3c7abc9e ;  /* 0x3c7abc9e00057882 */ /* 0x000fe20000000000 */
[----:B------:R-:W-:-:S05]  /*12b70*/  DADD R50, -R52, R50 ;  /* 0x0000000034327229 */ /* 0x000fca0000000132 */
[----:B------:R-:W-:-:S08]  /*12b80*/  DMUL R46, R54, R46 ;  /* 0x0000002e362e7228 */ /* 0x000fd00000000000 */
[----:B------:R-:W-:-:S08]  /*12b90*/  DFMA R46, R52, R46, R60 ;  /* 0x0000002e342e722b */ /* 0x000fd0000000003c */
[----:B------:R-:W-:-:S08]  /*12ba0*/  DADD R46, R46, -R50 ;  /* 0x000000002e2e7229 */ /* 0x000fd00000000832 */
[----:B------:R-:W-:-:S08]  /*12bb0*/  DFMA R46, R48, UR4, R46 ;  /* 0x00000004302e7c2b */ /* 0x000fd0000800002e */
[----:B------:R-:W-:Y:S01]  /*12bc0*/  DADD R46, R58, R46 ;  /* 0x000000003a2e7229 */ /* 0x000fe2000000002e */
[----:B------:R-:W-:Y:S10]  /*12bd0*/  BRA `(.L_x_276) ;  /* 0x0000000000187947 */ /* 0x000ff40003800000 */
.L_x_279:
[----:B------:R-:W-:Y:S01]  /*12be0*/  IMAD.MOV.U32 R48, RZ, RZ, 0x0 ;  /* 0x00000000ff307424 */ /* 0x000fe200078e00ff */
[----:B------:R-:W-:Y:S01]  /*12bf0*/  LOP3.LUT P0, RZ, R47, 0x7fffffff, RZ, 0xc0, !PT ;  /* 0x7fffffff2fff7812 */ /* 0x000fe2000780c0ff */
[----:B------:R-:W-:-:S06]  /*12c00*/  IMAD.MOV.U32 R49, RZ, RZ, 0x7ff00000 ;  /* 0x7ff00000ff317424 */ /* 0x000fcc00078e00ff */
[----:B------:R-:W-:-:S10]  /*12c10*/  DFMA R48, R46, R48, +INF ;  /* 0x7ff000002e30742b */ /* 0x000fd40000000030 */
[----:B------:R-:W-:Y:S02]  /*12c20*/  FSEL R46, R48, RZ, P0 ;  /* 0x000000ff302e7208 */ /* 0x000fe40000000000 */
[----:B------:R-:W-:-:S07]  /*12c30*/  FSEL R47, R49, -QNAN , P0 ;  /* 0xfff00000312f7808 */ /* 0x000fce0000000000 */
.L_x_276:
[----:B------:R-:W-:Y:S05]  /*12c40*/  BSYNC.RECONVERGENT B6 ;  /* 0x0000000000067941 */ /* 0x000fea0003800200 */
.L_x_275:
        /* <DEDUP_REMOVED lines=20> */
[----:B------:R-:W-:Y:S01]  /*12d90*/  MOV R54, 0xfca213ea ;  /* 0xfca213ea00367802 */ /* 0x000fe20000000f00 */
[----:B------:R-:W-:Y:S01]  /*12da0*/  IMAD.MOV.U32 R55, RZ, RZ, 0x3e928af3 ;  /* 0x3e928af3ff377424 */ /* 0x000fe200078e00ff */
        /* <DEDUP_REMOVED lines=43> */
.L_x_283:
[----:B------:R-:W-:Y:S05]  /*13060*/  BSYNC.RECONVERGENT B7 ;  /* 0x0000000000077941 */ /* 0x000fea0003800200 */
.L_x_282:
        /* <DEDUP_REMOVED lines=40> */
[----:B------:R-:W-:Y:S02]  /*132f0*/  IMAD.MOV.U32 R51, RZ, RZ, 0x43300000 ;  /* 0x43300000ff337424 */ /* 0x000fe400078e00ff */
[----:B------:R-:W-:Y:S01]  /*13300*/  @P0 IADD3 R50, PT, PT, R50, 0x1, RZ ;  /* 0x0000000132320810 */ /* 0x000fe20007ffe0ff */
[----:B------:R-:W-:Y:S01]  /*13310*/  DFMA R36, R54, R36, UR4 ;  /* 0x0000000436247e2b */ /* 0x000fe20008000024 */
[----:B------:R-:W-:Y:S01]  /*13320*/  UMOV UR4, 0xa9ab0956 ;  /* 0xa9ab095600047882 */ /* 0x000fe20000000000 */
[----:B------:R-:W-:Y:S01]  /*13330*/  UMOV UR5, 0x3f1745cb ;  /* 0x3f1745cb00057882 */ /* 0x000fe20000000000 */
[----:B------:R-:W-:Y:S01]  /*13340*/  LOP3.LUT R50, R50, 0x80000000, RZ, 0x3c, !PT ;  /* 0x8000000032327812 */ /* 0x000fe200078e3cff */
[----:B------:R-:W-:-:S04]  /*13350*/  DADD R60, R60, R60 ;  /* 0x000000003c3c7229 */ /* 0x000fc8000000003c */
[----:B------:R-:W-:Y:S01]  /*13360*/  DFMA R36, R54, R36, UR4 ;  /* 0x0000000436247e2b */ /* 0x000fe20008000024 */
[----:B------:R-:W-:Y:S01]  /*13370*/  UMOV UR4, 0x2d1b5154 ;  /* 0x2d1b515400047882 */ /* 0x000fe20000000000 */
[----:B------:R-:W-:Y:S01]  /*13380*/  UMOV UR5, 0x3f3c71c7 ;  /* 0x3f3c71c700057882 */ /* 0x000fe20000000000 */
[----:B------:R-:W-:Y:S01]  /*13390*/  DADD R50, R50, -UR20 ;  /* 0x8000001432327e29 */ /* 0x000fe20008000000 */
[----:B------:R-:W-:Y:S01]  /*133a0*/  UMOV UR20, 0xfefa39ef ;  /* 0xfefa39ef00147882 */ /* 0x000fe20000000000 */
[----:B------:R-:W-:Y:S01]  /*133b0*/  UMOV UR21, 0x3fe62e42 ;  /* 0x3fe62e4200157882 */ /* 0x000fe20000000000 */
[----:B------:R-:W-:Y:S02]  /*133c0*/  DFMA R60, R58, -R52, R60 ;  /* 0x800000343a3c722b */ /* 0x000fe4000000003c */
[----:B------:R-:W-:Y:S01]  /*133d0*/  DFMA R36, R54, R36, UR4 ;  /* 0x0000000436247e2b */ /* 0x000fe20008000024 */
[----:B------:R-:W-:Y:S01]  /*133e0*/  UMOV UR4, 0x923be72d ;  /* 0x923be72d00047882 */ /* 0x000fe20000000000 */
[----:B------:R-:W-:Y:S01]  /*133f0*/  UMOV UR5, 0x3f624924 ;  /* 0x3f62492400057882 */ /* 0x000fe20000000000 */
[----:B------:R-:W-:-:S03]  /*13400*/  DFMA R58, R50, UR20, R52 ;  /* 0x00000014323a7c2b */ /* 0x000fc60008000034 */
[----:B------:R-:W-:Y:S02]  /*13410*/  DMUL R60, R56, R60 ;  /* 0x0000003c383c7228 */ /* 0x000fe40000000000 */
        /* <DEDUP_REMOVED lines=17> */
.L_x_284:
[----:B------:R-:W-:Y:S01]  /*13530*/  IMAD.MOV.U32 R48, RZ, RZ, 0x0 ;  /* 0x00000000ff307424 */ /* 0x000fe200078e00ff */
[----:B------:R-:W-:Y:S01]  /*13540*/  LOP3.LUT P0, RZ, R37, 0x7fffffff, RZ, 0xc0, !PT ;  /* 0x7fffffff25ff7812 */ /* 0x000fe2000780c0ff */
[----:B------:R-:W-:-:S06]  /*13550*/  IMAD.MOV.U32 R49, RZ, RZ, 0x7ff00000 ;  /* 0x7ff00000ff317424 */ /* 0x000fcc00078e00ff */
[----:B------:R-:W-:-:S10]  /*13560*/  DFMA R48, R36, R48, +INF ;  /* 0x7ff000002430742b */ /* 0x000fd40000000030 */
[----:B------:R-:W-:Y:S02]  /*13570*/  FSEL R58, R48, RZ, P0 ;  /* 0x000000ff303a7208 */ /* 0x000fe40000000000 */
[----:B------:R-:W-:-:S07]  /*13580*/  FSEL R59, R49, -QNAN , P0 ;  /* 0xfff00000313b7808 */ /* 0x000fce0000000000 */
.L_x_281:
[----:B------:R-:W-:Y:S05]  /*13590*/  BSYNC.RECONVERGENT B6 ;  /* 0x0000000000067941 */ /* 0x000fea0003800200 */
.L_x_280:
[----:B------:R-:W-:-:S08]  /*135a0*/  DADD R46, -R58, R46 ;  /* 0x000000003a2e7229 */ /* 0x000fd0000000012e */
[----:B------:R-:W-:-:S11]  /*135b0*/  DADD R42, R42, R46 ;  /* 0x000000002a2a7229 */ /* 0x000fd6000000002e */
.L_x_274:
[----:B------:R-:W-:Y:S05]  /*135c0*/  BSYNC.RECONVERGENT B5 ;  /* 0x0000000000057941 */ /* 0x000fea0003800200 */
.L_x_273:
[----:B------:R-:W0:Y:S01]  /*135d0*/  LDC R37, c[0x0][0x3a0] ;  /* 0x0000e800ff257b82 */ /* 0x000e220000000800 */
[----:B------:R-:W-:-:S05]  /*135e0*/  IADD3 R0, P0, PT, R0, 0x1, RZ ;  /* 0x0000000100007810 */ /* 0x000fca0007f1e0ff */
[----:B------:R-:W-:Y:S01]  /*135f0*/  IMAD.X R62, RZ, RZ, R62, P0 ;  /* 0x000000ffff3e7224 */ /* 0x000fe200000e063e */
[----:B0-----:R-:W-:-:S04]  /*13600*/  ISETP.NE.U32.AND P0, PT, R0, R37, PT ;  /* 0x000000250000720c */ /* 0x001fc80003f05070 */
[----:B------:R-:W-:-:S13]  /*13610*/  ISETP.NE.AND.EX P0, PT, R62, RZ, PT, P0 ;  /* 0x000000ff3e00720c */ /* 0x000fda0003f05300 */
[----:B------:R-:W-:Y:S05]  /*13620*/  @P0 BRA `(.L_x_285) ;  /* 0xffffffec00100947 */ /* 0x000fea000383ffff */
[----:B------:R-:W-:Y:S05]  /*13630*/  BSYNC.RECONVERGENT B2 ;  /* 0x0000000000027941 */ /* 0x000fea0003800200 */
.L_x_272:
[----:B------:R-:W-:Y:S01]  /*13640*/  UISETP.GE.U32.AND UP0, UPT, UR16, 0xf, UPT ;  /* 0x0000000f1000788c */ /* 0x000fe2000bf06070 */
[----:B------:R-:W-:Y:S02]  /*13650*/  IMAD R37, R23, R37, RZ ;  /* 0x0000002517257224 */ /* 0x000fe400078e02ff */
[----:B------:R-:W-:Y:S01]  /*13660*/  IMAD.MOV.U32 R36, RZ, RZ, RZ ;  /* 0x000000ffff247224 */ /* 0x000fe200078e00ff */
[----:B------:R-:W-:-:S09]  /*13670*/  UISETP.GE.U32.AND.EX UP0, UPT, UR17, URZ, UPT, UP0 ;  /* 0x000000ff1100728c */ /* 0x000fd2000bf06100 */
[----:B------:R-:W-:Y:S05]  /*13680*/  BRA.U !UP0, `(.L_x_286) ;  /* 0x0000000108f47547 */ /* 0x000fea000b800000 */
[----:B------:R-:W-:Y:S01]  /*13690*/  BSSY.RECONVERGENT B2, `(.L_x_287) ;  /* 0x000003b000027945 */ /* 0x000fe20003800200 */
[----:B------:R-:W-:Y:S01]  /*136a0*/  IMAD.MOV.U32 R0, RZ, RZ, RZ ;  /* 0x000000ffff007224 */ /* 0x000fe200078e00ff */
[----:B------:R-:W-:-:S07]  /*136b0*/  MOV R46, RZ ;  /* 0x000000ff002e7202 */ /* 0x000fce0000000f00 */
.L_x_288:
[----:B------:R-:W-:-:S05]  /*136c0*/  IMAD.IADD R59, R1, 0x1, R0 ;  /* 0x00000001013b7824 */ /* 0x000fca00078e0200 */
[----:B0-----:R-:W2:Y:S01]  /*136d0*/  LDL.U8 R48, [R59+0x87] ;  /* 0x000087003b307983 */ /* 0x001ea20000100000 */
[----:B------:R-:W-:-:S04]  /*136e0*/  IMAD.IADD R36, R0, 0x1, R37 ;  /* 0x0000000100247824 */ /* 0x000fc800078e0225 */
[----:B------:R-:W-:Y:S01]  /*136f0*/  IMAD.U32 R36, R36, 0x8, R1 ;  /* 0x0000000824247824 */ /* 0x000fe200078e0001 */
[----:B--2---:R-:W0:Y:S04]  /*13700*/  I2F.F64.U16 R48, R48 ;  /* 0x0000003000307312 */ /* 0x004e280000101800 */
[----:B0-----:R0:W-:Y:S04]  /*13710*/  STL.64 [R36+0xa8], R48 ;  /* 0x0000a83024007387 */ /* 0x0011e80000100a00 */
[----:B------:R-:W2:Y:S02]  /*13720*/  LDL.U8 R50, [R59+0x88] ;  /* 0x000088003b327983 */ /* 0x000ea40000100000 */
[----:B--2---:R-:W2:Y:S02]  /*13730*/  I2F.F64.U16 R50, R50 ;  /* 0x0000003200327312 */ /* 0x004ea40000101800 */
[----:B--2---:R2:W-:Y:S04]  /*13740*/  STL.64 [R36+0xb0], R50 ;  /* 0x0000b03224007387 */ /* 0x0045e80000100a00 */
[----:B------:R-:W3:Y:S02]  /*13750*/  LDL.U8 R52, [R59+0x89] ;  /* 0x000089003b347983 */ /* 0x000ee40000100000 */
[----:B---3--:R-:W3:Y:S02]  /*13760*/  I2F.F64.U16 R52, R52 ;  /* 0x0000003400347312 */ /* 0x008ee40000101800 */
[----:B---3--:R3:W-:Y:S04]  /*13770*/  STL.64 [R36+0xb8], R52 ;  /* 0x0000b83424007387 */ /* 0x0087e80000100a00 */
[----:B------:R-:W4:Y:S02]  /*13780*/  LDL.U8 R54, [R59+0x8a] ;  /* 0x00008a003b367983 */ /* 0x000f240000100000 */
[----:B----4-:R-:W4:Y:S02]  /*13790*/  I2F.F64.U16 R54, R54 ;  /* 0x0000003600367312 */ /* 0x010f240000101800 */
[----:B----4-:R4:W-:Y:S04]  /*137a0*/  STL.64 [R36+0xc0], R54 ;  /* 0x0000c03624007387 */ /* 0x0109e80000100a00 */
[----:B------:R-:W0:Y:S02]  /*137b0*/  LDL.U8 R47, [R59+0x8b] ;  /* 0x00008b003b2f7983 */ /* 0x000e240000100000 */
[----:B0-----:R-:W0:Y:S02]  /*137c0*/  I2F.F64.U16 R48, R47 ;  /* 0x0000002f00307312 */ /* 0x001e240000101800 */
        /* <DEDUP_REMOVED lines=29> */
[----:B---3--:R-:W2:Y:S02]  /*139a0*/  I2F.F64.U16 R52, R57 ;  /* 0x0000003900347312 */ /* 0x008ea40000101800 */
[----:B--2---:R0:W-:Y:S04]  /*139b0*/  STL.64 [R36+0x118], R52 ;  /* 0x0001183424007387 */ /* 0x0041e80000100a00 */
[----:B------:R-:W4:Y:S01]  /*139c0*/  LDL.U8 R58, [R59+0x96] ;  /* 0x000096003b3a7983 */ /* 0x000f220000100000 */
[----:B------:R-:W-:-:S05]  /*139d0*/  IADD3 R0, P0, PT, R0, 0x10, RZ ;  /* 0x0000001000007810 */ /* 0x000fca0007f1e0ff */
[----:B------:R-:W-:Y:S01]  /*139e0*/  IMAD.X R46, RZ, RZ, R46, P0 ;  /* 0x000000ffff2e7224 */ /* 0x000fe200000e062e */
[----:B------:R-:W-:-:S04]  /*139f0*/  ISETP.NE.U32.AND P0, PT, R0, R10, PT ;  /* 0x0000000a0000720c */ /* 0x000fc80003f05070 */
[----:B------:R-:W-:Y:S01]  /*13a00*/  ISETP.NE.AND.EX P0, PT, R46, RZ, PT, P0 ;  /* 0x000000ff2e00720c */ /* 0x000fe20003f05300 */
[----:B----4-:R-:W2:Y:S02]  /*13a10*/  I2F.F64.U16 R54, R58 ;  /* 0x0000003a00367312 */ /* 0x010ea40000101800 */
[----:B--2---:R0:W-:Y:S10]  /*13a20*/  STL.64 [R36+0x120], R54 ;  /* 0x0001203624007387 */ /* 0x0041f40000100a00 */
[----:B------:R-:W-:Y:S05]  /*13a30*/  @P0 BRA `(.L_x_288) ;  /* 0xfffffffc00200947 */ /* 0x000fea000383ffff */
[----:B------:R-:W-:Y:S05]  /*13a40*/  BSYNC.RECONVERGENT B2 ;  /* 0x0000000000027941 */ /* 0x000fea0003800200 */
.L_x_287:
[----:B0-----:R-:W-:-:S07]  /*13a50*/  IMAD.MOV.U32 R36, RZ, RZ, R10 ;  /* 0x000000ffff247224 */ /* 0x001fce00078e000a */
.L_x_286:
[----:B------:R-:W-:-:S09]  /*13a60*/  UISETP.NE.AND UP0, UPT, UR14, URZ, UPT ;  /* 0x000000ff0e00728c */ /* 0x000fd2000bf05270 */
[----:B------:R-:W-:Y:S05]  /*13a70*/  BRA.U !UP0, `(.L_x_289) ;  /* 0x0000000508287547 */ /* 0x000fea000b800000 */
[----:B------:R-:W-:Y:S02]  /*13a80*/  ISETP.GE.U32.AND P0, PT, R44, 0x7, PT ;  /* 0x000000072c00780c */ /* 0x000fe40003f06070 */
[----:B------:R-:W-:Y:S02]  /*13a90*/  ISETP.NE.U32.AND P2, PT, R45, RZ, PT ;  /* 0x000000ff2d00720c */ /* 0x000fe40003f45070 */
[----:B------:R-:W-:Y:S02]  /*13aa0*/  ISETP.GE.U32.AND.EX P0, PT, R11, RZ, PT, P0 ;  /* 0x000000ff0b00720c */ /* 0x000fe40003f06100 */
[----:B------:R-:W-:-:S11]  /*13ab0*/  ISETP.NE.AND.EX P2, PT, RZ, RZ, PT, P2 ;  /* 0x000000ffff00720c */ /* 0x000fd60003f45320 */
[----:B------:R-:W-:Y:S05]  /*13ac0*/  @!P0 BRA `(.L_x_290) ;  /* 0x0000000000708947 */ /* 0x000fea0003800000 */
[----:B------:R-:W-:-:S05]  /*13ad0*/  IMAD.IADD R56, R1, 0x1, R36 ;  /* 0x0000000101387824 */ /* 0x000fca00078e0224 */
[----:B------:R-:W2:Y:S01]  /*13ae0*/  LDL.U8 R44, [R56+0x87] ;  /* 0x00008700382c7983 */ /* 0x000ea20000100000 */
[----:B------:R-:W-:-:S05]  /*13af0*/  IADD3 R0, PT, PT, R36, R37, RZ ;  /* 0x0000002524007210 */ /* 0x000fca0007ffe0ff */
        /* <DEDUP_REMOVED lines=22> */
[----:B------:R-:W-:Y:S01]  /*13c60*/  VIADD R36, R36, 0x8 ;  /* 0x0000000824247836 */ /* 0x000fe20000000000 */
[----:B----4-:R-:W2:Y:S02]  /*13c70*/  I2F.F64.U16 R50, R54 ;  /* 0x0000003600327312 */ /* 0x010ea40000101800 */
[----:B--2---:R0:W-:Y:S04]  /*13c80*/  STL.64 [R55+0xe0], R50 ;  /* 0x0000e03237007387 */ /* 0x0041e80000100a00 */
.L_x_290:
[----:B------:R-:W-:Y:S05]  /*13c90*/  @!P2 BRA `(.L_x_289) ;  /* 0x0000000000a0a947 */ /* 0x000fea0003800000 */
[----:B------:R-:W-:Y:S02]  /*13ca0*/  ISETP.GE.U32.AND P0, PT, R12, 0x3, PT ;  /* 0x000000030c00780c */ /* 0x000fe40003f06070 */
[----:B------:R-:W-:Y:S02]  /*13cb0*/  ISETP.NE.U32.AND P2, PT, R13, RZ, PT ;  /* 0x000000ff0d00720c */ /* 0x000fe40003f45070 */
[----:B------:R-:W-:Y:S02]  /*13cc0*/  ISETP.GE.U32.AND.EX P0, PT, R16, RZ, PT, P0 ;  /* 0x000000ff1000720c */ /* 0x000fe40003f06100 */
[----:B------:R-:W-:-:S11]  /*13cd0*/  ISETP.NE.AND.EX P2, PT, RZ, RZ, PT, P2 ;  /* 0x000000ffff00720c */ /* 0x000fd60003f45320 */
[----:B------:R-:W-:Y:S05]  /*13ce0*/  @!P0 BRA `(.L_x_291) ;  /* 0x0000000000408947 */ /* 0x000fea0003800000 */
[----:B------:R-:W-:-:S05]  /*13cf0*/  IMAD.IADD R52, R1, 0x1, R36 ;  /* 0x0000000101347824 */ /* 0x000fca00078e0224 */
[----:B0-----:R-:W2:Y:S01]  /*13d00*/  LDL.U8 R44, [R52+0x87] ;  /* 0x00008700342c7983 */ /* 0x001ea20000100000 */
[----:B------:R-:W-:-:S04]  /*13d10*/  IMAD.IADD R0, R36, 0x1, R37 ;  /* 0x0000000124007824 */ /* 0x000fc800078e0225 */
[----:B------:R-:W-:Y:S01]  /*13d20*/  IMAD.U32 R53, R0, 0x8, R1 ;  /* 0x0000000800357824 */ /* 0x000fe200078e0001 */
        /* <DEDUP_REMOVED lines=12> */
.L_x_291:
[----:B------:R-:W-:Y:S05]  /*13df0*/  @!P2 BRA `(.L_x_289) ;  /* 0x000000000048a947 */ /* 0x000fea0003800000 */
[----:B0-2---:R-:W-:-:S05]  /*13e00*/  IADD3 R46, PT, PT, R1, R36, RZ ;  /* 0x00000024012e7210 */ /* 0x005fca0007ffe0ff */
[----:B------:R-:W2:Y:S01]  /*13e10*/  LDL.U8 R44, [R46+0x87] ;  /* 0x000087002e2c7983 */ /* 0x000ea20000100000 */
[----:B------:R-:W-:Y:S01]  /*13e20*/  IMAD.IADD R0, R36, 0x1, R37 ;  /* 0x0000000124007824 */ /* 0x000fe200078e0225 */
[----:B------:R-:W-:-:S03]  /*13e30*/  ISETP.NE.U32.AND P0, PT, R13, 0x1, PT ;  /* 0x000000010d00780c */ /* 0x000fc60003f05070 */
[----:B------:R-:W-:Y:S01]  /*13e40*/  IMAD.U32 R47, R0, 0x8, R1 ;  /* 0x00000008002f7824 */ /* 0x000fe200078e0001 */
[----:B------:R-:W-:Y:S01]  /*13e50*/  ISETP.NE.AND.EX P0, PT, RZ, RZ, PT, P0 ;  /* 0x000000ffff00720c */ /* 0x000fe20003f05300 */
[----:B--2---:R-:W0:Y:S03]  /*13e60*/  I2F.F64.U16 R44, R44 ;  /* 0x0000002c002c7312 */ /* 0x004e260000101800 */
[----:B0-----:R3:W-:Y:S09]  /*13e70*/  STL.64 [R47+0xa8], R44 ;  /* 0x0000a82c2f007387 */ /* 0x0017f20000100a00 */
[----:B------:R-:W-:Y:S05]  /*13e80*/  @!P0 BRA `(.L_x_289) ;  /* 0x0000000000248947 */ /* 0x000fea0003800000 */
[----:B------:R-:W2:Y:S01]  /*13e90*/  LDL.U8 R36, [R46+0x88] ;  /* 0x000088002e247983 */ /* 0x000ea20000100000 */
[----:B------:R-:W-:-:S04]  /*13ea0*/  ISETP.NE.U32.AND P0, PT, R13, 0x2, PT ;  /* 0x000000020d00780c */ /* 0x000fc80003f05070 */
[----:B------:R-:W-:Y:S01]  /*13eb0*/  ISETP.NE.AND.EX P0, PT, RZ, RZ, PT, P0 ;  /* 0x000000ffff00720c */ /* 0x000fe20003f05300 */
[----:B--2---:R-:W0:Y:S02]  /*13ec0*/  I2F.F64.U16 R36, R36 ;  /* 0x0000002400247312 */ /* 0x004e240000101800 */
[----:B0-----:R4:W-:Y:S10]  /*13ed0*/  STL.64 [R47+0xb0], R36 ;  /* 0x0000b0242f007387 */ /* 0x0019f40000100a00 */
[----:B------:R-:W-:Y:S05]  /*13ee0*/  @!P0 BRA `(.L_x_289) ;  /* 0x00000000000c8947 */ /* 0x000fea0003800000 */
[----:B----4-:R-:W2:Y:S02]  /*13ef0*/  LDL.U8 R36, [R46+0x89] ;  /* 0x000089002e247983 */ /* 0x010ea40000100000 */
[----:B--2---:R-:W0:Y:S02]  /*13f00*/  I2F.F64.U16 R36, R36 ;  /* 0x0000002400247312 */ /* 0x004e240000101800 */
[----:B0-----:R0:W-:Y:S02]  /*13f10*/  STL.64 [R47+0xb8], R36 ;  /* 0x0000b8242f007387 */ /* 0x0011e40000100a00 */
.L_x_289:
[C---:B------:R-:W-:Y:S01]  /*13f20*/  IMAD.U32 R69, R23.reuse, 0x20, R4 ;  /* 0x0000002017457824 */ /* 0x040fe200078e0004 */
[----:B------:R-:W-:Y:S01]  /*13f30*/  ISETP.NE.U32.AND P0, PT, R23, RZ, PT ;  /* 0x000000ff1700720c */ /* 0x000fe20003f05070 */
[----:B------:R-:W-:Y:S01]  /*13f40*/  BSSY.RECONVERGENT B2, `(.L_x_292) ;  /* 0x000007b000027945 */ /* 0x000fe20003800200 */
[----:B0---4-:R-:W-:Y:S01]  /*13f50*/  IMAD.MOV.U32 R37, RZ, RZ, 0x1 ;  /* 0x00000001ff257424 */ /* 0x011fe200078e00ff */
[----:B--23--:R-:W-:Y:S01]  /*13f60*/  CS2R R44, SRZ ;  /* 0x00000000002c7805 */ /* 0x00cfe2000001ff00 */
[----:B------:R0:W-:Y:S01]  /*13f70*/  STL.64 [R69], R42 ;  /* 0x0000002a45007387 */ /* 0x0001e20000100a00 */
[----:B------:R-:W-:-:S03]  /*13f80*/  ISETP.NE.AND.EX P0, PT, R22, RZ, PT, P0 ;  /* 0x000000ff1600720c */ /* 0x000fc60003f05300 */
[----:B------:R0:W-:Y:S04]  /*13f90*/  STL.64 [R69+0x8], R42 ;  /* 0x0000082a45007387 */ /* 0x0001e80000100a00 */
[----:B------:R0:W-:Y:S06]  /*13fa0*/  STL.64 [R69+0x10], R34 ;  /* 0x0000102245007387 */ /* 0x0001ec0000100a00 */
[----:B------:R-:W-:Y:S05]  /*13fb0*/  @!P0 BRA `(.L_x_293) ;  /* 0x0000000400cc8947 */ /* 0x000fea0003800000 */
[----:B------:R-:W-:Y:S01]  /*13fc0*/  IADD3 R0, P0, PT, R23, 0x1, RZ ;  /* 0x0000000117007810 */ /* 0x000fe20007f1e0ff */
[----:B------:R-:W-:Y:S01]  /*13fd0*/  BSSY.RECONVERGENT B5, `(.L_x_294) ;  /* 0x000006f000057945 */ /* 0x000fe20003800200 */
[----:B------:R-:W-:Y:S01]  /*13fe0*/  IMAD.MOV.U32 R73, RZ, RZ, RZ ;  /* 0x000000ffff497224 */ /* 0x000fe200078e00ff */
[----:B------:R-:W-:Y:S01]  /*13ff0*/  CS2R R44, SRZ ;  /* 0x00000000002c7805 */ /* 0x000fe2000001ff00 */
[----:B------:R-:W-:Y:S01]  /*14000*/  IMAD.MOV.U32 R71, RZ, RZ, RZ ;  /* 0x000000ffff477224 */ /* 0x000fe200078e00ff */
[----:B------:R-:W-:Y:S02]  /*14010*/  LOP3.LUT R0, R0, 0xfffffffe, RZ, 0xc0, !PT ;  /* 0xfffffffe00007812 */ /* 0x000fe400078ec0ff */
[----:B------:R-:W-:-:S07]  /*14020*/  IADD3.X R68, PT, PT, RZ, R22, RZ, P0, !PT ;  /* 0x00000016ff447210 */ /* 0x000fce00007fe4ff */
.L_x_299:
[----:B------:R-:W-:-:S05]  /*14030*/  IMAD.U32 R62, R73, 0x20, R4 ;  /* 0x00000020493e7824 */ /* 0x000fca00078e0004 */
[----:B------:R-:W2:Y:S04]  /*14040*/  LDL.64 R36, [R62+0x8] ;  /* 0x000008003e247983 */ /* 0x000ea80000100a00 */
[----:B------:R-:W3:Y:S01]  /*14050*/  LDL.64 R46, [R62+0x28] ;  /* 0x000028003e2e7983 */ /* 0x000ee20000100a00 */
[----:B------:R-:W-:Y:S01]  /*14060*/  IMAD.MOV.U32 R50, RZ, RZ, 0x652b82fe ;  /* 0x652b82feff327424 */ /* 0x000fe200078e00ff */
[----:B------:R-:W-:Y:S01]  /*14070*/  MOV R55, 0x3c7abc9e ;  /* 0x3c7abc9e00377802 */ /* 0x000fe20000000f00 */
[----:B------:R-:W-:Y:S01]  /*14080*/  IMAD.MOV.U32 R51, RZ, RZ, 0x3ff71547 ;  /* 0x3ff71547ff337424 */ /* 0x000fe200078e00ff */
[----:B------:R-:W-:Y:S01]  /*14090*/  IADD3 R73, P0, PT, R73, 0x2, RZ ;  /* 0x0000000249497810 */ /* 0x000fe20007f1e0ff */
[----:B------:R-:W-:Y:S01]  /*140a0*/  IMAD.MOV.U32 R60, RZ, RZ, -0x105c611 ;  /* 0xfefa39efff3c7424 */ /* 0x000fe200078e00ff */
[----:B------:R-:W-:Y:S01]  /*140b0*/  BSSY.RECONVERGENT B6, `(.L_x_295) ;  /* 0x000004c000067945 */ /* 0x000fe20003800200 */
[----:B------:R-:W-:Y:S01]  /*140c0*/  IMAD.MOV.U32 R61, RZ, RZ, 0x3fe62e42 ;  /* 0x3fe62e42ff3d7424 */ /* 0x000fe200078e00ff */
[----:B------:R-:W-:Y:S01]  /*140d0*/  IADD3.X R71, PT, PT, RZ, R71, RZ, P0, !PT ;  /* 0x00000047ff477210 */ /* 0x000fe200007fe4ff */
[----:B------:R-:W-:Y:S01]  /*140e0*/  IMAD.MOV.U32 R54, RZ, RZ, 0x3b39803f ;  /* 0x3b39803fff367424 */ /* 0x000fe200078e00ff */
[----:B------:R-:W-:Y:S01]  /*140f0*/  ISETP.NE.U32.AND P0, PT, R73, R0, PT ;  /* 0x000000004900720c */ /* 0x000fe20003f05070 */
[----:B------:R-:W-:-:S02]  /*14100*/  IMAD.MOV.U32 R56, RZ, RZ, 0x69ce2bdf ;  /* 0x69ce2bdfff387424 */ /* 0x000fc400078e00ff */
[----:B------:R-:W-:Y:S01]  /*14110*/  IMAD.MOV.U32 R57, RZ, RZ, 0x3e5ade15 ;  /* 0x3e5ade15ff397424 */ /* 0x000fe200078e00ff */
[----:B------:R-:W-:Y:S01]  /*14120*/  ISETP.NE.AND.EX P0, PT, R71, R68, PT, P0 ;  /* 0x000000444700720c */ /* 0x000fe20003f05300 */
[----:B------:R-:W-:Y:S02]  /*14130*/  IMAD.MOV.U32 R64, RZ, RZ, 0x62401315 ;  /* 0x62401315ff407424 */ /* 0x000fe400078e00ff */
[----:B------:R-:W-:Y:S01]  /*14140*/  IMAD.MOV.U32 R65, RZ, RZ, 0x3ec71dee ;  /* 0x3ec71deeff417424 */ /* 0x000fe200078e00ff */
[-C--:B--2---:R-:W-:Y:S02]  /*14150*/  DFMA R48, R36, -R50.reuse, 6.75539944105574400000e+15 ;  /* 0x433800002430742b */ /* 0x084fe40000000832 */
[----:B---3--:R-:W-:-:S06]  /*14160*/  DFMA R50, R46, -R50, 6.75539944105574400000e+15 ;  /* 0x433800002e32742b */ /* 0x008fcc0000000832 */
[----:B------:R-:W-:Y:S02]  /*14170*/  DADD R58, R48, -6.75539944105574400000e+15 ;  /* 0xc3380000303a7429 */ /* 0x000fe40000000000 */
[----:B------:R-:W-:-:S06]  /*14180*/  DADD R52, R50, -6.75539944105574400000e+15 ;  /* 0xc338000032347429 */ /* 0x000fcc0000000000 */
[-C--:B------:R-:W-:Y:S02]  /*14190*/  DFMA R66, R58, -R60.reuse, -R36 ;  /* 0x8000003c3a42722b */ /* 0x080fe40000000824 */
[----:B------:R-:W-:-:S06]  /*141a0*/  DFMA R60, R52, -R60, -R46 ;  /* 0x8000003c343c722b */ /* 0x000fcc000000082e */
[-C--:B------:R-:W-:Y:S01]  /*141b0*/  DFMA R66, R58, -R54.reuse, R66 ;  /* 0x800000363a42722b */ /* 0x080fe20000000042 */
[----:B------:R-:W-:Y:S02]  /*141c0*/  IMAD.MOV.U32 R58, RZ, RZ, -0x35dec16 ;  /* 0xfca213eaff3a7424 */ /* 0x000fe400078e00ff */
[----:B------:R-:W-:Y:S01]  /*141d0*/  IMAD.MOV.U32 R59, RZ, RZ, 0x3e928af3 ;  /* 0x3e928af3ff3b7424 */ /* 0x000fe200078e00ff */
[----:B------:R-:W-:Y:S01]  /*141e0*/  DFMA R60, R52, -R54, R60 ;  /* 0x80000036343c722b */ /* 0x000fe2000000003c */
[----:B------:R-:W-:Y:S01]  /*141f0*/  MOV R52, 0x7c89eb71 ;  /* 0x7c89eb7100347802 */ /* 0x000fe20000000f00 */
[----:B------:R-:W-:-:S03]  /*14200*/  IMAD.MOV.U32 R53, RZ, RZ, 0x3efa0199 ;  /* 0x3efa0199ff357424 */ /* 0x000fc600078e00ff */
[-CC-:B------:R-:W-:Y:S01]  /*14210*/  DFMA R62, R66, R56.reuse, R58.reuse ;  /* 0x00000038423e722b */ /* 0x180fe2000000003a */
[----:B------:R-:W-:Y:S02]  /*14220*/  IMAD.MOV.U32 R54, RZ, RZ, 0x14761f65 ;  /* 0x14761f65ff367424 */ /* 0x000fe400078e00ff */
[----:B------:R-:W-:Y:S01]  /*14230*/  DFMA R56, R60, R56, R58 ;  /* 0x000000383c38722b */ /* 0x000fe2000000003a */
[----:B------:R-:W-:Y:S02]  /*14240*/  IMAD.MOV.U32 R55, RZ, RZ, 0x3f2a01a0 ;  /* 0x3f2a01a0ff377424 */ /* 0x000fe400078e00ff */
[----:B------:R-:W-:Y:S02]  /*14250*/  IMAD.MOV.U32 R58, RZ, RZ, 0x1852b7af ;  /* 0x1852b7afff3a7424 */ /* 0x000fe400078e00ff */
[--C-:B------:R-:W-:Y:S01]  /*14260*/  DFMA R62, R66, R62, R64.reuse ;  /* 0x0000003e423e722b */ /* 0x100fe20000000040 */
[----:B------:R-:W-:Y:S02]  /*14270*/  IMAD.MOV.U32 R59, RZ, RZ, 0x3f56c16c ;  /* 0x3f56c16cff3b7424 */ /* 0x000fe400078e00ff */
[----:B------:R-:W-:-:S05]  /*14280*/  DFMA R56, R60, R56, R64 ;  /* 0x000000383c38722b */ /* 0x000fca0000000040 */
[----:B------:R-:W-:-:S03]  /*14290*/  DFMA R62, R66, R62, R52 ;  /* 0x0000003e423e722b */ /* 0x000fc60000000034 */
[----:B------:R-:W-:Y:S01]  /*142a0*/  DFMA R56, R60, R56, R52 ;  /* 0x000000383c38722b */ /* 0x000fe20000000034 */
[----:B------:R-:W-:Y:S01]  /*142b0*/  IMAD.MOV.U32 R52, RZ, RZ, 0x11122322 ;  /* 0x11122322ff347424 */ /* 0x000fe200078e00ff */
[----:B------:R-:W-:-:S03]  /*142c0*/  MOV R53, 0x3f811111 ;  /* 0x3f81111100357802 */ /* 0x000fc60000000f00 */
[----:B------:R-:W-:-:S03]  /*142d0*/  DFMA R62, R66, R62, R54 ;  /* 0x0000003e423e722b */ /* 0x000fc60000000036 */
[----:B------:R-:W-:Y:S01]  /*142e0*/  DFMA R56, R60, R56, R54 ;  /* 0x000000383c38722b */ /* 0x000fe20000000036 */
[----:B------:R-:W-:Y:S02]  /*142f0*/  IMAD.MOV.U32 R54, RZ, RZ, 0x555502a1 ;  /* 0x555502a1ff367424 */ /* 0x000fe400078e00ff */
[----:B------:R-:W-:Y:S02]  /*14300*/  IMAD.MOV.U32 R55, RZ, RZ, 0x3fa55555 ;  /* 0x3fa55555ff377424 */ /* 0x000fe400078e00ff */
        /* <DEDUP_REMOVED lines=9> */
[----:B------:R-:W-:Y:S02]  /*143a0*/  DFMA R56, R60, R56, R54 ;  /* 0x000000383c38722b */ /* 0x000fe40000000036 */
[----:B------:R-:W-:-:S03]  /*143b0*/  DADD R54, -RZ, -R36 ;  /* 0x00000000ff367229 */ /* 0x000fc60000000924 */
[----:B------:R-:W-:-:S03]  /*143c0*/  DFMA R62, R66, R62, R58 ;  /* 0x0000003e423e722b */ /* 0x000fc6000000003a */
[----:B------:R-:W-:-:S04]  /*143d0*/  DFMA R56, R60, R56, R58 ;  /* 0x000000383c38722b */ /* 0x000fc8000000003a */
[----:B------:R-:W-:Y:S01]  /*143e0*/  FSETP.GEU.AND P2, PT, |R55|, 4.1917929649353027344, PT ;  /* 0x4086232b3700780b */ /* 0x000fe20003f4e200 */
[----:B------:R-:W-:-:S03]  /*143f0*/  DFMA R62, R66, R62, R52 ;  /* 0x0000003e423e722b */ /* 0x000fc60000000034 */
[----:B------:R-:W-:Y:S02]  /*14400*/  DFMA R56, R60, R56, R52 ;  /* 0x000000383c38722b */ /* 0x000fe40000000034 */
[----:B------:R-:W-:-:S03]  /*14410*/  DADD R52, -RZ, -R46 ;  /* 0x00000000ff347229 */ /* 0x000fc6000000092e */
[----:B------:R-:W-:-:S03]  /*14420*/  DFMA R62, R66, R62, 1 ;  /* 0x3ff00000423e742b */ /* 0x000fc6000000003e */
[----:B------:R-:W-:-:S04]  /*14430*/  DFMA R56, R60, R56, 1 ;  /* 0x3ff000003c38742b */ /* 0x000fc80000000038 */
[----:B------:R-:W-:Y:S01]  /*14440*/  IMAD.MOV.U32 R54, RZ, RZ, R53 ;  /* 0x000000ffff367224 */ /* 0x000fe200078e0035 */
[----:B------:R-:W-:-:S03]  /*14450*/  DFMA R62, R66, R62, 1 ;  /* 0x3ff00000423e742b */ /* 0x000fc6000000003e */
[----:B------:R-:W-:Y:S01]  /*14460*/  DFMA R56, R60, R56, 1 ;  /* 0x3ff000003c38742b */ /* 0x000fe20000000038 */
[----:B------:R-:W-:-:S06]  /*14470*/  FSETP.GEU.AND P4, PT, |R54|, 4.1917929649353027344, PT ;  /* 0x4086232b3600780b */ /* 0x000fcc0003f8e200 */
        /* <DEDUP_REMOVED lines=15> */
.L_x_296:
[----:B------:R-:W-:Y:S05]  /*14570*/  BSYNC.RECONVERGENT B6 ;  /* 0x0000000000067941 */ /* 0x000fea0003800200 */
.L_x_295:
[----:B------:R-:W-:Y:S01]  /*14580*/  BSSY.RECONVERGENT B6, `(.L_x_297) ;  /* 0x0000011000067945 */ /* 0x000fe20003800200 */
[----:B------:R-:W-:Y:S01]  /*14590*/  DADD R44, R52, R44 ;  /* 0x00000000342c7229 */ /* 0x000fe2000000002c */
[----:B------:R-:W-:Y:S01]  /*145a0*/  LEA R37, R50, R57, 0x14 ;  /* 0x0000003932257211 */ /* 0x000fe200078ea0ff */
[----:B------:R-:W-:Y:S01]  /*145b0*/  IMAD.MOV.U32 R36, RZ, RZ, R56 ;  /* 0x000000ffff247224 */ /* 0x000fe200078e0038 */
[----:B------:R-:W-:Y:S08]  /*145c0*/  @!P4 BRA `(.L_x_298) ;  /* 0x000000000030c947 */ /* 0x000ff00003800000 */
[----:B------:R-:W-:Y:S01]  /*145d0*/  FSETP.GEU.AND P3, PT, |R54|, 4.2275390625, PT ;  /* 0x408748003600780b */ /* 0x000fe20003f6e200 */
[C---:B------:R-:W-:Y:S02]  /*145e0*/  DADD R48, -R46.reuse, +INF ;  /* 0x7ff000002e307429 */ /* 0x040fe40000000100 */
[----:B------:R-:W-:-:S08]  /*145f0*/  DSETP.GT.AND P2, PT, R46, RZ, PT ;  /* 0x000000ff2e00722a */ /* 0x000fd00003f44000 */
[----:B------:R-:W-:Y:S02]  /*14600*/  FSEL R37, R49, RZ, !P2 ;  /* 0x000000ff31257208 */ /* 0x000fe40005000000 */
[----:B------:R-:W-:-:S04]  /*14610*/  @!P3 LEA.HI R36, R50, R50, RZ, 0x1 ;  /* 0x000000323224b211 */ /* 0x000fc800078f08ff */
[----:B------:R-:W-:Y:S02]  /*14620*/  @!P3 SHF.R.S32.HI R47, RZ, 0x1, R36 ;  /* 0x00000001ff2fb819 */ /* 0x000fe40000011424 */
[----:B------:R-:W-:-:S03]  /*14630*/  FSEL R36, R48, RZ, !P2 ;  /* 0x000000ff30247208 */ /* 0x000fc60005000000 */
[----:B------:R-:W-:Y:S02]  /*14640*/  @!P3 IMAD.IADD R46, R50, 0x1, -R47 ;  /* 0x00000001322eb824 */ /* 0x000fe400078e0a2f */
[----:B------:R-:W-:-:S03]  /*14650*/  @!P3 IMAD R57, R47, 0x100000, R57 ;  /* 0x001000002f39b824 */ /* 0x000fc600078e0239 */
[----:B------:R-:W-:Y:S01]  /*14660*/  @!P3 LEA R47, R46, 0x3ff00000, 0x14 ;  /* 0x3ff000002e2fb811 */ /* 0x000fe200078ea0ff */
[----:B------:R-:W-:-:S06]  /*14670*/  @!P3 IMAD.MOV.U32 R46, RZ, RZ, RZ ;  /* 0x000000ffff2eb224 */ /* 0x000fcc00078e00ff */
[----:B------:R-:W-:-:S11]  /*14680*/  @!P3 DMUL R36, R56, R46 ;  /* 0x0000002e3824b228 */ /* 0x000fd60000000000 */
.L_x_298:
[----:B------:R-:W-:Y:S05]  /*14690*/  BSYNC.RECONVERGENT B6 ;  /* 0x0000000000067941 */ /* 0x000fea0003800200 */
.L_x_297:
[----:B------:R-:W-:Y:S01]  /*146a0*/  DADD R44, R44, R36 ;  /* 0x000000002c2c7229 */ /* 0x000fe20000000024 */
[----:B------:R-:W-:Y:S10]  /*146b0*/  @P0 BRA `(.L_x_299) ;  /* 0xfffffff8005c0947 */ /* 0x000ff4000383ffff */
[----:B------:R-:W-:Y:S05]  /*146c0*/  BSYNC.RECONVERGENT B5 ;  /* 0x0000000000057941 */ /* 0x000fea0003800200 */
.L_x_294:
[----:B------:R-:W-:-:S05]  /*146d0*/  IMAD.SHL.U32 R0, R0, 0x4, RZ ;  /* 0x0000000400007824 */ /* 0x000fca00078e00ff */
[----:B------:R-:W-:-:S07]  /*146e0*/  LOP3.LUT R37, R0, 0x1, RZ, 0xfc, !PT ;  /* 0x0000000100257812 */ /* 0x000fce00078efcff */
.L_x_293:
[----:B------:R-:W-:Y:S05]  /*146f0*/  BSYNC.RECONVERGENT B2 ;  /* 0x0000000000027941 */ /* 0x000fea0003800200 */
.L_x_292:
[----:B------:R-:W-:Y:S01]  /*14700*/  LOP3.LUT R0, R23, 0x1, RZ, 0xc0, !PT ;  /* 0x0000000117007812 */ /* 0x000fe200078ec0ff */
[----:B------:R-:W-:Y:S03]  /*14710*/  BSSY.RECONVERGENT B2, `(.L_x_300) ;  /* 0x0000044000027945 */ /* 0x000fe60003800200 */
[----:B------:R-:W-:-:S04]  /*14720*/  ISETP.NE.U32.AND P0, PT, R0, 0x1, PT ;  /* 0x000000010000780c */ /* 0x000fc80003f05070 */
[----:B------:R-:W-:-:S13]  /*14730*/  ISETP.NE.U32.AND.EX P0, PT, RZ, RZ, PT, P0 ;  /* 0x000000ffff00720c */ /* 0x000fda0003f05100 */
[----:B------:R-:W-:Y:S05]  /*14740*/  @!P0 BRA `(.L_x_301) ;  /* 0x0000000400008947 */ /* 0x000fea0003800000 */
[----:B------:R-:W-:-:S06]  /*14750*/  IMAD.U32 R36, R37, 0x8, R4 ;  /* 0x0000000825247824 */ /* 0x000fcc00078e0004 */
[----:B------:R-:W2:Y:S01]  /*14760*/  LDL.64 R36, [R36] ;  /* 0x0000000024247983 */ /* 0x000ea20000100a00 */
        /* <DEDUP_REMOVED lines=55> */
[----:B------:R-:W-:Y:S01]  /*14ae0*/  @!P2 IMAD.IADD R46, R46, 0x1, -R37 ;  /* 0x000000012e2ea824 */ /* 0x000fe200078e0a25 */
[----:B------:R-:W-:-:S04]  /*14af0*/  @!P2 LEA R37, R37, R51, 0x14 ;  /* 0x000000332525a211 */ /* 0x000fc800078ea0ff */
[----:B------:R-:W-:Y:S01]  /*14b00*/  @!P2 LEA R47, R46, 0x3ff00000, 0x14 ;  /* 0x3ff000002e2fa811 */ /* 0x000fe200078ea0ff */
[----:B------:R-:W-:-:S06]  /*14b10*/  @!P2 IMAD.MOV.U32 R46, RZ, RZ, RZ ;  /* 0x000000ffff2ea224 */ /* 0x000fcc00078e00ff */
[----:B------:R-:W-:-:S11]  /*14b20*/  @!P2 DMUL R48, R36, R46 ;  /* 0x0000002e2430a228 */ /* 0x000fd60000000000 */
.L_x_303:
[----:B------:R-:W-:Y:S05]  /*14b30*/  BSYNC.RECONVERGENT B5 ;  /* 0x0000000000057941 */ /* 0x000fea0003800200 */
.L_x_302:
[----:B------:R-:W-:-:S11]  /*14b40*/  DADD R44, R44, R48 ;  /* 0x000000002c2c7229 */ /* 0x000fd60000000030 */
.L_x_301:
[----:B------:R-:W-:Y:S05]  /*14b50*/  BSYNC.RECONVERGENT B2 ;  /* 0x0000000000027941 */ /* 0x000fea0003800200 */
.L_x_300:
[----:B------:R-:W2:Y:S01]  /*14b60*/  LDC R0, c[0x0][0x3c0] ;  /* 0x0000f000ff007b82 */ /* 0x000ea20000000800 */
[----:B------:R-:W-:Y:S01]  /*14b70*/  ISETP.NE.U32.AND P0, PT, R32, RZ, PT ;  /* 0x000000ff2000720c */ /* 0x000fe20003f05070 */
[----:B-1----:R-:W-:Y:S01]  /*14b80*/  DADD R70, -RZ, -R30 ;  /* 0x00000000ff467229 */ /* 0x002fe2000000091e */
[----:B------:R-:W-:Y:S01]  /*14b90*/  BSSY.RECONVERGENT B2, `(.L_x_304) ;  /* 0x0000007000027945 */ /* 0x000fe20003800200 */
[----:B------:R-:W-:Y:S01]  /*14ba0*/  IMAD.MOV.U32 R72, RZ, RZ, RZ ;  /* 0x000000ffff487224 */ /* 0x000fe200078e00ff */
[----:B------:R-:W-:Y:S01]  /*14bb0*/  ISETP.NE.AND.EX P0, PT, R33, RZ, PT, P0 ;  /* 0x000000ff2100720c */ /* 0x000fe20003f05300 */
[----:B------:R-:W-:Y:S01]  /*14bc0*/  IMAD.MOV.U32 R73, RZ, RZ, 0x40000000 ;  /* 0x40000000ff497424 */ /* 0x000fe200078e00ff */
[----:B--2---:R-:W-:Y:S02]  /*14bd0*/  ISETP.NE.AND P5, PT, R0, 0x1, PT ;  /* 0x000000010000780c */ /* 0x004fe40003fa5270 */
[----:B------:R-:W-:-:S11]  /*14be0*/  MOV R0, 0x14c00 ;  /* 0x00014c0000007802 */ /* 0x000fd60000000f00 */
[----:B0-----:R-:W-:Y:S05]  /*14bf0*/  CALL.REL.NOINC `($_Z21sogrand_slices_kernelPdS_S_PhiiimdiPi$__internal_accurate_pow) ;  /* 0x0000009c00e87944 */ /* 0x001fea0003c00000 */
[----:B------:R-:W-:Y:S05]  /*14c00*/  BSYNC.RECONVERGENT B2 ;  /* 0x0000000000027941 */ /* 0x000fea0003800200 */
.L_x_304:
[----:B------:R-:W-:Y:S01]  /*14c10*/  FSEL R36, R48, RZ, P0 ;  /* 0x000000ff30247208 */ /* 0x000fe20000000000 */
[----:B------:R-:W-:Y:S01]  /*14c20*/  IMAD.MOV.U32 R46, RZ, RZ, 0x1 ;  /* 0x00000001ff2e7424 */ /* 0x000fe200078e00ff */
[----:B------:R-:W-:Y:S01]  /*14c30*/  FSEL R37, R52, 1.875, P0 ;  /* 0x3ff0000034257808 */ /* 0x000fe20000000000 */
[----:B------:R-:W-:Y:S01]  /*14c40*/  UMOV UR4, 0xe826d695 ;  /* 0xe826d69500047882 */ /* 0x000fe20000000000 */
[----:B------:R-:W-:Y:S01]  /*14c50*/  FSETP.GEU.AND P2, PT, |R45|, 6.5827683646048100446e-37, PT ;  /* 0x036000002d00780b */ /* 0x000fe20003f4e200 */
[----:B------:R-:W-:Y:S01]  /*14c60*/  UMOV UR5, 0x3e112e0b ;  /* 0x3e112e0b00057882 */ /* 0x000fe20000000000 */
[----:B------:R-:W-:Y:S02]  /*14c70*/  BSSY.RECONVERGENT B5, `(.L_x_305) ;  /* 0x0000016000057945 */ /* 0x000fe40003800200 */
        /* <DEDUP_REMOVED lines=16> */
[----:B------:R-:W-:Y:S01]  /*14d80*/  MOV R47, R45 ;  /* 0x0000002d002f7202 */ /* 0x000fe20000000f00 */
[----:B------:R-:W-:Y:S01]  /*14d90*/  IMAD.MOV.U32 R44, RZ, RZ, R48 ;  /* 0x000000ffff2c7224 */ /* 0x000fe200078e0030 */
[----:B------:R-:W-:Y:S01]  /*14da0*/  MOV R0, 0x14dd0 ;  /* 0x00014dd000007802 */ /* 0x000fe20000000f00 */
[----:B------:R-:W-:-:S07]  /*14db0*/  IMAD.MOV.U32 R45, RZ, RZ, R49 ;  /* 0x000000ffff2d7224 */ /* 0x000fce00078e0031 */
[----:B------:R-:W-:Y:S05]  /*14dc0*/  CALL.REL.NOINC `($__internal_1_$__cuda_sm20_div_rn_f64_full) ;  /* 0x0000009400447944 */ /* 0x000fea0003c00000 */
.L_x_306:
[----:B------:R-:W-:Y:S05]  /*14dd0*/  BSYNC.RECONVERGENT B5 ;  /* 0x0000000000057941 */ /* 0x000fea0003800200 */
.L_x_305:
[----:B------:R-:W-:Y:S02]  /*14de0*/  FSEL R44, R46, RZ, P6 ;  /* 0x000000ff2e2c7208 */ /* 0x000fe40003000000 */
[----:B------:R-:W-:Y:S02]  /*14df0*/  FSEL R45, R47, 1.875, P6 ;  /* 0x3ff000002f2d7808 */ /* 0x000fe40003000000 */
[----:B------:R-:W-:-:S03]  /*14e00*/  IADD3 R23, P0, PT, R23, 0x1, RZ ;  /* 0x0000000117177810 */ /* 0x000fc60007f1e0ff */
[----:B------:R0:W-:Y:S02]  /*14e10*/  STL.64 [R69+0x18], R44 ;  /* 0x0000182c45007387 */ /* 0x0001e40000100a00 */
[----:B------:R-:W-:Y:S01]  /*14e20*/  IMAD.X R22, RZ, RZ, R22, P0 ;  /* 0x000000ffff167224 */ /* 0x000fe200000e0616 */
[----:B------:R-:W-:Y:S07]  /*14e30*/  @P5 BRA `(.L_x_307) ;  /* 0x0000000000f85947 */ /* 0x000fee0003800000 */
        /* <DEDUP_REMOVED lines=60> */
.L_x_309:
[----:B------:R-:W-:Y:S05]  /*15200*/  BSYNC.RECONVERGENT B2 ;  /* 0x0000000000027941 */ /* 0x000fea0003800200 */
.L_x_308:
[----:B------:R-:W-:-:S11]  /*15210*/  DADD R40, R40, -R48 ;  /* 0x0000000028287229 */ /* 0x000fd60000000830 */
.L_x_307:
[----:B------:R-:W1:Y:S01]  /*15220*/  LDCU UR4, c[0x0][0x3a8] ;  /* 0x00007500ff0477ac */ /* 0x000e620008000800 */
[----:B------:R-:W2:Y:S01]  /*15230*/  LDCU.64 UR20, c[0x0][0x3b8] ;  /* 0x00007700ff1477ac */ /* 0x000ea20008000a00 */
[----:B-1----:R-:W-:-:S04]  /*15240*/  ISETP.NE.U32.AND P0, PT, R23, UR4, PT ;  /* 0x0000000417007c0c */ /* 0x002fc8000bf05070 */
[----:B------:R-:W-:-:S13]  /*15250*/  ISETP.NE.AND.EX P0, PT, R22, UR15, PT, P0 ;  /* 0x0000000f16007c0c */ /* 0x000fda000bf05300 */
[----:B--2---:R-:W-:-:S14]  /*15260*/  DSETP.LEU.AND P0, PT, R44, UR20, P0 ;  /* 0x000000142c007e2a */ /* 0x004fdc000870b000 */
[----:B------:R-:W-:Y:S05]  /*15270*/  @!P0 BREAK.RELIABLE B4 ;  /* 0x0000000000048942 */ /* 0x000fea0003800100 */
[----:B------:R-:W-:Y:S05]  /*15280*/  @!P0 BREAK.RELIABLE B3 ;  /* 0x0000000000038942 */ /* 0x000fea0003800100 */
[----:B------:R-:W-:Y:S05]  /*15290*/  @!P0 BREAK.RELIABLE B1 ;  /* 0x0000000000018942 */ /* 0x000fea0003800100 */
[----:B------:R-:W-:Y:S05]  /*152a0*/  @!P0 BRA `(.L_x_310) ;  /* 0x0000001c00548947 */ /* 0x000fea0003800000 */
.L_x_270:
[----:B------:R-:W-:Y:S05]  /*152b0*/  BSYNC.RELIABLE B4 ;  /* 0x0000000000047941 */ /* 0x000fea0003800100 */
.L_x_262:
[----:B------:R-:W-:Y:S01]  /*152c0*/  IADD3 R50, PT, PT, R17, -0x1, RZ ;  /* 0xffffffff11327810 */ /* 0x000fe20007ffe0ff */
[----:B------:R-:W-:Y:S03]  /*152d0*/  BSSY.RECONVERGENT B2, `(.L_x_311) ;  /* 0x0000033000027945 */ /* 0x000fe60003800200 */
[----:B------:R-:W-:-:S13]  /*152e0*/  ISETP.NE.AND P0, PT, R50, RZ, PT ;  /* 0x000000ff3200720c */ /* 0x000fda0003f05270 */
[----:B------:R-:W-:Y:S05]  /*152f0*/  @!P0 BRA `(.L_x_312) ;  /* 0x0000000000c08947 */ /* 0x000fea0003800000 */
[----:B------:R-:W-:Y:S01]  /*15300*/  ISETP.GE.U32.AND P0, PT, R50, 0x4, PT ;  /* 0x000000043200780c */ /* 0x000fe20003f06070 */
[----:B------:R-:W-:Y:S01]  /*15310*/  BSSY.RECONVERGENT B4, `(.L_x_313) ;  /* 0x000001b000047945 */ /* 0x000fe20003800200 */
[----:B------:R-:W-:-:S11]  /*15320*/  IMAD.MOV.U32 R0, RZ, RZ, RZ ;  /* 0x000000ffff007224 */ /* 0x000fd600078e00ff */
[----:B------:R-:W-:Y:S05]  /*15330*/  @!P0 BRA `(.L_x_314) ;  /* 0x0000000000608947 */ /* 0x000fea0003800000 */
[----:B------:R2:W5:Y:S01]  /*15340*/  LDL R43, [R1+0x4f8] ;  /* 0x0004f800012b7983 */ /* 0x0005620000100800 */
[----:B------:R-:W-:Y:S01]  /*15350*/  BSSY.RECONVERGENT B5, `(.L_x_315) ;  /* 0x0000015000057945 */ /* 0x000fe20003800200 */
[----:B------:R-:W-:Y:S02]  /*15360*/  IMAD.MOV.U32 R0, RZ, RZ, RZ ;  /* 0x000000ffff007224 */ /* 0x000fe400078e00ff */
[----:B------:R-:W-:-:S07]  /*15370*/  IMAD.MOV.U32 R42, RZ, RZ, RZ ;  /* 0x000000ffff2a7224 */ /* 0x000fce00078e00ff */
.L_x_316:
[----:B----4-:R-:W-:-:S05]  /*15380*/  IMAD.U32 R48, R0, 0x4, R1 ;  /* 0x0000000400307824 */ /* 0x010fca00078e0001 */
[----:B0-----:R-:W3:Y:S04]  /*15390*/  LDL R44, [R48+0x4fc] ;  /* 0x0004fc00302c7983 */ /* 0x001ee80000100800 */
[----:B------:R-:W4:Y:S04]  /*153a0*/  LDL R47, [R48+0x500] ;  /* 0x00050000302f7983 */ /* 0x000f280000100800 */
[----:B------:R-:W2:Y:S01]  /*153b0*/  LDL R46, [R48+0x504] ;  /* 0x00050400302e7983 */ /* 0x000ea20000100800 */
[----:B---3-5:R-:W-:-:S03]  /*153c0*/  IMAD.IADD R45, R44, 0x1, -R43 ;  /* 0x000000012c2d7824 */ /* 0x028fc600078e0a2b */
[----:B------:R-:W3:Y:S01]  /*153d0*/  LDL R43, [R48+0x508] ;  /* 0x00050800302b7983 */ /* 0x000ee20000100800 */
[----:B------:R-:W-:Y:S01]  /*153e0*/  IADD3 R0, P0, PT, R0, 0x4, RZ ;  /* 0x0000000400007810 */ /* 0x000fe20007f1e0ff */
[C---:B----4-:R-:W-:Y:S02]  /*153f0*/  IMAD.IADD R44, R47.reuse, 0x1, -R44 ;  /* 0x000000012f2c7824 */ /* 0x050fe400078e0a2c */
[----:B------:R4:W-:Y:S01]  /*15400*/  STL [R48+0x4bc], R45 ;  /* 0x0004bc2d30007387 */ /* 0x0009e20000100800 */
[----:B--2---:R-:W-:Y:S01]  /*15410*/  IADD3 R47, PT, PT, -R47, R46, RZ ;  /* 0x0000002e2f2f7210 */ /* 0x004fe20007ffe1ff */
[----:B------:R-:W-:Y:S02]  /*15420*/  IMAD.X R42, RZ, RZ, R42, P0 ;  /* 0x000000ffff2a7224 */ /* 0x000fe400000e062a */
[----:B------:R4:W-:Y:S01]  /*15430*/  STL [R48+0x4c0], R44 ;  /* 0x0004c02c30007387 */ /* 0x0009e20000100800 */
[----:B------:R-:W-:-:S03]  /*15440*/  ISETP.NE.U32.AND P0, PT, R0, R27, PT ;  /* 0x0000001b0000720c */ /* 0x000fc60003f05070 */
[----:B------:R4:W-:Y:S01]  /*15450*/  STL [R48+0x4c4], R47 ;  /* 0x0004c42f30007387 */ /* 0x0009e20000100800 */
[----:B------:R-:W-:Y:S01]  /*15460*/  ISETP.NE.AND.EX P0, PT, R42, RZ, PT, P0 ;  /* 0x000000ff2a00720c */ /* 0x000fe20003f05300 */
[----:B---3--:R-:W-:-:S05]  /*15470*/  IMAD.IADD R46, R43, 0x1, -R46 ;  /* 0x000000012b2e7824 */ /* 0x008fca00078e0a2e */
[----:B------:R4:W-:Y:S07]  /*15480*/  STL [R48+0x4c8], R46 ;  /* 0x0004c82e30007387 */ /* 0x0009ee0000100800 */
[----:B------:R-:W-:Y:S05]  /*15490*/  @P0 BRA `(.L_x_316) ;  /* 0xfffffffc00b80947 */ /* 0x000fea000383ffff */
[----:B------:R-:W-:Y:S05]  /*154a0*/  BSYNC.RECONVERGENT B5 ;  /* 0x0000000000057941 */ /* 0x000fea0003800200 */
.L_x_315:
[----:B------:R-:W-:-:S07]  /*154b0*/  IMAD.MOV.U32 R0, RZ, RZ, R27 ;  /* 0x000000ffff007224 */ /* 0x000fce00078e001b */
.L_x_314:
[----:B------:R-:W-:Y:S05]  /*154c0*/  BSYNC.RECONVERGENT B4 ;  /* 0x0000000000047941 */ /* 0x000fea0003800200 */
.L_x_313:
[----:B------:R-:W-:-:S04]  /*154d0*/  ISETP.NE.U32.AND P0, PT, R26, RZ, PT ;  /* 0x000000ff1a00720c */ /* 0x000fc80003f05070 */
[----:B------:R-:W-:-:S13]  /*154e0*/  ISETP.NE.AND.EX P0, PT, RZ, RZ, PT, P0 ;  /* 0x000000ffff00720c */ /* 0x000fda0003f05300 */
[----:B------:R-:W-:Y:S05]  /*154f0*/  @!P0 BRA `(.L_x_312) ;  /* 0x0000000000408947 */ /* 0x000fea0003800000 */
[----:B------:R-:W-:-:S05]  /*15500*/  IMAD.U32 R43, R0, 0x4, R1 ;  /* 0x00000004002b7824 */ /* 0x000fca00078e0001 */
[----:B0---4-:R-:W2:Y:S01]  /*15510*/  LDL.64 R44, [R43+0x4f8] ;  /* 0x0004f8002b2c7983 */ /* 0x011ea20000100a00 */
[----:B------:R-:W-:-:S04]  /*15520*/  ISETP.NE.U32.AND P0, PT, R26, 0x1, PT ;  /* 0x000000011a00780c */ /* 0x000fc80003f05070 */
[----:B------:R-:W-:Y:S01]  /*15530*/  ISETP.NE.AND.EX P0, PT, RZ, RZ, PT, P0 ;  /* 0x000000ffff00720c */ /* 0x000fe20003f05300 */
[----:B--2---:R-:W-:-:S05]  /*15540*/  IMAD.IADD R0, R45, 0x1, -R44 ;  /* 0x000000012d007824 */ /* 0x004fca00078e0a2c */
[----:B------:R2:W-:Y:S07]  /*15550*/  STL [R43+0x4bc], R0 ;  /* 0x0004bc002b007387 */ /* 0x0005ee0000100800 */
[----:B------:R-:W-:Y:S05]  /*15560*/  @!P0 BRA `(.L_x_312) ;  /* 0x0000000000248947 */ /* 0x000fea0003800000 */
[----:B------:R-:W2:Y:S01]  /*15570*/  LDL R42, [R43+0x500] ;  /* 0x000500002b2a7983 */ /* 0x000ea20000100800 */
[----:B------:R-:W-:-:S04]  /*15580*/  ISETP.NE.U32.AND P0, PT, R26, 0x2, PT ;  /* 0x000000021a00780c */ /* 0x000fc80003f05070 */
[----:B------:R-:W-:Y:S01]  /*15590*/  ISETP.NE.AND.EX P0, PT, RZ, RZ, PT, P0 ;  /* 0x000000ffff00720c */ /* 0x000fe20003f05300 */
[----:B--2---:R-:W-:-:S05]  /*155a0*/  IMAD.IADD R0, R42, 0x1, -R45 ;  /* 0x000000012a007824 */ /* 0x004fca00078e0a2d */
[----:B------:R3:W-:Y:S07]  /*155b0*/  STL [R43+0x4c0], R0 ;  /* 0x0004c0002b007387 */ /* 0x0007ee0000100800 */
[----:B------:R-:W-:Y:S05]  /*155c0*/  @!P0 BRA `(.L_x_312) ;  /* 0x00000000000c8947 */ /* 0x000fea0003800000 */
[----:B---3--:R-:W2:Y:S02]  /*155d0*/  LDL R0, [R43+0x504] ;  /* 0x000504002b007983 */ /* 0x008ea40000100800 */
[----:B--2---:R-:W-:-:S05]  /*155e0*/  IADD3 R0, PT, PT, -R42, R0, RZ ;  /* 0x000000002a007210 */ /* 0x004fca0007ffe1ff */
[----:B------:R0:W-:Y:S02]  /*155f0*/  STL [R43+0x4c4], R0 ;  /* 0x0004c4002b007387 */ /* 0x0001e40000100800 */
.L_x_312:
[----:B------:R-:W-:Y:S05]  /*15600*/  BSYNC.RECONVERGENT B2 ;  /* 0x0000000000027941 */ /* 0x000fea0003800200 */
.L_x_311:
[----:B0-23--:R-:W-:Y:S01]  /*15610*/  IMAD R0, R50, 0x4, R1 ;  /* 0x0000000432007824 */ /* 0x00dfe200078e0201 */
[----:B------:R-:W-:Y:S01]  /*15620*/  ISETP.GE.AND P0, PT, R17, 0x2, PT ;  /* 0x000000021100780c */ /* 0x000fe20003f06270 */
[----:B------:R-:W-:Y:S03]  /*15630*/  BSSY.RECONVERGENT B2, `(.L_x_317) ;  /* 0x0000035000027945 */ /* 0x000fe60003800200 */
[----:B------:R0:W-:Y:S04]  /*15640*/  STL [R0+0x4bc], RZ ;  /* 0x0004bcff00007387 */ /* 0x0001e80000100800 */
[----:B------:R0:W-:Y:S05]  /*15650*/  STL [R0+0x480], RZ ;  /* 0x000480ff00007387 */ /* 0x0001ea0000100800 */
[----:B------:R-:W-:Y:S05]  /*15660*/  @!P0 BRA `(.L_x_318) ;  /* 0x0000000000c48947 */ /* 0x000fea0003800000 */
[----:B------:R-:W-:Y:S01]  /*15670*/  LOP3.LUT P0, R43, R50, 0x3, RZ, 0xc0, !PT ;  /* 0x00000003322b7812 */ /* 0x000fe2000780c0ff */
[----:B----4-:R-:W-:Y:S01]  /*15680*/  VIADD R44, R17, 0xfffffffe ;  /* 0xfffffffe112c7836 */ /* 0x010fe20000000000 */
[----:B------:R-:W-:Y:S03]  /*15690*/  BSSY.RECONVERGENT B4, `(.L_x_319) ;  /* 0x0000015000047945 */ /* 0x000fe60003800200 */
[----:B0-----:R-:W-:-:S08]  /*156a0*/  IMAD.MOV.U32 R0, RZ, RZ, R44 ;  /* 0x000000ffff007224 */ /* 0x001fd000078e002c */
[----:B------:R-:W-:Y:S05]  /*156b0*/  @!P0 BRA `(.L_x_320) ;  /* 0x0000000000488947 */ /* 0x000fea0003800000 */
[----:B------:R-:W-:-:S05]  /*156c0*/  IMAD R42, R44, 0x4, R1 ;  /* 0x000000042c2a7824 */ /* 0x000fca00078e0201 */
[----:B------:R-:W2:Y:S01]  /*156d0*/  LDL R45, [R42+0x4bc] ;  /* 0x0004bc002a2d7983 */ /* 0x000ea20000100800 */
[----:B------:R-:W-:Y:S01]  /*156e0*/  ISETP.NE.AND P0, PT, R43, 0x1, PT ;  /* 0x000000012b00780c */ /* 0x000fe20003f05270 */
[----:B------:R-:W-:Y:S02]  /*156f0*/  VIADD R0, R17, 0xfffffffd ;  /* 0xfffffffd11007836 */ /* 0x000fe40000000000 */
[----:B--2---:R0:W-:Y:S10]  /*15700*/  STL [R42+0x480], R45 ;  /* 0x0004802d2a007387 */ /* 0x0041f40000100800 */
[----:B------:R-:W-:Y:S05]  /*15710*/  @!P0 BRA `(.L_x_320) ;  /* 0x0000000000308947 */ /* 0x000fea0003800000 */
[----:B0-----:R-:W-:-:S05]  /*15720*/  IMAD R42, R0, 0x4, R1 ;  /* 0x00000004002a7824 */ /* 0x001fca00078e0201 */
[----:B------:R-:W2:Y:S01]  /*15730*/  LDL R0, [R42+0x4bc] ;  /* 0x0004bc002a007983 */ /* 0x000ea20000100800 */
[----:B------:R-:W-:Y:S02]  /*15740*/  ISETP.NE.AND P0, PT, R43, 0x2, PT ;  /* 0x000000022b00780c */ /* 0x000fe40003f05270 */
[----:B--2---:R-:W-:Y:S01]  /*15750*/  IADD3 R45, PT, PT, R45, R0, RZ ;  /* 0x000000002d2d7210 */ /* 0x004fe20007ffe0ff */
[----:B------:R-:W-:-:S04]  /*15760*/  VIADD R0, R17, 0xfffffffc ;  /* 0xfffffffc11007836 */ /* 0x000fc80000000000 */
[----:B------:R2:W-:Y:S06]  /*15770*/  STL [R42+0x480], R45 ;  /* 0x0004802d2a007387 */ /* 0x0005ec0000100800 */
[----:B------:R-:W-:Y:S05]  /*15780*/  @!P0 BRA `(.L_x_320) ;  /* 0x0000000000148947 */ /* 0x000fea0003800000 */
[----:B------:R-:W-:-:S05]  /*15790*/  IMAD R43, R0, 0x4, R1 ;  /* 0x00000004002b7824 */ /* 0x000fca00078e0201 */
[----:B------:R-:W2:Y:S02]  /*157a0*/  LDL R0, [R43+0x4bc] ;  /* 0x0004bc002b007983 */ /* 0x000ea40000100800 */
[----:B--2---:R-:W-:Y:S02]  /*157b0*/  IMAD.IADD R42, R45, 0x1, R0 ;  /* 0x000000012d2a7824 */ /* 0x004fe400078e0200 */
[----:B------:R-:W-:-:S03]  /*157c0*/  VIADD R0, R17, 0xfffffffb ;  /* 0xfffffffb11007836 */ /* 0x000fc60000000000 */
[----:B------:R3:W-:Y:S04]  /*157d0*/  STL [R43+0x480], R42 ;  /* 0x0004802a2b007387 */ /* 0x0007e80000100800 */
.L_x_320:
[----:B------:R-:W-:Y:S05]  /*157e0*/  BSYNC.RECONVERGENT B4 ;  /* 0x0000000000047941 */ /* 0x000fea0003800200 */
.L_x_319:
[----:B------:R-:W-:-:S13]  /*157f0*/  ISETP.GE.U32.AND P0, PT, R44, 0x3, PT ;  /* 0x000000032c00780c */ /* 0x000fda0003f06070 */
[----:B------:R-:W-:Y:S05]  /*15800*/  @!P0 BRA `(.L_x_318) ;  /* 0x00000000005c8947 */ /* 0x000fea0003800000 */
.L_x_321:
[----:B0-2---:R-:W-:-:S05]  /*15810*/  IMAD R45, R0, 0x4, R1 ;  /* 0x00000004002d7824 */ /* 0x005fca00078e0201 */
[----:B---3--:R-:W2:Y:S04]  /*15820*/  LDL R42, [R45+0x484] ;  /* 0x000484002d2a7983 */ /* 0x008ea80000100800 */
[----:B------:R-:W2:Y:S01]  /*15830*/  LDL R43, [R45+0x4bc] ;  /* 0x0004bc002d2b7983 */ /* 0x000ea20000100800 */
[----:B------:R-:W-:-:S04]  /*15840*/  VIADD R44, R0, 0xffffffff ;  /* 0xffffffff002c7836 */ /* 0x000fc80000000000 */
[----:B------:R-:W-:Y:S01]  /*15850*/  IMAD R48, R44, 0x4, R1 ;  /* 0x000000042c307824 */ /* 0x000fe200078e0201 */
[----:B--2---:R-:W-:-:S05]  /*15860*/  IADD3 R42, PT, PT, R42, R43, RZ ;  /* 0x0000002b2a2a7210 */ /* 0x004fca0007ffe0ff */
[----:B------:R0:W-:Y:S04]  /*15870*/  STL [R45+0x480], R42 ;  /* 0x0004802a2d007387 */ /* 0x0001e80000100800 */
[----:B------:R-:W2:Y:S01]  /*15880*/  LDL R43, [R48+0x4bc] ;  /* 0x0004bc00302b7983 */ /* 0x000ea20000100800 */
[----:B------:R-:W-:-:S04]  /*15890*/  VIADD R44, R0, 0xfffffffe ;  /* 0xfffffffe002c7836 */ /* 0x000fc80000000000 */
[----:B------:R-:W-:Y:S02]  /*158a0*/  IMAD R47, R44, 0x4, R1 ;  /* 0x000000042c2f7824 */ /* 0x000fe400078e0201 */
[----:B--2---:R-:W-:-:S05]  /*158b0*/  IMAD.IADD R43, R42, 0x1, R43 ;  /* 0x000000012a2b7824 */ /* 0x004fca00078e022b */
[----:B------:R2:W-:Y:S04]  /*158c0*/  STL [R48+0x480], R43 ;  /* 0x0004802b30007387 */ /* 0x0005e80000100800 */
[----:B------:R-:W3:Y:S01]  /*158d0*/  LDL R44, [R47+0x4bc] ;  /* 0x0004bc002f2c7983 */ /* 0x000ee20000100800 */
[----:B------:R-:W-:-:S05]  /*158e0*/  VIADD R46, R0, 0xfffffffd ;  /* 0xfffffffd002e7836 */ /* 0x000fca0000000000 */
[----:B------:R-:W-:Y:S01]  /*158f0*/  LEA R46, R46, R1, 0x2 ;  /* 0x000000012e2e7211 */ /* 0x000fe200078e10ff */
[----:B---3--:R-:W-:-:S05]  /*15900*/  IMAD.IADD R44, R43, 0x1, R44 ;  /* 0x000000012b2c7824 */ /* 0x008fca00078e022c */
[----:B------:R2:W-:Y:S04]  /*15910*/  STL [R47+0x480], R44 ;  /* 0x0004802c2f007387 */ /* 0x0005e80000100800 */
[----:B0-----:R-:W3:Y:S01]  /*15920*/  LDL R45, [R46+0x4bc] ;  /* 0x0004bc002e2d7983 */ /* 0x001ee20000100800 */
[C---:B------:R-:W-:Y:S01]  /*15930*/  ISETP.GT.AND P0, PT, R0.reuse, 0x3, PT ;  /* 0x000000030000780c */ /* 0x040fe20003f04270 */
[----:B------:R-:W-:Y:S02]  /*15940*/  VIADD R0, R0, 0xfffffffc ;  /* 0xfffffffc00007836 */ /* 0x000fe40000000000 */
[----:B---3--:R-:W-:-:S05]  /*15950*/  IMAD.IADD R45, R44, 0x1, R45 ;  /* 0x000000012c2d7824 */ /* 0x008fca00078e022d */
[----:B------:R2:W-:Y:S05]  /*15960*/  STL [R46+0x480], R45 ;  /* 0x0004802d2e007387 */ /* 0x0005ea0000100800 */
[----:B------:R-:W-:Y:S05]  /*15970*/  @P0 BRA `(.L_x_321) ;  /* 0xfffffffc00a40947 */ /* 0x000fea000383ffff */
.L_x_318:
[----:B------:R-:W-:Y:S05]  /*15980*/  BSYNC.RECONVERGENT B2 ;  /* 0x0000000000027941 */ /* 0x000fea0003800200 */
.L_x_317:
[----:B0-----:R-:W5:Y:S02]  /*15990*/  LDL R0, [R1+0x480] ;  /* 0x0004800001007983 */ /* 0x001f640000100800 */
[----:B-----5:R-:W-:-:S13]  /*159a0*/  ISETP.GE.AND P0, PT, R0, 0x2, PT ;  /* 0x000000020000780c */ /* 0x020fda0003f06270 */
[----:B------:R-:W-:Y:S05]  /*159b0*/  @!P0 BRA `(.L_x_322) ;  /* 0x0000001400208947 */ /* 0x000fea0003800000 */
[----:B------:R-:W-:Y:S01]  /*159c0*/  BSSY.RECONVERGENT B2, `(.L_x_323) ;  /* 0x000000b000027945 */ /* 0x000fe20003800200 */
[----:B------:R-:W-:-:S07]  /*159d0*/  IMAD.MOV.U32 R0, RZ, RZ, R17 ;  /* 0x000000ffff007224 */ /* 0x000fce00078e0011 */
.L_x_325:
[----:B------:R-:W-:Y:S01]  /*159e0*/  ISETP.GE.AND P0, PT, R0, 0x2, PT ;  /* 0x000000020000780c */ /* 0x000fe20003f06270 */
[----:B--23--:R-:W-:-:S12]  /*159f0*/  IMAD.MOV.U32 R42, RZ, RZ, RZ ;  /* 0x000000ffff2a7224 */ /* 0x00cfd800078e00ff */
[----:B------:R-:W-:Y:S05]  /*15a00*/  @!P0 BRA `(.L_x_324) ;  /* 0x0000000000188947 */ /* 0x000fea0003800000 */
[----:B------:R-:W-:-:S04]  /*15a10*/  VIADD R42, R0, 0xffffffff ;  /* 0xffffffff002a7836 */ /* 0x000fc80000000000 */
[----:B------:R-:W-:-:S06]  /*15a20*/  IMAD R43, R42, 0x4, R8 ;  /* 0x000000042a2b7824 */ /* 0x000fcc00078e0208 */
[----:B------:R-:W2:Y:S01]  /*15a30*/  LDL R43, [R43] ;  /* 0x000000002b2b7983 */ /* 0x000ea20000100800 */
[----:B------:R-:W-:Y:S02]  /*15a40*/  MOV R0, R42 ;  /* 0x0000002a00007202 */ /* 0x000fe40000000f00 */
[----:B--2---:R-:W-:-:S13]  /*15a50*/  ISETP.GE.AND P0, PT, R43, 0x2, PT ;  /* 0x000000022b00780c */ /* 0x004fda0003f06270 */
[----:B------:R-:W-:Y:S05]  /*15a60*/  @!P0 BRA `(.L_x_325) ;  /* 0xfffffffc00dc8947 */ /* 0x000fea000383ffff */
.L_x_324:
[----:B------:R-:W-:Y:S05]  /*15a70*/  BSYNC.RECONVERGENT B2 ;  /* 0x0000000000027941 */ /* 0x000fea0003800200 */
.L_x_323:
[----:B------:R-:W-:-:S05]  /*15a80*/  IMAD R43, R42, 0x4, R9 ;  /* 0x000000042a2b7824 */ /* 0x000fca00078e0209 */
[----:B------:R-:W2:Y:S01]  /*15a90*/  LDL R56, [R43] ;  /* 0x000000002b387983 */ /* 0x000ea20000100800 */
[----:B------:R-:W-:Y:S01]  /*15aa0*/  VIADD R42, R42, 0x1 ;  /* 0x000000012a2a7836 */ /* 0x000fe20000000000 */
[----:B----4-:R-:W-:Y:S01]  /*15ab0*/  IADD3 R47, P2, PT, R17, -0x1, RZ ;  /* 0xffffffff112f7810 */ /* 0x010fe20007f5e0ff */
[----:B------:R-:W-:Y:S03]  /*15ac0*/  BSSY.RECONVERGENT B2, `(.L_x_326) ;  /* 0x000002e000027945 */ /* 0x000fe60003800200 */
[----:B------:R-:W-:Y:S01]  /*15ad0*/  ISETP.GE.U32.AND P0, PT, R42, R17, PT ;  /* 0x000000112a00720c */ /* 0x000fe20003f06070 */
[----:B------:R-:W-:Y:S02]  /*15ae0*/  IMAD.X R46, RZ, RZ, -0x1, P2 ;  /* 0xffffffffff2e7424 */ /* 0x000fe400010e06ff */
[----:B--2---:R-:W-:-:S05]  /*15af0*/  VIADD R56, R56, 0x1 ;  /* 0x0000000138387836 */ /* 0x004fca0000000000 */
[----:B------:R0:W-:Y:S05]  /*15b00*/  STL [R43], R56 ;  /* 0x000000382b007387 */ /* 0x0001ea0000100800 */
[----:B------:R-:W-:Y:S05]  /*15b10*/  @P0 BRA `(.L_x_327) ;  /* 0x0000000000a00947 */ /* 0x000fea0003800000 */
[----:B------:R-:W-:Y:S01]  /*15b20*/  IMAD.IADD R0, R17, 0x1, -R42 ;  /* 0x0000000111007824 */ /* 0x000fe200078e0a2a */
[----:B------:R-:W-:Y:S01]  /*15b30*/  IADD3 R44, P3, PT, -R42, R47, RZ ;  /* 0x0000002f2a2c7210 */ /* 0x000fe20007f7e1ff */
[----:B------:R-:W-:Y:S03]  /*15b40*/  BSSY.RECONVERGENT B4, `(.L_x_328) ;  /* 0x0000018000047945 */ /* 0x000fe60003800200 */
[----:B------:R-:W-:Y:S02]  /*15b50*/  LOP3.LUT R45, R0, 0x3, RZ, 0xc0, !PT ;  /* 0x00000003002d7812 */ /* 0x000fe400078ec0ff */
[----:B------:R-:W-:Y:S01]  /*15b60*/  ISETP.GE.U32.AND P0, PT, R44, 0x3, PT ;  /* 0x000000032c00780c */ /* 0x000fe20003f06070 */
[----:B------:R-:W-:Y:S01]  /*15b70*/  HFMA2 R44, -RZ, RZ, 0, 0 ;  /* 0x00000000ff2c7431 */ /* 0x000fe200000001ff */
[----:B------:R-:W-:Y:S02]  /*15b80*/  ISETP.NE.U32.AND P2, PT, R45, RZ, PT ;  /* 0x000000ff2d00720c */ /* 0x000fe40003f45070 */
[----:B------:R-:W-:-:S02]  /*15b90*/  IADD3.X R0, PT, PT, R46, -0x1, RZ, P3, !PT ;  /* 0xffffffff2e007810 */ /* 0x000fc40001ffe4ff */
[----:B------:R-:W-:Y:S02]  /*15ba0*/  ISETP.NE.AND.EX P2, PT, RZ, RZ, PT, P2 ;  /* 0x000000ffff00720c */ /* 0x000fe40003f45320 */
[----:B------:R-:W-:Y:S01]  /*15bb0*/  ISETP.GE.U32.AND.EX P0, PT, R0, RZ, PT, P0 ;  /* 0x000000ff0000720c */ /* 0x000fe20003f06100 */
[----:B------:R-:W-:-:S10]  /*15bc0*/  IMAD.MOV.U32 R0, RZ, RZ, R42 ;  /* 0x000000ffff007224 */ /* 0x000fd400078e002a */
[----:B------:R-:W-:Y:S05]  /*15bd0*/  @!P2 BRA `(.L_x_329) ;  /* 0x000000000038a947 */ /* 0x000fea0003800000 */
[----:B------:R2:W-:Y:S01]  /*15be0*/  STL [R43+0x4], R56 ;  /* 0x000004382b007387 */ /* 0x0005e20000100800 */
[----:B------:R-:W-:Y:S02]  /*15bf0*/  ISETP.NE.U32.AND P2, PT, R45, 0x1, PT ;  /* 0x000000012d00780c */ /* 0x000fe40003f45070 */
[----:B------:R-:W-:Y:S02]  /*15c00*/  IADD3 R0, P3, PT, R42, 0x1, RZ ;  /* 0x000000012a007810 */ /* 0x000fe40007f7e0ff */
[----:B------:R-:W-:-:S03]  /*15c10*/  ISETP.NE.AND.EX P2, PT, RZ, RZ, PT, P2 ;  /* 0x000000ffff00720c */ /* 0x000fc60003f45320 */
[----:B------:R-:W-:-:S10]  /*15c20*/  IMAD.X R44, RZ, RZ, RZ, P3 ;  /* 0x000000ffff2c7224 */ /* 0x000fd400018e06ff */
[----:B--2---:R-:W-:Y:S05]  /*15c30*/  @!P2 BRA `(.L_x_329) ;  /* 0x000000000020a947 */ /* 0x004fea0003800000 */
[----:B------:R-:W-:Y:S01]  /*15c40*/  ISETP.NE.U32.AND P2, PT, R45, 0x2, PT ;  /* 0x000000022d00780c */ /* 0x000fe20003f45070 */
[----:B------:R2:W-:Y:S01]  /*15c50*/  STL [R43+0x8], R56 ;  /* 0x000008382b007387 */ /* 0x0005e20000100800 */
[----:B------:R-:W-:Y:S02]  /*15c60*/  IADD3 R0, P3, PT, R42, 0x2, RZ ;  /* 0x000000022a007810 */ /* 0x000fe40007f7e0ff */
[----:B------:R-:W-:-:S03]  /*15c70*/  ISETP.NE.AND.EX P2, PT, RZ, RZ, PT, P2 ;  /* 0x000000ffff00720c */ /* 0x000fc60003f45320 */
[----:B------:R-:W-:-:S10]  /*15c80*/  IMAD.X R44, RZ, RZ, RZ, P3 ;  /* 0x000000ffff2c7224 */ /* 0x000fd400018e06ff */
[----:B------:R2:W-:Y:S01]  /*15c90*/  @P2 STL [R43+0xc], R56 ;  /* 0x00000c382b002387 */ /* 0x0005e20000100800 */
[----:B------:R-:W-:-:S05]  /*15ca0*/  @P2 IADD3 R0, P4, PT, R42, 0x3, RZ ;  /* 0x000000032a002810 */ /* 0x000fca0007f9e0ff */
[----:B------:R-:W-:-:S08]  /*15cb0*/  @P2 IMAD.X R44, RZ, RZ, RZ, P4 ;  /* 0x000000ffff2c2224 */ /* 0x000fd000020e06ff */
.L_x_329:
[----:B------:R-:W-:Y:S05]  /*15cc0*/  BSYNC.RECONVERGENT B4 ;  /* 0x0000000000047941 */ /* 0x000fea0003800200 */
.L_x_328:
[----:B------:R-:W-:Y:S05]  /*15cd0*/  @!P0 BRA `(.L_x_327) ;  /* 0x0000000000308947 */ /* 0x000fea0003800000 */
.L_x_330:
[----:B---3--:R-:W-:-:S05]  /*15ce0*/  IMAD.U32 R45, R0, 0x4, R1 ;  /* 0x00000004002d7824 */ /* 0x008fca00078e0001 */
[----:B------:R0:W-:Y:S04]  /*15cf0*/  STL [R45+0x4f8], R56 ;  /* 0x0004f8382d007387 */ /* 0x0001e80000100800 */
[----:B------:R-:W3:Y:S01]  /*15d00*/  LDL R42, [R43] ;  /* 0x000000002b2a7983 */ /* 0x000ee20000100800 */
[----:B------:R-:W-:-:S03]  /*15d10*/  IADD3 R0, P0, PT, R0, 0x4, RZ ;  /* 0x0000000400007810 */ /* 0x000fc60007f1e0ff */
[----:B---3--:R3:W-:Y:S04]  /*15d20*/  STL [R45+0x4fc], R42 ;  /* 0x0004fc2a2d007387 */ /* 0x0087e80000100800 */
[----:B------:R3:W-:Y:S04]  /*15d30*/  STL [R45+0x500], R42 ;  /* 0x0005002a2d007387 */ /* 0x0007e80000100800 */
[----:B0-2---:R-:W2:Y:S01]  /*15d40*/  LDL R56, [R43] ;  /* 0x000000002b387983 */ /* 0x005ea20000100800 */
[----:B------:R-:W-:Y:S01]  /*15d50*/  IMAD.X R44, RZ, RZ, R44, P0 ;  /* 0x000000ffff2c7224 */ /* 0x000fe200000e062c */
[----:B------:R-:W-:-:S04]  /*15d60*/  ISETP.GE.U32.AND P0, PT, R0, R17, PT ;  /* 0x000000110000720c */ /* 0x000fc80003f06070 */
[----:B------:R-:W-:Y:S01]  /*15d70*/  ISETP.GE.U32.AND.EX P0, PT, R44, RZ, PT, P0 ;  /* 0x000000ff2c00720c */ /* 0x000fe20003f06100 */
[----:B--2---:R3:W-:-:S12]  /*15d80*/  STL [R45+0x504], R56 ;  /* 0x000504382d007387 */ /* 0x0047d80000100800 */
[----:B------:R-:W-:Y:S05]  /*15d90*/  @!P0 BRA `(.L_x_330) ;  /* 0xfffffffc00d08947 */ /* 0x000fea000383ffff */
.L_x_327:
[----:B------:R-:W-:Y:S05]  /*15da0*/  BSYNC.RECONVERGENT B2 ;  /* 0x0000000000027941 */ /* 0x000fea0003800200 */
.L_x_326:
[----:B------:R-:W-:Y:S01]  /*15db0*/  ISETP.GE.U32.AND P0, PT, R47, 0xf, PT ;  /* 0x0000000f2f00780c */ /* 0x000fe20003f06070 */
[----:B------:R-:W-:Y:S01]  /*15dc0*/  BSSY.RECONVERGENT B2, `(.L_x_331) ;  /* 0x000003c000027945 */ /* 0x000fe20003800200 */
[----:B------:R-:W-:Y:S01]  /*15dd0*/  IMAD.MOV.U32 R0, RZ, RZ, RZ ;  /* 0x000000ffff007224 */ /* 0x000fe200078e00ff */
[----:B------:R-:W-:Y:S01]  /*15de0*/  MOV R58, R20 ;  /* 0x00000014003a7202 */ /* 0x000fe20000000f00 */
[----:B------:R-:W-:Y:S01]  /*15df0*/  IMAD.MOV.U32 R59, RZ, RZ, R21 ;  /* 0x000000ffff3b7224 */ /* 0x000fe200078e0015 */
[----:B------:R-:W-:-:S13]  /*15e00*/  ISETP.GE.U32.AND.EX P0, PT, R46, RZ, PT, P0 ;  /* 0x000000ff2e00720c */ /* 0x000fda0003f06100 */
[----:B------:R-:W-:Y:S05]  /*15e10*/  @!P0 BRA `(.L_x_332) ;  /* 0x0000000000d88947 */ /* 0x000fea0003800000 */
[----:B------:R-:W-:Y:S01]  /*15e20*/  BSSY.RECONVERGENT B4, `(.L_x_333) ;  /* 0x0000034000047945 */ /* 0x000fe20003800200 */
[----:B------:R-:W-:Y:S02]  /*15e30*/  IMAD.MOV.U32 R0, RZ, RZ, RZ ;  /* 0x000000ffff007224 */ /* 0x000fe400078e00ff */
[----:B------:R-:W-:Y:S02]  /*15e40*/  IMAD.MOV.U32 R64, RZ, RZ, RZ ;  /* 0x000000ffff407224 */ /* 0x000fe400078e00ff */
[----:B------:R-:W-:Y:S02]  /*15e50*/  IMAD.MOV.U32 R58, RZ, RZ, R20 ;  /* 0x000000ffff3a7224 */ /* 0x000fe400078e0014 */
[----:B------:R-:W-:-:S07]  /*15e60*/  IMAD.MOV.U32 R59, RZ, RZ, R21 ;  /* 0x000000ffff3b7224 */ /* 0x000fce00078e0015 */
.L_x_334:
[----:B------:R-:W-:-:S05]  /*15e70*/  IMAD.U32 R62, R0, 0x4, R1 ;  /* 0x00000004003e7824 */ /* 0x000fca00078e0001 */
[----:B------:R-:W4:Y:S04]  /*15e80*/  LDL.64 R60, [R62+0x4f8] ;  /* 0x0004f8003e3c7983 */ /* 0x000f280000100a00 */
[----:B------:R-:W5:Y:S04]  /*15e90*/  LDL.64 R54, [R62+0x500] ;  /* 0x000500003e367983 */ /* 0x000f680000100a00 */
[----:B------:R-:W5:Y:S04]  /*15ea0*/  LDL.64 R52, [R62+0x508] ;  /* 0x000508003e347983 */ /* 0x000f680000100a00 */
[----:B------:R-:W5:Y:S04]  /*15eb0*/  LDL.64 R50, [R62+0x510] ;  /* 0x000510003e327983 */ /* 0x000f680000100a00 */
[----:B------:R-:W5:Y:S04]  /*15ec0*/  LDL.64 R48, [R62+0x518] ;  /* 0x000518003e307983 */ /* 0x000f680000100a00 */
[----:B------:R-:W5:Y:S04]  /*15ed0*/  LDL.64 R46, [R62+0x520] ;  /* 0x000520003e2e7983 */ /* 0x000f680000100a00 */
[----:B---3--:R-:W3:Y:S04]  /*15ee0*/  LDL.64 R44, [R62+0x528] ;  /* 0x000528003e2c7983 */ /* 0x008ee80000100a00 */
[----:B0-2---:R-:W2:Y:S01]  /*15ef0*/  LDL.64 R42, [R62+0x530] ;  /* 0x000530003e2a7983 */ /* 0x005ea20000100a00 */
[----:B------:R-:W-:-:S04]  /*15f00*/  IADD3 R0, P4, PT, R0, 0x10, RZ ;  /* 0x0000001000007810 */ /* 0x000fc80007f9e0ff */
[----:B------:R-:W-:Y:S02]  /*15f10*/  IADD3.X R64, PT, PT, RZ, R64, RZ, P4, !PT ;  /* 0x00000040ff407210 */ /* 0x000fe400027fe4ff */
[----:B----4-:R-:W-:Y:S02]  /*15f20*/  SHF.R.S32.HI R57, RZ, 0x1f, R60 ;  /* 0x0000001fff397819 */ /* 0x010fe4000001143c */
[--C-:B-----5:R-:W-:Y:S02]  /*15f30*/  IADD3 R63, P0, P2, R54, R60, R61.reuse ;  /* 0x0000003c363f7210 */ /* 0x120fe40007a1e03d */
        /* <DEDUP_REMOVED lines=19> */
[--C-:B---3--:R-:W-:Y:S02]  /*16070*/  IADD3 R46, P0, P2, R44, R48, R47.reuse ;  /* 0x000000302c2e7210 */ /* 0x108fe40007a1e02f */
[----:B------:R-:W-:Y:S02]  /*16080*/  SHF.R.S32.HI R47, RZ, 0x1f, R47 ;  /* 0x0000001fff2f7819 */ /* 0x000fe4000001142f */
[----:B------:R-:W-:-:S04]  /*16090*/  SHF.R.S32.HI R44, RZ, 0x1f, R44 ;  /* 0x0000001fff2c7819 */ /* 0x000fc8000001142c */
[----:B------:R-:W-:Y:S02]  /*160a0*/  IADD3.X R47, PT, PT, R44, R49, R47, P0, P2 ;  /* 0x000000312c2f7210 */ /* 0x000fe400007e442f */
[----:B------:R-:W-:Y:S02]  /*160b0*/  LOP3.LUT R49, R17, 0x7ffffff0, RZ, 0xc0, !PT ;  /* 0x7ffffff011317812 */ /* 0x000fe400078ec0ff */
[--C-:B--2---:R-:W-:Y:S02]  /*160c0*/  IADD3 R44, P2, P3, R42, R46, R45.reuse ;  /* 0x0000002e2a2c7210 */ /* 0x104fe40007b5e02d */
[----:B------:R-:W-:Y:S02]  /*160d0*/  ISETP.NE.U32.AND P0, PT, R0, R49, PT ;  /* 0x000000310000720c */ /* 0x000fe40003f05070 */
[----:B------:R-:W-:Y:S02]  /*160e0*/  SHF.R.S32.HI R45, RZ, 0x1f, R45 ;  /* 0x0000001fff2d7819 */ /* 0x000fe4000001142d */
[----:B------:R-:W-:-:S02]  /*160f0*/  ISETP.NE.AND.EX P0, PT, R64, RZ, PT, P0 ;  /* 0x000000ff4000720c */ /* 0x000fc40003f05300 */
[----:B------:R-:W-:Y:S02]  /*16100*/  SHF.R.S32.HI R42, RZ, 0x1f, R42 ;  /* 0x0000001fff2a7819 */ /* 0x000fe4000001142a */
[----:B------:R-:W-:Y:S02]  /*16110*/  IADD3 R58, P4, P5, R58, -R44, -R43 ;  /* 0x8000002c3a3a7210 */ /* 0x000fe40007d9e82b */
[----:B------:R-:W-:Y:S02]  /*16120*/  IADD3.X R45, PT, PT, R42, R47, R45, P2, P3 ;  /* 0x0000002f2a2d7210 */ /* 0x000fe400017e642d */
[----:B------:R-:W-:-:S04]  /*16130*/  SHF.R.S32.HI R42, RZ, 0x1f, R43 ;  /* 0x0000001fff2a7819 */ /* 0x000fc8000001142b */
[----:B------:R-:W-:Y:S01]  /*16140*/  IADD3.X R59, PT, PT, R59, ~R45, ~R42, P4, P5 ;  /* 0x8000002d3b3b7210 */ /* 0x000fe200027eac2a */
[----:B------:R-:W-:Y:S06]  /*16150*/  @P0 BRA `(.L_x_334) ;  /* 0xfffffffc00440947 */ /* 0x000fec000383ffff */
[----:B------:R-:W-:Y:S05]  /*16160*/  BSYNC.RECONVERGENT B4 ;  /* 0x0000000000047941 */ /* 0x000fea0003800200 */
.L_x_333:
[----:B------:R-:W-:-:S07]  /*16170*/  IMAD.MOV.U32 R0, RZ, RZ, R49 ;  /* 0x000000ffff007224 */ /* 0x000fce00078e0031 */
.L_x_332:
[----:B------:R-:W-:Y:S05]  /*16180*/  BSYNC.RECONVERGENT B2 ;  /* 0x0000000000027941 */ /* 0x000fea0003800200 */
.L_x_331:
[----:B------:R-:W-:Y:S04]  /*16190*/  BSSY.RECONVERGENT B2, `(.L_x_335) ;  /* 0x0000042000027945 */ /* 0x000fe80003800200 */
[----:B------:R-:W-:Y:S05]  /*161a0*/  @!P1 BRA `(.L_x_336) ;  /* 0x0000000400009947 */ /* 0x000fea0003800000 */
[----:B---3--:R-:W-:Y:S01]  /*161b0*/  VIADD R42, R18, 0xffffffff ;  /* 0xffffffff122a7836 */ /* 0x008fe20000000000 */
[----:B------:R-:W-:Y:S01]  /*161c0*/  BSSY.RECONVERGENT B4, `(.L_x_337) ;  /* 0x000001a000047945 */ /* 0x000fe20003800200 */
[----:B------:R-:W-:-:S03]  /*161d0*/  LOP3.LUT P0, R52, R17, 0x7, RZ, 0xc0, !PT ;  /* 0x0000000711347812 */ /* 0x000fc6000780c0ff */
[----:B------:R-:W-:-:S13]  /*161e0*/  ISETP.GE.U32.AND P2, PT, R42, 0x7, PT ;  /* 0x000000072a00780c */ /* 0x000fda0003f46070 */
[----:B------:R-:W-:Y:S05]  /*161f0*/  @!P2 BRA `(.L_x_338) ;  /* 0x000000000058a947 */ /* 0x000fea0003800000 */
[----:B------:R-:W-:-:S05]  /*16200*/  IMAD.U32 R51, R0, 0x4, R1 ;  /* 0x0000000400337824 */ /* 0x000fca00078e0001 */
[----:B------:R-:W3:Y:S04]  /*16210*/  LDL.64 R48, [R51+0x4f8] ;  /* 0x0004f80033307983 */ /* 0x000ee80000100a00 */
[----:B------:R-:W4:Y:S04]  /*16220*/  LDL.64 R46, [R51+0x500] ;  /* 0x00050000332e7983 */ /* 0x000f280000100a00 */
[----:B------:R-:W5:Y:S04]  /*16230*/  LDL.64 R44, [R51+0x508] ;  /* 0x00050800332c7983 */ /* 0x000f680000100a00 */
[----:B0-2---:R-:W2:Y:S01]  /*16240*/  LDL.64 R42, [R51+0x510] ;  /* 0x00051000332a7983 */ /* 0x005ea20000100a00 */
[----:B------:R-:W-:Y:S01]  /*16250*/  VIADD R0, R0, 0x8 ;  /* 0x0000000800007836 */ /* 0x000fe20000000000 */
[----:B---3--:R-:W-:-:S02]  /*16260*/  SHF.R.S32.HI R50, RZ, 0x1f, R48 ;  /* 0x0000001fff327819 */ /* 0x008fc40000011430 */
[--C-:B----4-:R-:W-:Y:S02]  /*16270*/  IADD3 R48, P2, P3, R46, R48, R49.reuse ;  /* 0x000000302e307210 */ /* 0x110fe40007b5e031 */
[----:B------:R-:W-:Y:S02]  /*16280*/  SHF.R.S32.HI R49, RZ, 0x1f, R49 ;  /* 0x0000001fff317819 */ /* 0x000fe40000011431 */
[----:B------:R-:W-:-:S04]  /*16290*/  SHF.R.S32.HI R46, RZ, 0x1f, R46 ;  /* 0x0000001fff2e7819 */ /* 0x000fc8000001142e */
[----:B------:R-:W-:Y:S02]  /*162a0*/  IADD3.X R49, PT, PT, R46, R50, R49, P2, P3 ;  /* 0x000000322e317210 */ /* 0x000fe400017e6431 */
[--C-:B-----5:R-:W-:Y:S02]  /*162b0*/  IADD3 R46, P4, P5, R44, R48, R47.reuse ;  /* 0x000000302c2e7210 */ /* 0x120fe40007d9e02f */
[----:B------:R-:W-:Y:S02]  /*162c0*/  SHF.R.S32.HI R47, RZ, 0x1f, R47 ;  /* 0x0000001fff2f7819 */ /* 0x000fe4000001142f */
[----:B------:R-:W-:Y:S02]  /*162d0*/  SHF.R.S32.HI R44, RZ, 0x1f, R44 ;  /* 0x0000001fff2c7819 */ /* 0x000fe4000001142c */
[--C-:B--2---:R-:W-:Y:S02]  /*162e0*/  IADD3 R46, P3, P2, R42, R46, R45.reuse ;  /* 0x0000002e2a2e7210 */ /* 0x104fe40007a7e02d */
[----:B------:R-:W-:-:S02]  /*162f0*/  SHF.R.S32.HI R45, RZ, 0x1f, R45 ;  /* 0x0000001fff2d7819 */ /* 0x000fc4000001142d */
[----:B------:R-:W-:Y:S02]  /*16300*/  IADD3.X R47, PT, PT, R44, R49, R47, P4, P5 ;  /* 0x000000312c2f7210 */ /* 0x000fe400027ea42f */
[----:B------:R-:W-:Y:S02]  /*16310*/  SHF.R.S32.HI R42, RZ, 0x1f, R42 ;  /* 0x0000001fff2a7819 */ /* 0x000fe4000001142a */
[--C-:B------:R-:W-:Y:S02]  /*16320*/  IADD3 R58, P4, P5, R58, -R46, -R43.reuse ;  /* 0x8000002e3a3a7210 */ /* 0x100fe40007d9e82b */
[----:B------:R-:W-:Y:S02]  /*16330*/  SHF.R.S32.HI R44, RZ, 0x1f, R43 ;  /* 0x0000001fff2c7819 */ /* 0x000fe4000001142b */
[----:B------:R-:W-:-:S04]  /*16340*/  IADD3.X R42, PT, PT, R42, R47, R45, P3, P2 ;  /* 0x0000002f2a2a7210 */ /* 0x000fc80001fe442d */
[----:B------:R-:W-:-:S07]  /*16350*/  IADD3.X R59, PT, PT, R59, ~R42, ~R44, P4, P5 ;  /* 0x8000002a3b3b7210 */ /* 0x000fce00027eac2c */
.L_x_338:
[----:B------:R-:W-:Y:S05]  /*16360*/  BSYNC.RECONVERGENT B4 ;  /* 0x0000000000047941 */ /* 0x000fea0003800200 */
.L_x_337:
[----:B------:R-:W-:Y:S05]  /*16370*/  @!P0 BRA `(.L_x_336) ;  /* 0x00000000008c8947 */ /* 0x000fea0003800000 */
[----:B------:R-:W-:Y:S01]  /*16380*/  VIADD R42, R52, 0xffffffff ;  /* 0xffffffff342a7836 */ /* 0x000fe20000000000 */
[----:B------:R-:W-:Y:S01]  /*16390*/  BSSY.RECONVERGENT B4, `(.L_x_339) ;  /* 0x0000010000047945 */ /* 0x000fe20003800200 */
[----:B------:R-:W-:-:S03]  /*163a0*/  ISETP.NE.AND P5, PT, R24, RZ, PT ;  /* 0x000000ff1800720c */ /* 0x000fc60003fa5270 */
[----:B------:R-:W-:-:S13]  /*163b0*/  ISETP.GE.U32.AND P0, PT, R42, 0x3, PT ;  /* 0x000000032a00780c */ /* 0x000fda0003f06070 */
[----:B------:R-:W-:Y:S05]  /*163c0*/  @!P0 BRA `(.L_x_340) ;  /* 0x0000000000308947 */ /* 0x000fea0003800000 */
[----:B------:R-:W-:-:S05]  /*163d0*/  IMAD.U32 R42, R0, 0x4, R1 ;  /* 0x00000004002a7824 */ /* 0x000fca00078e0001 */
[----:B------:R-:W0:Y:S04]  /*163e0*/  LDL.64 R44, [R42+0x4f8] ;  /* 0x0004f8002a2c7983 */ /* 0x000e280000100a00 */
[----:B------:R-:W3:Y:S01]  /*163f0*/  LDL.64 R46, [R42+0x500] ;  /* 0x000500002a2e7983 */ /* 0x000ee20000100a00 */
[----:B------:R-:W-:Y:S02]  /*16400*/  IADD3 R0, PT, PT, R0, 0x4, RZ ;  /* 0x0000000400007810 */ /* 0x000fe40007ffe0ff */
[----:B0-2---:R-:W-:Y:S02]  /*16410*/  SHF.R.S32.HI R43, RZ, 0x1f, R44 ;  /* 0x0000001fff2b7819 */ /* 0x005fe4000001142c */
[--C-:B---3--:R-:W-:Y:S02]  /*16420*/  IADD3 R48, P3, P4, R46, R44, R45.reuse ;  /* 0x0000002c2e307210 */ /* 0x108fe40007c7e02d */
[----:B------:R-:W-:-:S02]  /*16430*/  SHF.R.S32.HI R44, RZ, 0x1f, R45 ;  /* 0x0000001fff2c7819 */ /* 0x000fc4000001142d */
[----:B------:R-:W-:Y:S02]  /*16440*/  SHF.R.S32.HI R46, RZ, 0x1f, R46 ;  /* 0x0000001fff2e7819 */ /* 0x000fe4000001142e */
[--C-:B------:R-:W-:Y:S02]  /*16450*/  IADD3 R58, P0, P2, R58, -R48, -R47.reuse ;  /* 0x800000303a3a7210 */ /* 0x100fe40007a1e82f */
[----:B------:R-:W-:Y:S02]  /*16460*/  SHF.R.S32.HI R47, RZ, 0x1f, R47 ;  /* 0x0000001fff2f7819 */ /* 0x000fe4000001142f */
[----:B------:R-:W-:-:S04]  /*16470*/  IADD3.X R44, PT, PT, R46, R43, R44, P3, P4 ;  /* 0x0000002b2e2c7210 */ /* 0x000fc80001fe842c */
[----:B------:R-:W-:-:S07]  /*16480*/  IADD3.X R59, PT, PT, R59, ~R44, ~R47, P0, P2 ;  /* 0x8000002c3b3b7210 */ /* 0x000fce00007e4c2f */
.L_x_340:
[----:B------:R-:W-:Y:S05]  /*16490*/  BSYNC.RECONVERGENT B4 ;  /* 0x0000000000047941 */ /* 0x000fea0003800200 */
.L_x_339:
[----:B------:R-:W-:Y:S05]  /*164a0*/  @!P5 BRA `(.L_x_336) ;  /* 0x000000000040d947 */ /* 0x000fea0003800000 */
[----:B------:R-:W-:-:S05]  /*164b0*/  IMAD.U32 R44, R0, 0x4, R1 ;  /* 0x00000004002c7824 */ /* 0x000fca00078e0001 */
[----:B0-2---:R-:W2:Y:S01]  /*164c0*/  LDL.64 R42, [R44+0x4f8] ;  /* 0x0004f8002c2a7983 */ /* 0x005ea20000100a00 */
        /* <DEDUP_REMOVED lines=14> */
.L_x_336:
[----:B------:R-:W-:Y:S05]  /*165b0*/  BSYNC.RECONVERGENT B2 ;  /* 0x0000000000027941 */ /* 0x000fea0003800200 */
.L_x_335:
[----:B------:R-:W-:Y:S01]  /*165c0*/  IMAD.IADD R61, R19, 0x1, -R56 ;  /* 0x00000001133d7824 */ /* 0x000fe200078e0a38 */
[----:B------:R-:W4:Y:S01]  /*165d0*/  I2F.F64.U64 R50, R58 ;  /* 0x0000003a00327312 */ /* 0x000f220000301800 */
[----:B---3--:R-:W-:Y:S01]  /*165e0*/  IMAD.MOV.U32 R42, RZ, RZ, 0x1 ;  /* 0x00000001ff2a7424 */ /* 0x008fe200078e00ff */
[----:B------:R-:W-:Y:S06]  /*165f0*/  BSSY.RECONVERGENT B4, `(.L_x_341) ;  /* 0x0000015000047945 */ /* 0x000fec0003800200 */
[----:B------:R-:W0:Y:S01]  /*16600*/  I2F.F64 R44, R61 ;  /* 0x0000003d002c7312 */ /* 0x000e220000201c00 */
[----:B----4-:R-:W-:-:S07]  /*16610*/  FSETP.GEU.AND P2, PT, |R51|, 6.5827683646048100446e-37, PT ;  /* 0x036000003300780b */ /* 0x010fce0003f4e200 */
[----:B0-2---:R-:W0:Y:S02]  /*16620*/  MUFU.RCP64H R43, R45 ;  /* 0x0000002d002b7308 */ /* 0x005e240000001800 */
        /* <DEDUP_REMOVED lines=11> */
[----:B------:R-:W-:Y:S01]  /*166e0*/  MOV R46, R50 ;  /* 0x00000032002e7202 */ /* 0x000fe20000000f00 */
[----:B------:R-:W-:Y:S01]  /*166f0*/  IMAD.MOV.U32 R47, RZ, RZ, R51 ;  /* 0x000000ffff2f7224 */ /* 0x000fe200078e0033 */
[----:B------:R-:W-:-:S07]  /*16700*/  MOV R0, 0x16720 ;  /* 0x0001672000007802 */ /* 0x000fce0000000f00 */
[----:B-1----:R-:W-:Y:S05]  /*16710*/  CALL.REL.NOINC `($__internal_1_$__cuda_sm20_div_rn_f64_full) ;  /* 0x0000007800f07944 */ /* 0x002fea0003c00000 */
[----:B------:R-:W-:Y:S02]  /*16720*/  IMAD.MOV.U32 R42, RZ, RZ, R46 ;  /* 0x000000ffff2a7224 */ /* 0x000fe400078e002e */
[----:B------:R-:W-:-:S07]  /*16730*/  IMAD.MOV.U32 R43, RZ, RZ, R47 ;  /* 0x000000ffff2b7224 */ /* 0x000fce00078e002f */
.L_x_342:
[----:B------:R-:W-:Y:S05]  /*16740*/  BSYNC.RECONVERGENT B4 ;  /* 0x0000000000047941 */ /* 0x000fea0003800200 */
.L_x_341:
[----:B------:R-:W0:Y:S01]  /*16750*/  F2I.U64.F64.FLOOR R42, R42 ;  /* 0x0000002a002a7311 */ /* 0x000e220000305800 */
[----:B------:R-:W-:Y:S01]  /*16760*/  BSSY.RECONVERGENT B2, `(.L_x_343) ;  /* 0x0000062000027945 */ /* 0x000fe20003800200 */
[----:B0-----:R-:W-:Y:S01]  /*16770*/  IADD3 R0, P2, PT, R42, -0x1, RZ ;  /* 0xffffffff2a007810 */ /* 0x001fe20007f5e0ff */
[----:B------:R-:W-:-:S03]  /*16780*/  IMAD.MOV R44, RZ, RZ, -R42 ;  /* 0x000000ffff2c7224 */ /* 0x000fc600078e0a2a */
[-C--:B------:R-:W-:Y:S01]  /*16790*/  ISETP.GE.U32.AND P0, PT, R0, R17.reuse, PT ;  /* 0x000000110000720c */ /* 0x080fe20003f06070 */
[----:B------:R-:W-:Y:S01]  /*167a0*/  IMAD R61, R61, R44, R58 ;  /* 0x0000002c3d3d7224 */ /* 0x000fe200078e023a */
[----:B------:R-:W-:Y:S02]  /*167b0*/  IADD3.X R0, PT, PT, R43, -0x1, RZ, P2, !PT ;  /* 0xffffffff2b007810 */ /* 0x000fe400017fe4ff */
[----:B------:R-:W-:Y:S02]  /*167c0*/  IADD3 R46, P2, PT, -R42, R17, RZ ;  /* 0x000000112a2e7210 */ /* 0x000fe40007f5e1ff */
[----:B------:R-:W-:-:S03]  /*167d0*/  ISETP.GE.U32.AND.EX P0, PT, R0, RZ, PT, P0 ;  /* 0x000000ff0000720c */ /* 0x000fc60003f06100 */
[----:B------:R-:W-:-:S10]  /*167e0*/  IMAD.X R44, RZ, RZ, ~R43, P2 ;  /* 0x000000ffff2c7224 */ /* 0x000fd400010e0e2b */
[----:B------:R-:W-:Y:S05]  /*167f0*/  @P0 BRA `(.L_x_344) ;  /* 0x0000000400600947 */ /* 0x000fea0003800000 */
[----:B------:R-:W-:Y:S01]  /*16800*/  IADD3 R0, P2, PT, R46, 0x1, RZ ;  /* 0x000000012e007810 */ /* 0x000fe20007f5e0ff */
[----:B------:R-:W-:Y:S01]  /*16810*/  BSSY.RECONVERGENT B4, `(.L_x_345) ;  /* 0x000002d000047945 */ /* 0x000fe20003800200 */
[-C--:B------:R-:W-:Y:S02]  /*16820*/  IADD3 R47, P3, PT, R42, -R17.reuse, RZ ;  /* 0x800000112a2f7210 */ /* 0x080fe40007f7e0ff */
[----:B------:R-:W-:Y:S01]  /*16830*/  ISETP.GT.U32.AND P0, PT, R0, R17, PT ;  /* 0x000000110000720c */ /* 0x000fe20003f04070 */
[----:B------:R-:W-:Y:S01]  /*16840*/  IMAD.X R45, RZ, RZ, R44, P2 ;  /* 0x000000ffff2d7224 */ /* 0x000fe200010e062c */
[----:B------:R-:W-:-:S04]  /*16850*/  IADD3.X R48, PT, PT, R43, -0x1, RZ, P3, !PT ;  /* 0xffffffff2b307810 */ /* 0x000fc80001ffe4ff */
[----:B------:R-:W-:-:S04]  /*16860*/  ISETP.GT.U32.AND.EX P0, PT, R45, RZ, PT, P0 ;  /* 0x000000ff2d00720c */ /* 0x000fc80003f04100 */
[----:B------:R-:W-:Y:S02]  /*16870*/  SEL R0, R0, R17, P0 ;  /* 0x0000001100007207 */ /* 0x000fe40000000000 */
[----:B------:R-:W-:Y:S02]  /*16880*/  SEL R45, R45, RZ, P0 ;  /* 0x000000ff2d2d7207 */ /* 0x000fe40000000000 */
[----:B------:R-:W-:Y:S02]  /*16890*/  IADD3 R49, P4, PT, R0, R47, RZ ;  /* 0x0000002f00317210 */ /* 0x000fe40007f9e0ff */
[----:B------:R-:W-:Y:S02]  /*168a0*/  IADD3 R0, P5, P6, R17, -R42, -R0 ;  /* 0x8000002a11007210 */ /* 0x000fe40007ebe800 */
[----:B------:R-:W-:Y:S01]  /*168b0*/  LOP3.LUT R51, R49, 0xf, RZ, 0xc0, !PT ;  /* 0x0000000f31337812 */ /* 0x000fe200078ec0ff */
[----:B------:R-:W-:Y:S01]  /*168c0*/  IMAD.X R50, R45, 0x1, R48, P4 ;  /* 0x000000012d327824 */ /* 0x000fe200020e0630 */
[----:B------:R-:W-:-:S02]  /*168d0*/  ISETP.GT.U32.AND P2, PT, R0, -0x10, PT ;  /* 0xfffffff00000780c */ /* 0x000fc40003f44070 */
[----:B------:R-:W-:Y:S02]  /*168e0*/  IADD3.X R0, PT, PT, RZ, ~R43, ~R45, P5, P6 ;  /* 0x8000002bff007210 */ /* 0x000fe40002fecc2d */
[----:B------:R-:W-:Y:S02]  /*168f0*/  ISETP.NE.U32.AND P0, PT, R51, RZ, PT ;  /* 0x000000ff3300720c */ /* 0x000fe40003f05070 */
[----:B------:R-:W-:Y:S02]  /*16900*/  ISETP.GT.U32.AND.EX P2, PT, R0, -0x1, PT, P2 ;  /* 0xffffffff0000780c */ /* 0x000fe40003f44120 */
[----:B------:R-:W-:Y:S02]  /*16910*/  ISETP.NE.AND.EX P0, PT, RZ, RZ, PT, P0 ;  /* 0x000000ffff00720c */ /* 0x000fe40003f05300 */
[----:B------:R-:W-:-:S09]  /*16920*/  MOV R0, R46 ;  /* 0x0000002e00007202 */ /* 0x000fd20000000f00 */
[----:B------:R-:W-:Y:S05]  /*16930*/  @P2 BRA `(.L_x_346) ;  /* 0x0000000000682947 */ /* 0x000fea0003800000 */
[----:B------:R-:W-:Y:S01]  /*16940*/  IMAD.MOV.U32 R46, RZ, RZ, R44 ;  /* 0x000000ffff2e7224 */ /* 0x000fe200078e002c */
[----:B------:R-:W-:-:S07]  /*16950*/  LOP3.LUT R52, R49, 0xfffffff0, RZ, 0xc0, !PT ;  /* 0xfffffff031347812 */ /* 0x000fce00078ec0ff */
.L_x_347:
[C---:B0-----:R-:W-:Y:S01]  /*16960*/  IMAD.U32 R44, R0.reuse, 0x4, R1 ;  /* 0x00000004002c7824 */ /* 0x041fe200078e0001 */
[----:B------:R-:W-:-:S04]  /*16970*/  IADD3 R0, P2, PT, R0, 0x10, RZ ;  /* 0x0000001000007810 */ /* 0x000fc80007f5e0ff */
[----:B------:R-:W-:Y:S01]  /*16980*/  IADD3 R45, P3, PT, R0, R47, RZ ;  /* 0x0000002f002d7210 */ /* 0x000fe20007f7e0ff */
[----:B------:R-:W-:Y:S01]  /*16990*/  IMAD.X R46, RZ, RZ, R46, P2 ;  /* 0x000000ffff2e7224 */ /* 0x000fe200010e062e */
[----:B------:R0:W-:Y:S02]  /*169a0*/  STL [R44+0x4f8], R19 ;  /* 0x0004f8132c007387 */ /* 0x0001e40000100800 */
[----:B------:R-:W-:Y:S01]  /*169b0*/  ISETP.NE.U32.AND P2, PT, R45, R52, PT ;  /* 0x000000342d00720c */ /* 0x000fe20003f45070 */
[----:B------:R-:W-:Y:S01]  /*169c0*/  IMAD.X R45, R46, 0x1, R48, P3 ;  /* 0x000000012e2d7824 */ /* 0x000fe200018e0630 */
[----:B------:R0:W-:Y:S04]  /*169d0*/  STL [R44+0x4fc], R19 ;  /* 0x0004fc132c007387 */ /* 0x0001e80000100800 */
[----:B------:R0:W-:Y:S01]  /*169e0*/  STL [R44+0x500], R19 ;  /* 0x000500132c007387 */ /* 0x0001e20000100800 */
[----:B------:R-:W-:-:S03]  /*169f0*/  ISETP.NE.AND.EX P2, PT, R45, R50, PT, P2 ;  /* 0x000000322d00720c */ /* 0x000fc60003f45320 */
        /* <DEDUP_REMOVED lines=14> */
.L_x_346:
[----:B------:R-:W-:Y:S05]  /*16ae0*/  BSYNC.RECONVERGENT B4 ;  /* 0x0000000000047941 */ /* 0x000fea0003800200 */
.L_x_345:
        /* <DEDUP_REMOVED lines=8> */
[C---:B0-----:R-:W-:Y:S01]  /*16b70*/  IMAD.U32 R44, R0.reuse, 0x4, R1 ;  /* 0x00000004002c7824 */ /* 0x041fe200078e0001 */
[----:B------:R-:W-:-:S04]  /*16b80*/  IADD3 R0, PT, PT, R0, 0x8, RZ ;  /* 0x0000000800007810 */ /* 0x000fc80007ffe0ff */
        /* <DEDUP_REMOVED lines=8> */
.L_x_349:
[----:B------:R-:W-:Y:S05]  /*16c10*/  BSYNC.RECONVERGENT B4 ;  /* 0x0000000000047941 */ /* 0x000fea0003800200 */
.L_x_348:
        /* <DEDUP_REMOVED lines=22> */
.L_x_344:
[----:B------:R-:W-:Y:S05]  /*16d80*/  BSYNC.RECONVERGENT B2 ;  /* 0x0000000000027941 */ /* 0x000fea0003800200 */
.L_x_343:
[----:B------:R-:W-:-:S04]  /*16d90*/  ISETP.GE.U32.AND P0, PT, R42, R17, PT ;  /* 0x000000112a00720c */ /* 0x000fc80003f06070 */
[----:B------:R-:W-:-:S13]  /*16da0*/  ISETP.GE.U32.AND.EX P0, PT, R43, RZ, PT, P0 ;  /* 0x000000ff2b00720c */ /* 0x000fda0003f06100 */
[----:B----4-:R-:W-:-:S05]  /*16db0*/  @!P0 LOP3.LUT R0, RZ, R42, RZ, 0x33, !PT ;  /* 0x0000002aff008212 */ /* 0x010fca00078e33ff */
[----:B------:R-:W-:-:S04]  /*16dc0*/  @!P0 IMAD.IADD R0, R17, 0x1, R0 ;  /* 0x0000000111008824 */ /* 0x000fc800078e0200 */
[----:B------:R-:W-:-:S05]  /*16dd0*/  @!P0 IMAD.U32 R43, R0, 0x4, R1 ;  /* 0x00000004002b8824 */ /* 0x000fca00078e0001 */
[----:B------:R-:W4:Y:S01]  /*16de0*/  @!P0 LDL R0, [R43+0x4f8] ;  /* 0x0004f8002b008983 */ /* 0x000f220000100800 */
[----:B------:R-:W-:Y:S01]  /*16df0*/  IADD3 R25, PT, PT, R25, 0x1, RZ ;  /* 0x0000000119197810 */ /* 0x000fe20007ffe0ff */
[----:B----4-:R-:W-:-:S05]  /*16e00*/  @!P0 IMAD.IADD R0, R0, 0x1, R61 ;  /* 0x0000000100008824 */ /* 0x010fca00078e023d */
[----:B------:R4:W-:Y:S01]  /*16e10*/  @!P0 STL [R43+0x4f8], R0 ;  /* 0x0004f8002b008387 */ /* 0x0009e20000100800 */
[----:B------:R-:W-:-:S13]  /*16e20*/  ISETP.NE.AND P0, PT, R25, 0x186a0, PT ;  /* 0x000186a01900780c */ /* 0x000fda0003f05270 */
[----:B----4-:R-:W-:Y:S05]  /*16e30*/  @P0 BRA `(.L_x_350) ;  /* 0xffffff7800740947 */ /* 0x010fea000383ffff */
.L_x_322:
[----:B------:R-:W-:Y:S05]  /*16e40*/  BSYNC.RELIABLE B3 ;  /* 0x0000000000037941 */ /* 0x000fea0003800100 */
.L_x_226:
[----:B------:R-:W5:Y:S01]  /*16e50*/  LDC R18, c[0x0][0x3c0] ;  /* 0x0000f000ff127b82 */ /* 0x000f620000000800 */
[----:B------:R-:W0:Y:S01]  /*16e60*/  LDCU UR4, c[0x0][0x3a0] ;  /* 0x00007400ff0477ac */ /* 0x000e220008000800 */
[C---:B------:R-:W-:Y:S02]  /*16e70*/  VIADD R0, R17.reuse, 0x1 ;  /* 0x0000000111007836 */ /* 0x040fe40000000000 */
[----:B------:R-:W-:Y:S01]  /*16e80*/  VIADD R17, R17, 0x2 ;  /* 0x0000000211117836 */ /* 0x000fe20000000000 */
[----:B-----5:R-:W-:Y:S02]  /*16e90*/  ISETP.NE.AND P1, PT, R18, 0x1, PT ;  /* 0x000000011200780c */ /* 0x020fe40003f25270 */
[----:B------:R-:W-:-:S04]  /*16ea0*/  LOP3.LUT R18, R0, 0x1, RZ, 0xc0, !PT ;  /* 0x0000000100127812 */ /* 0x000fc800078ec0ff */
[----:B------:R-:W-:-:S07]  /*16eb0*/  ISETP.NE.AND P0, PT, R18, R5, PT ;  /* 0x000000051200720c */ /* 0x000fce0003f05270 */
[----:B------:R-:W-:-:S04]  /*16ec0*/  @!P1 SEL R0, R17, R0, P0 ;  /* 0x0000000011009207 */ /* 0x000fc80000000000 */
[----:B0-----:R-:W-:Y:S01]  /*16ed0*/  ISETP.GT.AND P0, PT, R0, UR4, PT ;  /* 0x0000000400007c0c */ /* 0x001fe2000bf04270 */
[----:B------:R-:W-:-:S12]  /*16ee0*/  IMAD.MOV.U32 R17, RZ, RZ, R0 ;  /* 0x000000ffff117224 */ /* 0x000fd800078e0000 */
[----:B------:R-:W-:Y:S05]  /*16ef0*/  @!P0 BRA `(.L_x_351) ;  /* 0xffffff5c008c8947 */ /* 0x000fea000383ffff */
.L_x_193:
[----:B------:R-:W-:Y:S05]  /*16f00*/  BSYNC.RELIABLE B1 ;  /* 0x0000000000017941 */ /* 0x000fea0003800100 */
.L_x_192:
[----:B------:R-:W5:Y:S01]  /*16f10*/  LDCU.64 UR4, c[0x0][0x3b0] ;  /* 0x00007600ff0477ac */ /* 0x000f620008000a00 */
[----:B------:R-:W0:Y:S01]  /*16f20*/  LDCU UR12, c[0x0][0x3a8] ;  /* 0x00007500ff0c77ac */ /* 0x000e220008000800 */
[----:B-----5:R-:W-:-:S04]  /*16f30*/  UISETP.NE.U32.AND UP0, UPT, UR4, URZ, UPT ;  /* 0x000000ff0400728c */ /* 0x020fc8000bf05070 */
[----:B------:R-:W-:Y:S01]  /*16f40*/  UISETP.NE.AND.EX UP0, UPT, UR5, URZ, UPT, UP0 ;  /* 0x000000ff0500728c */ /* 0x000fe2000bf05300 */
[----:B0-----:R-:W-:-:S03]  /*16f50*/  ISETP.LT.U32.AND P0, PT, R23, UR12, PT ;  /* 0x0000000c17007c0c */ /* 0x001fc6000bf01070 */
[----:B------:R-:W-:Y:S01]  /*16f60*/  USEL UR4, UR4, 0x7fffffff, UP0 ;  /* 0x7fffffff04047887 */ /* 0x000fe20008000000 */
[----:B------:R-:W-:Y:S01]  /*16f70*/  ISETP.LT.U32.AND.EX P0, PT, R22, UR15, PT, P0 ;  /* 0x0000000f16007c0c */ /* 0x000fe2000bf01100 */
[----:B------:R-:W-:-:S09]  /*16f80*/  USEL UR5, UR5, URZ, UP0 ;  /* 0x000000ff05057287 */ /* 0x000fd20008000000 */
[----:B--23--:R-:W0:Y:S02]  /*16f90*/  I2F.F64.U64 R18, UR4 ;  /* 0x0000000400127d12 */ /* 0x00ce240008301800 */
[----:B0-----:R-:W-:-:S14]  /*16fa0*/  DSETP.GEU.AND P1, PT, R34, R18, PT ;  /* 0x000000122200722a */ /* 0x001fdc0003f2e000 */
[----:B------:R-:W-:Y:S05]  /*16fb0*/  @!P1 BRA P0, `(.L_x_352) ;  /* 0xffffff5800a09947 */ /* 0x000fea000003ffff */
.L_x_190:
[----:B------:R-:W-:Y:S02]  /*16fc0*/  IMAD.MOV.U32 R10, RZ, RZ, R23 ;  /* 0x000000ffff0a7224 */ /* 0x000fe400078e0017 */
[----:B------:R-:W-:-:S06]  /*16fd0*/  IMAD.MOV.U32 R11, RZ, RZ, R22 ;  /* 0x000000ffff0b7224 */ /* 0x000fcc00078e0016 */
[----:B------:R-:W2:Y:S01]  /*16fe0*/  I2F.F64.U64 R10, R10 ;  /* 0x0000000a000a7312 */ /* 0x000ea20000301800 */
[----:B------:R-:W-:Y:S05]  /*16ff0*/  BRA `(.L_x_189) ;  /* 0x00000000000c7947 */ /* 0x000fea0003800000 */
.L_x_310:
[----:B------:R-:W-:Y:S01]  /*17000*/  IMAD.MOV.U32 R10, RZ, RZ, R23 ;  /* 0x000000ffff0a7224 */ /* 0x000fe200078e0017 */
[----:B------:R-:W-:-:S06]  /*17010*/  MOV R11, R22 ;  /* 0x00000016000b7202 */ /* 0x000fcc0000000f00 */
[----:B------:R-:W1:Y:S02]  /*17020*/  I2F.F64.U64 R10, R10 ;  /* 0x0000000a000a7312 */ /* 0x000e640000301800 */
.L_x_189:
[----:B01----:R-:W-:Y:S05]  /*17030*/  BSYNC.RECONVERGENT B0 ;  /* 0x0000000000007941 */ /* 0x003fea0003800200 */
.L_x_150:
[----:B------:R-:W-:Y:S05]  /*17040*/  WARPSYNC.ALL ;  /* 0x0000000000007948 */ /* 0x000fea0003800000 */
[----:B--2---:R-:W0:Y:S01]  /*17050*/  F2I.F64.TRUNC R10, R10 ;  /* 0x0000000a000a7311 */ /* 0x004e22000030d100 */
[----:B------:R-:W1:Y:S01]  /*17060*/  LDCU UR5, c[0x0][0x3a0] ;  /* 0x00007400ff0577ac */ /* 0x000e620008000800 */
[----:B------:R-:W-:Y:S01]  /*17070*/  BSSY.RECONVERGENT B0, `(.L_x_353) ;  /* 0x0000649000007945 */ /* 0x000fe20003800200 */
[----:B------:R-:W-:Y:S01]  /*17080*/  IMAD.U32 R6, RZ, RZ, UR9 ;  /* 0x00000009ff067e24 */ /* 0x000fe2000f8e00ff */
[----:B------:R-:W-:Y:S01]  /*17090*/  UIADD3.X UR4, UPT, UPT, URZ, URZ, URZ, UP1, !UPT ;  /* 0x000000ffff047290 */ /* 0x000fe20008ffe4ff */
[----:B------:R-:W-:-:S05]  /*170a0*/  VIADD R5, R1, 0x300 ;  /* 0x0000030001057836 */ /* 0x000fca0000000000 */
[----:B------:R-:W-:Y:S01]  /*170b0*/  IMAD.U32 R7, RZ, RZ, UR4 ;  /* 0x00000004ff077e24 */ /* 0x000fe2000f8e00ff */
[----:B0-----:R-:W-:Y:S01]  /*170c0*/  ISETP.NE.AND P0, PT, R10, RZ, PT ;  /* 0x000000ff0a00720c */ /* 0x001fe20003f05270 */
[----:B-1----:R-:W-:-:S12]  /*170d0*/  UIADD3 UR5, UPT, UPT, UR5, -0x1, URZ ;  /* 0xffffffff05057890 */ /* 0x002fd8000fffe0ff */
[----:B------:R-:W-:Y:S05]  /*170e0*/  @!P0 BRA `(.L_x_354) ;  /* 0x0000005800908947 */ /* 0x000fea0003800000 */
[----:B------:R-:W-:Y:S01]  /*170f0*/  ISETP.GE.AND P0, PT, R10, 0x1, PT ;  /* 0x000000010a00780c */ /* 0x000fe20003f06270 */
[----:B------:R-:W-:-:S12]  /*17100*/  BSSY.RECONVERGENT B1, `(.L_x_355) ;  /* 0x0000024000017945 */ /* 0x000fd80003800200 */
[----:B------:R-:W-:Y:S05]  /*17110*/  @!P0 BRA `(.L_x_356) ;  /* 0x0000000000888947 */ /* 0x000fea0003800000 */
[C---:B------:R-:W-:Y:S01]  /*17120*/  ISETP.GE.U32.AND P0, PT, R10.reuse, 0x4, PT ;  /* 0x000000040a00780c */ /* 0x040fe20003f06070 */
[----:B------:R-:W-:Y:S01]  /*17130*/  BSSY.RECONVERGENT B2, `(.L_x_357) ;  /* 0x0000015000027945 */ /* 0x000fe20003800200 */
[----:B------:R-:W-:Y:S01]  /*17140*/  LOP3.LUT R20, R10, 0x3, RZ, 0xc0, !PT ;  /* 0x000000030a147812 */ /* 0x000fe200078ec0ff */
[----:B------:R-:W-:-:S03]  /*17150*/  IMAD.MOV.U32 R0, RZ, RZ, RZ ;  /* 0x000000ffff007224 */ /* 0x000fc600078e00ff */
[----:B------:R-:W-:-:S07]  /*17160*/  ISETP.NE.AND P1, PT, R20, RZ, PT ;  /* 0x000000ff1400720c */ /* 0x000fce0003f25270 */
[----:B------:R-:W-:Y:S06]  /*17170*/  @!P0 BRA `(.L_x_358) ;  /* 0x0000000000408947 */ /* 0x000fec0003800000 */
[----:B------:R-:W-:Y:S01]  /*17180*/  LOP3.LUT R0, R10, 0x7ffffffc, RZ, 0xc0, !PT ;  /* 0x7ffffffc0a007812 */ /* 0x000fe200078ec0ff */
[----:B------:R-:W-:-:S07]  /*17190*/  IMAD.MOV.U32 R11, RZ, RZ, RZ ;  /* 0x000000ffff0b7224 */ /* 0x000fce00078e00ff */
.L_x_359:
[----:B0-----:R-:W-:-:S05]  /*171a0*/  IMAD.SHL.U32 R9, R11, 0x4, RZ ;  /* 0x000000040b097824 */ /* 0x001fca00078e00ff */
[----:B------:R-:W-:-:S05]  /*171b0*/  LEA R18, R9, R4, 0x3 ;  /* 0x0000000409127211 */ /* 0x000fca00078e18ff */
[----:B------:R-:W2:Y:S01]  /*171c0*/  LDL.64 R8, [R18+0x8] ;  /* 0x0000080012087983 */ /* 0x000ea20000100a00 */
[----:B------:R-:W-:-:S05]  /*171d0*/  IMAD R19, R11, 0x8, R3 ;  /* 0x000000080b137824 */ /* 0x000fca00078e0203 */
[----:B--2---:R0:W-:Y:S04]  /*171e0*/  STL.64 [R19], R8 ;  /* 0x0000000813007387 */ /* 0x0041e80000100a00 */
[----:B------:R-:W2:Y:S04]  /*171f0*/  LDL.64 R12, [R18+0x28] ;  /* 0x00002800120c7983 */ /* 0x000ea80000100a00 */
[----:B--2---:R0:W-:Y:S04]  /*17200*/  STL.64 [R19+0x8], R12 ;  /* 0x0000080c13007387 */ /* 0x0041e80000100a00 */
[----:B------:R-:W2:Y:S04]  /*17210*/  LDL.64 R14, [R18+0x48] ;  /* 0x00004800120e7983 */ /* 0x000ea80000100a00 */
[----:B--2---:R0:W-:Y:S04]  /*17220*/  STL.64 [R19+0x10], R14 ;  /* 0x0000100e13007387 */ /* 0x0041e80000100a00 */
[----:B------:R-:W2:Y:S01]  /*17230*/  LDL.64 R16, [R18+0x68] ;  /* 0x0000680012107983 */ /* 0x000ea20000100a00 */
[----:B------:R-:W-:-:S05]  /*17240*/  VIADD R11, R11, 0x4 ;  /* 0x000000040b0b7836 */ /* 0x000fca0000000000 */
[----:B------:R-:W-:Y:S01]  /*17250*/  ISETP.NE.AND P0, PT, R11, R0, PT ;  /* 0x000000000b00720c */ /* 0x000fe20003f05270 */
[----:B--2---:R0:W-:-:S12]  /*17260*/  STL.64 [R19+0x18], R16 ;  /* 0x0000181013007387 */ /* 0x0041d80000100a00 */
[----:B------:R-:W-:Y:S05]  /*17270*/  @P0 BRA `(.L_x_359) ;  /* 0xfffffffc00c80947 */ /* 0x000fea000383ffff */
.L_x_358:
[----:B------:R-:W-:Y:S05]  /*17280*/  BSYNC.RECONVERGENT B2 ;  /* 0x0000000000027941 */ /* 0x000fea0003800200 */
.L_x_357:
[----:B------:R-:W-:Y:S05]  /*17290*/  @!P1 BRA `(.L_x_356) ;  /* 0x0000000000289947 */ /* 0x000fea0003800000 */
[----:B------:R-:W-:-:S07]  /*172a0*/  IMAD.MOV.U32 R11, RZ, RZ, RZ ;  /* 0x000000ffff0b7224 */ /* 0x000fce00078e00ff */
.L_x_360:
[----:B01----:R-:W-:-:S04]  /*172b0*/  IMAD.SHL.U32 R9, R0, 0x4, RZ ;  /* 0x0000000400097824 */ /* 0x003fc800078e00ff */
[----:B------:R-:W-:-:S06]  /*172c0*/  IMAD R9, R9, 0x8, R4 ;  /* 0x0000000809097824 */ /* 0x000fcc00078e0204 */
[----:B------:R-:W2:Y:S01]  /*172d0*/  LDL.64 R8, [R9+0x8] ;  /* 0x0000080009087983 */ /* 0x000ea20000100a00 */
[C---:B------:R-:W-:Y:S01]  /*172e0*/  IMAD R13, R0.reuse, 0x8, R3 ;  /* 0x00000008000d7824 */ /* 0x040fe200078e0203 */
[----:B------:R-:W-:Y:S01]  /*172f0*/  IADD3 R11, PT, PT, R11, 0x1, RZ ;  /* 0x000000010b0b7810 */ /* 0x000fe20007ffe0ff */
[----:B------:R-:W-:-:S03]  /*17300*/  VIADD R0, R0, 0x1 ;  /* 0x0000000100007836 */ /* 0x000fc60000000000 */
[----:B------:R-:W-:Y:S01]  /*17310*/  ISETP.NE.AND P0, PT, R11, R20, PT ;  /* 0x000000140b00720c */ /* 0x000fe20003f05270 */
[----:B--2---:R1:W-:-:S12]  /*17320*/  STL.64 [R13], R8 ;  /* 0x000000080d007387 */ /* 0x0043d80000100a00 */
[----:B------:R-:W-:Y:S05]  /*17330*/  @P0 BRA `(.L_x_360) ;  /* 0xfffffffc00dc0947 */ /* 0x000fea000383ffff */
.L_x_356:
[----:B------:R-:W-:Y:S05]  /*17340*/  BSYNC.RECONVERGENT B1 ;  /* 0x0000000000017941 */ /* 0x000fea0003800200 */
.L_x_355:
[----:B0-----:R-:W0:Y:S01]  /*17350*/  LDC R12, c[0x0][0x3a0] ;  /* 0x0000e800ff0c7b82 */ /* 0x001e220000000800 */
[----:B------:R-:W-:Y:S01]  /*17360*/  UMOV UR6, 0xe826d695 ;  /* 0xe826d69500067882 */ /* 0x000fe20000000000 */
[----:B------:R-:W-:Y:S01]  /*17370*/  UMOV UR7, 0x3e112e0b ;  /* 0x3e112e0b00077882 */ /* 0x000fe20000000000 */
[----:B-1----:R-:W-:Y:S01]  /*17380*/  IMAD.MOV.U32 R8, RZ, RZ, R36 ;  /* 0x000000ffff087224 */ /* 0x002fe200078e0024 */
[----:B------:R-:W-:Y:S01]  /*17390*/  DSETP.MAX.AND P1, P2, R36, UR6, PT ;  /* 0x0000000624007e2a */ /* 0x000fe2000ba2f000 */
[----:B------:R-:W-:Y:S01]  /*173a0*/  UMOV UR4, UR7 ;  /* 0x0000000700047c82 */ /* 0x000fe20008000000 */
[----:B------:R-:W-:Y:S02]  /*173b0*/  VIADD R11, R1, 0x378 ;  /* 0x00000378010b7836 */ /* 0x000fe40000000000 */
[----:B------:R-:W-:Y:S02]  /*173c0*/  IMAD.U32 R0, RZ, RZ, UR4 ;  /* 0x00000004ff007e24 */ /* 0x000fe4000f8e00ff */
[----:B------:R-:W-:-:S02]  /*173d0*/  FSEL R9, R37, UR4, P1 ;  /* 0x0000000425097c08 */ /* 0x000fc40008800000 */
[----:B------:R-:W-:-:S06]  /*173e0*/  SEL R8, R8, UR6, P1 ;  /* 0x0000000608087c07 */ /* 0x000fcc0008800000 */
[----:B------:R-:W-:Y:S02]  /*173f0*/  @P2 LOP3.LUT R9, R0, 0x80000, RZ, 0xfc, !PT ;  /* 0x0008000000092812 */ /* 0x000fe400078efcff */
[----:B0-----:R-:W-:-:S13]  /*17400*/  ISETP.GE.AND P0, PT, R12, 0x1, PT ;  /* 0x000000010c00780c */ /* 0x001fda0003f06270 */
[----:B------:R-:W-:Y:S05]  /*17410*/  @!P0 BRA `(.L_x_361) ;  /* 0x0000001400ec8947 */ /* 0x000fea0003800000 */
[----:B------:R-:W-:Y:S01]  /*17420*/  UISETP.NE.AND UP0, UPT, UR5, URZ, UPT ;  /* 0x000000ff0500728c */ /* 0x000fe2000bf05270 */
[----:B------:R-:W-:-:S08]  /*17430*/  IMAD.MOV.U32 R0, RZ, RZ, RZ ;  /* 0x000000ffff007224 */ /* 0x000fd000078e00ff */
[----:B------:R-:W-:Y:S05]  /*17440*/  BRA.U !UP0, `(.L_x_362) ;  /* 0x0000000d08dc7547 */ /* 0x000fea000b800000 */
[----:B------:R-:W-:Y:S01]  /*17450*/  LOP3.LUT R0, R12, 0x7ffffffe, RZ, 0xc0, !PT ;  /* 0x7ffffffe0c007812 */ /* 0x000fe200078ec0ff */
[----:B------:R-:W-:-:S07]  /*17460*/  IMAD.MOV.U32 R13, RZ, RZ, RZ ;  /* 0x000000ffff0d7224 */ /* 0x000fce00078e00ff */
.L_x_371:
[----:B0-----:R-:W-:-:S05]  /*17470*/  LEA R14, R13, R2, 0x3 ;  /* 0x000000020d0e7211 */ /* 0x001fca00078e18ff */
[----:B------:R-:W2:Y:S01]  /*17480*/  LDL.64 R20, [R14] ;  /* 0x000000000e147983 */ /* 0x000ea20000100a00 */
[----:B------:R-:W-:Y:S01]  /*17490*/  IMAD.MOV.U32 R22, RZ, RZ, 0x652b82fe ;  /* 0x652b82feff167424 */ /* 0x000fe200078e00ff */
[----:B------:R-:W-:Y:S01]  /*174a0*/  UMOV UR6, 0xfefa39ef ;  /* 0xfefa39ef00067882 */ /* 0x000fe20000000000 */
[----:B------:R-:W-:Y:S01]  /*174b0*/  IMAD.MOV.U32 R23, RZ, RZ, 0x3ff71547 ;  /* 0x3ff71547ff177424 */ /* 0x000fe200078e00ff */
[----:B------:R-:W-:Y:S01]  /*174c0*/  UMOV UR7, 0x3fe62e42 ;  /* 0x3fe62e4200077882 */ /* 0x000fe20000000000 */
[----:B------:R-:W-:Y:S04]  /*174d0*/  BSSY.RECONVERGENT B1, `(.L_x_363) ;  /* 0x0000036000017945 */ /* 0x000fe80003800200 */
[----:B--2---:R-:W-:Y:S01]  /*174e0*/  DFMA R22, R20, R22, 6.75539944105574400000e+15 ;  /* 0x433800001416742b */ /* 0x004fe20000000016 */
[----:B------:R-:W-:-:S07]  /*174f0*/  FSETP.GEU.AND P0, PT, |R21|, 4.1917929649353027344, PT ;  /* 0x4086232b1500780b */ /* 0x000fce0003f0e200 */
[----:B------:R-:W-:-:S08]  /*17500*/  DADD R16, R22, -6.75539944105574400000e+15 ;  /* 0xc338000016107429 */ /* 0x000fd00000000000 */
[----:B------:R-:W-:Y:S01]  /*17510*/  DFMA R18, R16, -UR6, R20 ;  /* 0x8000000610127c2b */ /* 0x000fe20008000014 */
        /* <DEDUP_REMOVED lines=43> */
[----:B------:R-:W-:-:S04]  /*177d0*/  @!P1 SHF.R.S32.HI R15, RZ, 0x1, R12 ;  /* 0x00000001ff0f9819 */ /* 0x000fc8000001140c */
[----:B------:R-:W-:Y:S01]  /*177e0*/  @!P1 IADD3 R20, PT, PT, R22, -R15, RZ ;  /* 0x8000000f16149210 */ /* 0x000fe20007ffe0ff */
[----:B------:R-:W-:-:S03]  /*177f0*/  @!P1 IMAD R19, R15, 0x100000, R19 ;  /* 0x001000000f139824 */ /* 0x000fc600078e0213 */
[----:B------:R-:W-:Y:S01]  /*17800*/  @!P1 LEA R21, R20, 0x3ff00000, 0x14 ;  /* 0x3ff0000014159811 */ /* 0x000fe200078ea0ff */
[----:B------:R-:W-:-:S06]  /*17810*/  @!P1 IMAD.MOV.U32 R20, RZ, RZ, RZ ;  /* 0x000000ffff149224 */ /* 0x000fcc00078e00ff */
[----:B------:R-:W-:-:S11]  /*17820*/  @!P1 DMUL R16, R18, R20 ;  /* 0x0000001412109228 */ /* 0x000fd60000000000 */
.L_x_364:
[----:B------:R-:W-:Y:S05]  /*17830*/  BSYNC.RECONVERGENT B1 ;  /* 0x0000000000017941 */ /* 0x000fea0003800200 */
.L_x_363:
[----:B------:R-:W-:Y:S01]  /*17840*/  DADD R22, R16, 1 ;  /* 0x3ff0000010167429 */ /* 0x000fe20000000000 */
[----:B------:R-:W-:Y:S05]  /*17850*/  BSSY.RECONVERGENT B1, `(.L_x_365) ;  /* 0x000000e000017945 */ /* 0x000fea0003800200 */
[----:B------:R-:W0:Y:S04]  /*17860*/  MUFU.RCP64H R17, R23 ;  /* 0x0000001700117308 */ /* 0x000e280000001800 */
[----:B------:R-:W-:-:S05]  /*17870*/  VIADD R16, R23, 0x300402 ;  /* 0x0030040217107836 */ /* 0x000fca0000000000 */
[----:B------:R-:W-:Y:S01]  /*17880*/  FSETP.GEU.AND P0, PT, |R16|, 5.8789094863358348022e-39, PT ;  /* 0x004004021000780b */ /* 0x000fe20003f0e200 */
[----:B0-----:R-:W-:-:S08]  /*17890*/  DFMA R18, -R22, R16, 1 ;  /* 0x3ff000001612742b */ /* 0x001fd00000000110 */
[----:B------:R-:W-:-:S08]  /*178a0*/  DFMA R18, R18, R18, R18 ;  /* 0x000000121212722b */ /* 0x000fd00000000012 */
[----:B------:R-:W-:-:S08]  /*178b0*/  DFMA R18, R16, R18, R16 ;  /* 0x000000121012722b */ /* 0x000fd00000000010 */
[----:B------:R-:W-:-:S08]  /*178c0*/  DFMA R20, -R22, R18, 1 ;  /* 0x3ff000001614742b */ /* 0x000fd00000000112 */
[----:B------:R-:W-:Y:S01]  /*178d0*/  DFMA R18, R18, R20, R18 ;  /* 0x000000141212722b */ /* 0x000fe20000000012 */
[----:B------:R-:W-:Y:S10]  /*178e0*/  @P0 BRA `(.L_x_366) ;  /* 0x0000000000100947 */ /* 0x000ff40003800000 */
[----:B------:R-:W-:Y:S02]  /*178f0*/  LOP3.LUT R12, R23, 0x7fffffff, RZ, 0xc0, !PT ;  /* 0x7fffffff170c7812 */ /* 0x000fe400078ec0ff */
[----:B------:R-:W-:-:S03]  /*17900*/  MOV R24, 0x17930 ;  /* 0x0001793000187802 */ /* 0x000fc60000000f00 */
[----:B------:R-:W-:-:S07]  /*17910*/  VIADD R15, R12, 0xfff00000 ;  /* 0xfff000000c0f7836 */ /* 0x000fce0000000000 */
[----:B----4-:R-:W-:Y:S05]  /*17920*/  CALL.REL.NOINC `($__internal_0_$__cuda_sm20_dblrcp_rn_slowpath_v3) ;  /* 0x0000006400c07944 */ /* 0x010fea0003c00000 */
.L_x_366:
[----:B------:R-:W-:Y:S05]  /*17930*/  BSYNC.RECONVERGENT B1 ;  /* 0x0000000000017941 */ /* 0x000fea0003800200 */
.L_x_365:
[C---:B------:R-:W-:Y:S01]  /*17940*/  DADD R16, -R18.reuse, 1 ;  /* 0x3ff0000012107429 */ /* 0x040fe20000000100 */
[----:B------:R-:W-:Y:S01]  /*17950*/  UMOV UR6, 0xe826d695 ;  /* 0xe826d69500067882 */ /* 0x000fe20000000000 */
[----:B------:R-:W-:Y:S01]  /*17960*/  UMOV UR7, 0x3e112e0b ;  /* 0x3e112e0b00077882 */ /* 0x000fe20000000000 */
[----:B------:R-:W-:Y:S01]  /*17970*/  IMAD.MOV.U32 R12, RZ, RZ, R19 ;  /* 0x000000ffff0c7224 */ /* 0x000fe200078e0013 */
[----:B------:R-:W-:Y:S01]  /*17980*/  DSETP.MAX.AND P0, P1, R18, UR6, PT ;  /* 0x0000000612007e2a */ /* 0x000fe2000b90f000 */
[----:B------:R-:W-:Y:S01]  /*17990*/  UMOV UR8, UR7 ;  /* 0x0000000700087c82 */ /* 0x000fe20008000000 */
[----:B------:R-:W-:Y:S02]  /*179a0*/  UMOV UR4, UR7 ;  /* 0x0000000700047c82 */ /* 0x000fe40008000000 */
[----:B------:R-:W-:Y:S01]  /*179b0*/  DSETP.MAX.AND P2, P3, R16, UR6, PT ;  /* 0x0000000610007e2a */ /* 0x000fe2000bb4f000 */
[----:B------:R-:W-:Y:S01]  /*179c0*/  UMOV UR7, 0x3fefffff ;  /* 0x3fefffff00077882 */ /* 0x000fe20000000000 */
[----:B------:R-:W-:Y:S01]  /*179d0*/  IMAD.MOV.U32 R20, RZ, RZ, R17 ;  /* 0x000000ffff147224 */ /* 0x000fe200078e0011 */
[----:B------:R-:W-:Y:S01]  /*179e0*/  FSEL R15, R12, UR4, P0 ;  /* 0x000000040c0f7c08 */ /* 0x000fe20008000000 */
[----:B------:R-:W-:Y:S01]  /*179f0*/  IMAD.MOV.U32 R19, RZ, RZ, R16 ;  /* 0x000000ffff137224 */ /* 0x000fe200078e0010 */
[----:B------:R-:W-:Y:S01]  /*17a00*/  MOV R12, UR4 ;  /* 0x00000004000c7c02 */ /* 0x000fe20008000f00 */
[----:B------:R-:W-:Y:S01]  /*17a10*/  UMOV UR4, UR6 ;  /* 0x0000000600047c82 */ /* 0x000fe20008000000 */
[----:B------:R-:W-:Y:S01]  /*17a20*/  FSEL R21, R20, UR8, P2 ;  /* 0x0000000814157c08 */ /* 0x000fe20009000000 */
[----:B------:R-:W-:Y:S01]  /*17a30*/  IMAD.U32 R20, RZ, RZ, UR8 ;  /* 0x00000008ff147e24 */ /* 0x000fe2000f8e00ff */
[----:B------:R-:W-:Y:S01]  /*17a40*/  SEL R16, R18, UR4, P0 ;  /* 0x0000000412107c07 */ /* 0x000fe20008000000 */
[----:B------:R-:W-:Y:S01]  /*17a50*/  UMOV UR4, UR7 ;  /* 0x0000000700047c82 */ /* 0x000fe20008000000 */
[----:B------:R-:W-:Y:S01]  /*17a60*/  @P1 LOP3.LUT R15, R12, 0x80000, RZ, 0xfc, !PT ;  /* 0x000800000c0f1812 */ /* 0x000fe200078efcff */
[----:B------:R-:W-:Y:S01]  /*17a70*/  UMOV UR8, UR7 ;  /* 0x0000000700087c82 */ /* 0x000fe20008000000 */
[----:B------:R-:W-:Y:S01]  /*17a80*/  SEL R18, R19, UR6, P2 ;  /* 0x0000000613127c07 */ /* 0x000fe20009000000 */
[----:B------:R-:W-:Y:S01]  /*17a90*/  UMOV UR6, 0xff768fa1 ;  /* 0xff768fa100067882 */ /* 0x000fe20000000000 */
[----:B------:R-:W-:Y:S01]  /*17aa0*/  @P3 LOP3.LUT R21, R20, 0x80000, RZ, 0xfc, !PT ;  /* 0x0008000014153812 */ /* 0x000fe200078efcff */
[----:B------:R-:W-:-:S02]  /*17ab0*/  IMAD.MOV.U32 R17, RZ, RZ, R15 ;  /* 0x000000ffff117224 */ /* 0x000fc400078e000f */
[----:B------:R-:W-:Y:S02]  /*17ac0*/  IMAD.U32 R22, RZ, RZ, UR4 ;  /* 0x00000004ff167e24 */ /* 0x000fe4000f8e00ff */
[----:B------:R-:W-:Y:S01]  /*17ad0*/  IMAD.MOV.U32 R19, RZ, RZ, R21 ;  /* 0x000000ffff137224 */ /* 0x000fe200078e0015 */
[----:B------:R-:W-:Y:S01]  /*17ae0*/  MOV R12, R17 ;  /* 0x00000011000c7202 */ /* 0x000fe20000000f00 */
[----:B------:R-:W-:Y:S01]  /*17af0*/  DSETP.MIN.AND P0, P1, R16, UR6, PT ;  /* 0x0000000610007e2a */ /* 0x000fe2000b900000 */
[----:B------:R-:W-:Y:S02]  /*17b00*/  IMAD.U32 R23, RZ, RZ, UR8 ;  /* 0x00000008ff177e24 */ /* 0x000fe4000f8e00ff */
[----:B------:R-:W-:Y:S01]  /*17b10*/  IMAD.MOV.U32 R20, RZ, RZ, R19 ;  /* 0x000000ffff147224 */ /* 0x000fe200078e0013 */
[----:B------:R-:W-:Y:S02]  /*17b20*/  DSETP.MIN.AND P2, P3, R18, UR6, PT ;  /* 0x0000000612007e2a */ /* 0x000fe4000bb40000 */
[----:B------:R-:W-:Y:S01]  /*17b30*/  FSEL R15, R12, UR4, P0 ;  /* 0x000000040c0f7c08 */ /* 0x000fe20008000000 */
[----:B------:R-:W-:Y:S01]  /*17b40*/  UMOV UR4, UR6 ;  /* 0x0000000600047c82 */ /* 0x000fe20008000000 */
[----:B------:R-:W-:Y:S01]  /*17b50*/  IMAD R12, R13, 0x8, R1 ;  /* 0x000000080d0c7824 */ /* 0x000fe200078e0201 */
[----:B------:R-:W-:-:S02]  /*17b60*/  SEL R16, R16, UR4, P0 ;  /* 0x0000000410107c07 */ /* 0x000fc40008000000 */
[----:B------:R-:W-:Y:S02]  /*17b70*/  FSEL R21, R20, UR8, P2 ;  /* 0x0000000814157c08 */ /* 0x000fe40009000000 */
[----:B------:R-:W-:Y:S02]  /*17b80*/  SEL R18, R18, UR6, P2 ;  /* 0x0000000612127c07 */ /* 0x000fe40009000000 */
[----:B------:R-:W-:-:S03]  /*17b90*/  @P1 LOP3.LUT R15, R22, 0x80000, RZ, 0xfc, !PT ;  /* 0x00080000160f1812 */ /* 0x000fc600078efcff */
[----:B------:R-:W-:Y:S02]  /*17ba0*/  @P3 LOP3.LUT R21, R23, 0x80000, RZ, 0xfc, !PT ;  /* 0x0008000017153812 */ /* 0x000fe400078efcff */
[----:B------:R-:W-:-:S03]  /*17bb0*/  IMAD.MOV.U32 R17, RZ, RZ, R15 ;  /* 0x000000ffff117224 */ /* 0x000fc600078e000f */
[----:B------:R-:W-:Y:S02]  /*17bc0*/  IMAD.MOV.U32 R19, RZ, RZ, R21 ;  /* 0x000000ffff137224 */ /* 0x000fe400078e0015 */
[----:B------:R0:W-:Y:S04]  /*17bd0*/  STL.64 [R12+0x378], R16 ;  /* 0x000378100c007387 */ /* 0x0001e80000100a00 */
[----:B------:R1:W-:Y:S04]  /*17be0*/  STL.64 [R12+0x300], R18 ;  /* 0x000300120c007387 */ /* 0x0003e80000100a00 */
[----:B------:R-:W2:Y:S01]  /*17bf0*/  LDL.64 R24, [R14+0x8] ;  /* 0x000008000e187983 */ /* 0x000ea20000100a00 */
        /* <DEDUP_REMOVED lines=13> */
[----:B------:R-:W-:Y:S01]  /*17cd0*/  MOV R20, 0xfca213ea ;  /* 0xfca213ea00147802 */ /* 0x000fe20000000f00 */
[----:B------:R-:W-:Y:S01]  /*17ce0*/  IMAD.MOV.U32 R21, RZ, RZ, 0x3e928af3 ;  /* 0x3e928af3ff157424 */ /* 0x000fe200078e00ff */
[----:B------:R-:W-:-:S05]  /*17cf0*/  UMOV UR7, 0x3e5ade15 ;  /* 0x3e5ade1500077882 */ /* 0x000fca0000000000 */
[----:B0-----:R-:W-:Y:S01]  /*17d00*/  DFMA R16, R22, UR6, R20 ;  /* 0x0000000616107c2b */ /* 0x001fe20008000014 */
        /* <DEDUP_REMOVED lines=28> */
[----:B-1----:R-:W-:Y:S06]  /*17ed0*/  @!P0 BRA `(.L_x_368) ;  /* 0x0000000000308947 */ /* 0x002fec0003800000 */
        /* <DEDUP_REMOVED lines=12> */
.L_x_368:
[----:B------:R-:W-:Y:S05]  /*17fa0*/  BSYNC.RECONVERGENT B1 ;  /* 0x0000000000017941 */ /* 0x000fea0003800200 */
.L_x_367:
[----:B------:R-:W-:Y:S01]  /*17fb0*/  DADD R20, R14, 1 ;  /* 0x3ff000000e147429 */ /* 0x000fe20000000000 */
[----:B------:R-:W-:Y:S05]  /*17fc0*/  BSSY.RECONVERGENT B1, `(.L_x_369) ;  /* 0x0000012000017945 */ /* 0x000fea0003800200 */
[----:B------:R-:W0:Y:S04]  /*17fd0*/  MUFU.RCP64H R15, R21 ;  /* 0x00000015000f7308 */ /* 0x000e280000001800 */
[----:B------:R-:W-:-:S04]  /*17fe0*/  IADD3 R14, PT, PT, R21, 0x300402, RZ ;  /* 0x00300402150e7810 */ /* 0x000fc80007ffe0ff */
[----:B------:R-:W-:Y:S02]  /*17ff0*/  FSETP.GEU.AND P0, PT, |R14|, 5.8789094863358348022e-39, PT ;  /* 0x004004020e00780b */ /* 0x000fe40003f0e200 */
[----:B0-----:R-:W-:-:S08]  /*18000*/  DFMA R16, -R20, R14, 1 ;  /* 0x3ff000001410742b */ /* 0x001fd0000000010e */
[----:B------:R-:W-:-:S08]  /*18010*/  DFMA R16, R16, R16, R16 ;  /* 0x000000101010722b */ /* 0x000fd00000000010 */
[----:B------:R-:W-:-:S08]  /*18020*/  DFMA R16, R14, R16, R14 ;  /* 0x000000100e10722b */ /* 0x000fd0000000000e */
[----:B------:R-:W-:-:S08]  /*18030*/  DFMA R18, -R20, R16, 1 ;  /* 0x3ff000001412742b */ /* 0x000fd00000000110 */
[----:B------:R-:W-:Y:S01]  /*18040*/  DFMA R16, R16, R18, R16 ;  /* 0x000000121010722b */ /* 0x000fe20000000010 */
[----:B------:R-:W-:Y:S10]  /*18050*/  @P0 BRA `(.L_x_370) ;  /* 0x0000000000200947 */ /* 0x000ff40003800000 */
[----:B------:R-:W-:Y:S01]  /*18060*/  LOP3.LUT R14, R21, 0x7fffffff, RZ, 0xc0, !PT ;  /* 0x7fffffff150e7812 */ /* 0x000fe200078ec0ff */
[----:B------:R-:W-:Y:S01]  /*18070*/  IMAD.MOV.U32 R22, RZ, RZ, R20 ;  /* 0x000000ffff167224 */ /* 0x000fe200078e0014 */
[----:B------:R-:W-:Y:S01]  /*18080*/  MOV R24, 0x180c0 ;  /* 0x000180c000187802 */ /* 0x000fe20000000f00 */
[----:B------:R-:W-:Y:S02]  /*18090*/  IMAD.MOV.U32 R23, RZ, RZ, R21 ;  /* 0x000000ffff177224 */ /* 0x000fe400078e0015 */
[----:B------:R-:W-:-:S07]  /*180a0*/  VIADD R15, R14, 0xfff00000 ;  /* 0xfff000000e0f7836 */ /* 0x000fce0000000000 */
[----:B----4-:R-:W-:Y:S05]  /*180b0*/  CALL.REL.NOINC `($__internal_0_$__cuda_sm20_dblrcp_rn_slowpath_v3) ;  /* 0x0000005c00dc7944 */ /* 0x010fea0003c00000 */
[----:B------:R-:W-:Y:S02]  /*180c0*/  IMAD.MOV.U32 R16, RZ, RZ, R18 ;  /* 0x000000ffff107224 */ /* 0x000fe400078e0012 */
[----:B------:R-:W-:-:S07]  /*180d0*/  IMAD.MOV.U32 R17, RZ, RZ, R19 ;  /* 0x000000ffff117224 */ /* 0x000fce00078e0013 */
.L_x_370:
[----:B------:R-:W-:Y:S05]  /*180e0*/  BSYNC.RECONVERGENT B1 ;  /* 0x0000000000017941 */ /* 0x000fea0003800200 */
.L_x_369:
[C---:B------:R-:W-:Y:S01]  /*180f0*/  DADD R14, -R16.reuse, 1 ;  /* 0x3ff00000100e7429 */ /* 0x040fe20000000100 */
[----:B------:R-:W-:Y:S01]  /*18100*/  UMOV UR6, 0xe826d695 ;  /* 0xe826d69500067882 */ /* 0x000fe20000000000 */
[----:B------:R-:W-:Y:S01]  /*18110*/  UMOV UR7, 0x3e112e0b ;  /* 0x3e112e0b00077882 */ /* 0x000fe20000000000 */
[----:B------:R-:W-:Y:S01]  /*18120*/  IMAD.MOV.U32 R18, RZ, RZ, R17 ;  /* 0x000000ffff127224 */ /* 0x000fe200078e0011 */
[----:B------:R-:W-:Y:S01]  /*18130*/  DSETP.MAX.AND P0, P1, R16, UR6, PT ;  /* 0x0000000610007e2a */ /* 0x000fe2000b90f000 */
[----:B------:R-:W-:Y:S01]  /*18140*/  UMOV UR4, UR7 ;  /* 0x0000000700047c82 */ /* 0x000fe20008000000 */
[----:B------:R-:W-:Y:S01]  /*18150*/  UMOV UR8, UR7 ;  /* 0x0000000700087c82 */ /* 0x000fe20008000000 */
[----:B------:R-:W-:Y:S01]  /*18160*/  VIADD R13, R13, 0x2 ;  /* 0x000000020d0d7836 */ /* 0x000fe20000000000 */
[----:B------:R-:W-:Y:S01]  /*18170*/  DSETP.MAX.AND P2, P3, R14, UR6, PT ;  /* 0x000000060e007e2a */ /* 0x000fe2000bb4f000 */
[----:B------:R-:W-:Y:S01]  /*18180*/  UMOV UR7, 0x3fefffff ;  /* 0x3fefffff00077882 */ /* 0x000fe20000000000 */
[----:B------:R-:W-:Y:S01]  /*18190*/  MOV R20, R15 ;  /* 0x0000000f00147202 */ /* 0x000fe20000000f00 */
[----:B------:R-:W-:Y:S01]  /*181a0*/  IMAD.MOV.U32 R17, RZ, RZ, R14 ;  /* 0x000000ffff117224 */ /* 0x000fe200078e000e */
[----:B------:R-:W-:Y:S01]  /*181b0*/  FSEL R19, R18, UR4, P0 ;  /* 0x0000000412137c08 */ /* 0x000fe20008000000 */
[----:B------:R-:W-:Y:S01]  /*181c0*/  IMAD.U32 R18, RZ, RZ, UR4 ;  /* 0x00000004ff127e24 */ /* 0x000fe2000f8e00ff */
[----:B------:R-:W-:Y:S01]  /*181d0*/  FSEL R21, R20, UR8, P2 ;  /* 0x0000000814157c08 */ /* 0x000fe20009000000 */
[----:B------:R-:W-:Y:S01]  /*181e0*/  IMAD.U32 R20, RZ, RZ, UR8 ;  /* 0x00000008ff147e24 */ /* 0x000fe2000f8e00ff */
[----:B------:R-:W-:Y:S01]  /*181f0*/  UMOV UR4, UR6 ;  /* 0x0000000600047c82 */ /* 0x000fe20008000000 */
[----:B------:R-:W-:Y:S01]  /*18200*/  UMOV UR8, UR7 ;  /* 0x0000000700087c82 */ /* 0x000fe20008000000 */
[----:B------:R-:W-:-:S02]  /*18210*/  @P1 LOP3.LUT R19, R18, 0x80000, RZ, 0xfc, !PT ;  /* 0x0008000012131812 */ /* 0x000fc400078efcff */
[----:B------:R-:W-:Y:S01]  /*18220*/  SEL R14, R16, UR4, P0 ;  /* 0x00000004100e7c07 */ /* 0x000fe20008000000 */
[----:B------:R-:W-:Y:S01]  /*18230*/  UMOV UR4, UR7 ;  /* 0x0000000700047c82 */ /* 0x000fe20008000000 */
[----:B------:R-:W-:Y:S01]  /*18240*/  @P3 LOP3.LUT R21, R20, 0x80000, RZ, 0xfc, !PT ;  /* 0x0008000014153812 */ /* 0x000fe200078efcff */
[----:B------:R-:W-:Y:S01]  /*18250*/  IMAD.MOV.U32 R15, RZ, RZ, R19 ;  /* 0x000000ffff0f7224 */ /* 0x000fe200078e0013 */
[----:B------:R-:W-:Y:S01]  /*18260*/  SEL R16, R17, UR6, P2 ;  /* 0x0000000611107c07 */ /* 0x000fe20009000000 */
[----:B------:R-:W-:Y:S01]  /*18270*/  UMOV UR6, 0xff768fa1 ;  /* 0xff768fa100067882 */ /* 0x000fe20000000000 */
[----:B------:R-:W-:Y:S01]  /*18280*/  IMAD.U32 R22, RZ, RZ, UR4 ;  /* 0x00000004ff167e24 */ /* 0x000fe2000f8e00ff */
[----:B------:R-:W-:Y:S01]  /*18290*/  MOV R23, UR8 ;  /* 0x0000000800177c02 */ /* 0x000fe20008000f00 */
[----:B------:R-:W-:Y:S01]  /*182a0*/  IMAD.MOV.U32 R17, RZ, RZ, R21 ;  /* 0x000000ffff117224 */ /* 0x000fe200078e0015 */
[----:B------:R-:W-:Y:S01]  /*182b0*/  DSETP.MIN.AND P0, P1, R14, UR6, PT ;  /* 0x000000060e007e2a */ /* 0x000fe2000b900000 */
[----:B------:R-:W-:-:S02]  /*182c0*/  IMAD.MOV.U32 R18, RZ, RZ, R15 ;  /* 0x000000ffff127224 */ /* 0x000fc400078e000f */
[----:B------:R-:W-:Y:S02]  /*182d0*/  IMAD.MOV.U32 R20, RZ, RZ, R17 ;  /* 0x000000ffff147224 */ /* 0x000fe400078e0011 */
[----:B------:R-:W-:Y:S01]  /*182e0*/  DSETP.MIN.AND P2, P3, R16, UR6, PT ;  /* 0x0000000610007e2a */ /* 0x000fe2000bb40000 */
[----:B------:R-:W-:Y:S01]  /*182f0*/  FSEL R19, R18, UR4, P0 ;  /* 0x0000000412137c08 */ /* 0x000fe20008000000 */
[----:B------:R-:W-:Y:S02]  /*18300*/  UMOV UR4, UR6 ;  /* 0x0000000600047c82 */ /* 0x000fe40008000000 */
[----:B------:R-:W-:Y:S02]  /*18310*/  SEL R14, R14, UR4, P0 ;  /* 0x000000040e0e7c07 */ /* 0x000fe40008000000 */
[----:B------:R-:W-:Y:S02]  /*18320*/  FSEL R21, R20, UR8, P2 ;  /* 0x0000000814157c08 */ /* 0x000fe40009000000 */
[----:B------:R-:W-:-:S02]  /*18330*/  SEL R16, R16, UR6, P2 ;  /* 0x0000000610107c07 */ /* 0x000fc40009000000 */
[----:B------:R-:W-:Y:S02]  /*18340*/  @P1 LOP3.LUT R19, R22, 0x80000, RZ, 0xfc, !PT ;  /* 0x0008000016131812 */ /* 0x000fe400078efcff */
[----:B------:R-:W-:Y:S02]  /*18350*/  ISETP.NE.AND P0, PT, R13, R0, PT ;  /* 0x000000000d00720c */ /* 0x000fe40003f05270 */
[----:B------:R-:W-:Y:S01]  /*18360*/  @P3 LOP3.LUT R21, R23, 0x80000, RZ, 0xfc, !PT ;  /* 0x0008000017153812 */ /* 0x000fe200078efcff */
[----:B------:R-:W-:-:S04]  /*18370*/  IMAD.MOV.U32 R15, RZ, RZ, R19 ;  /* 0x000000ffff0f7224 */ /* 0x000fc800078e0013 */
[----:B------:R-:W-:Y:S01]  /*18380*/  IMAD.MOV.U32 R17, RZ, RZ, R21 ;  /* 0x000000ffff117224 */ /* 0x000fe200078e0015 */
[----:B------:R0:W-:Y:S04]  /*18390*/  STL.64 [R12+0x380], R14 ;  /* 0x0003800e0c007387 */ /* 0x0001e80000100a00 */
[----:B------:R0:W-:Y:S01]  /*183a0*/  STL.64 [R12+0x308], R16 ;  /* 0x000308100c007387 */ /* 0x0001e20000100a00 */
[----:B------:R-:W-:Y:S05]  /*183b0*/  @P0 BRA `(.L_x_371) ;  /* 0xfffffff0002c0947 */ /* 0x000fea000383ffff */
.L_x_362:
[----:B------:R-:W1:Y:S02]  /*183c0*/  LDCU UR4, c[0x0][0x3a0] ;  /* 0x00007400ff0477ac */ /* 0x000e640008000800 */
[----:B-1----:R-:W-:-:S04]  /*183d0*/  ULOP3.LUT UR4, UR4, 0x1, URZ, 0xc0, !UPT ;  /* 0x0000000104047892 */ /* 0x002fc8000f8ec0ff */
[----:B------:R-:W-:-:S09]  /*183e0*/  UISETP.NE.U32.AND UP0, UPT, UR4, 0x1, UPT ;  /* 0x000000010400788c */ /* 0x000fd2000bf05070 */
[----:B------:R-:W-:Y:S05]  /*183f0*/  BRA.U UP0, `(.L_x_361) ;  /* 0x0000000500f47547 */ /* 0x000fea000b800000 */
[----:B------:R-:W-:-:S05]  /*18400*/  IMAD.SHL.U32 R0, R0, 0x8, RZ ;  /* 0x0000000800007824 */ /* 0x000fca00078e00ff */
[----:B0-----:R-:W-:-:S06]  /*18410*/  IADD3 R16, PT, PT, R0, R2, RZ ;  /* 0x0000000200107210 */ /* 0x001fcc0007ffe0ff */
        /* <DEDUP_REMOVED lines=54> */
[----:B------:R-:W-:Y:S01]  /*18780*/  @!P1 IADD3 R16, PT, PT, R18, -R17, RZ ;  /* 0x8000001112109210 */ /* 0x000fe20007ffe0ff */
[----:B------:R-:W-:-:S03]  /*18790*/  @!P1 IMAD R15, R17, 0x100000, R15 ;  /* 0x00100000110f9824 */ /* 0x000fc600078e020f */
[----:B------:R-:W-:Y:S01]  /*187a0*/  @!P1 LEA R17, R16, 0x3ff00000, 0x14 ;  /* 0x3ff0000010119811 */ /* 0x000fe200078ea0ff */
[----:B------:R-:W-:-:S06]  /*187b0*/  @!P1 IMAD.MOV.U32 R16, RZ, RZ, RZ ;  /* 0x000000ffff109224 */ /* 0x000fcc00078e00ff */
[----:B------:R-:W-:-:S11]  /*187c0*/  @!P1 DMUL R12, R14, R16 ;  /* 0x000000100e0c9228 */ /* 0x000fd60000000000 */
.L_x_373:
[----:B------:R-:W-:Y:S05]  /*187d0*/  BSYNC.RECONVERGENT B1 ;  /* 0x0000000000017941 */ /* 0x000fea0003800200 */
.L_x_372:
        /* <DEDUP_REMOVED lines=17> */
[----:B------:R-:W-:Y:S01]  /*188f0*/  MOV R14, R18 ;  /* 0x00000012000e7202 */ /* 0x000fe20000000f00 */
[----:B------:R-:W-:-:S07]  /*18900*/  IMAD.MOV.U32 R15, RZ, RZ, R19 ;  /* 0x000000ffff0f7224 */ /* 0x000fce00078e0013 */
.L_x_375:
[----:B------:R-:W-:Y:S05]  /*18910*/  BSYNC.RECONVERGENT B1 ;  /* 0x0000000000017941 */ /* 0x000fea0003800200 */
.L_x_374:
        /* <DEDUP_REMOVED lines=11> */
[----:B------:R-:W-:Y:S01]  /*189d0*/  IMAD.U32 R16, RZ, RZ, UR4 ;  /* 0x00000004ff107e24 */ /* 0x000fe2000f8e00ff */
[----:B------:R-:W-:Y:S01]  /*189e0*/  UMOV UR4, UR6 ;  /* 0x0000000600047c82 */ /* 0x000fe20008000000 */
[----:B------:R-:W-:Y:S01]  /*189f0*/  IMAD.MOV.U32 R15, RZ, RZ, R12 ;  /* 0x000000ffff0f7224 */ /* 0x000fe200078e000c */
        /* <DEDUP_REMOVED lines=9> */
[----:B------:R-:W-:Y:S01]  /*18a90*/  IMAD.U32 R20, RZ, RZ, UR8 ;  /* 0x00000008ff147e24 */ /* 0x000fe2000f8e00ff */
[----:B------:R-:W-:Y:S01]  /*18aa0*/  MOV R13, R17 ;  /* 0x00000011000d7202 */ /* 0x000fe20000000f00 */
[----:B------:R-:W-:-:S02]  /*18ab0*/  IMAD.U32 R18, RZ, RZ, UR4 ;  /* 0x00000004ff127e24 */ /* 0x000fc4000f8e00ff */
[----:B------:R-:W-:Y:S02]  /*18ac0*/  IMAD.MOV.U32 R15, RZ, RZ, R19 ;  /* 0x000000ffff0f7224 */ /* 0x000fe400078e0013 */
[----:B------:R-:W-:Y:S01]  /*18ad0*/  IMAD.MOV.U32 R16, RZ, RZ, R13 ;  /* 0x000000ffff107224 */ /* 0x000fe200078e000d */
[----:B------:R-:W-:Y:S01]  /*18ae0*/  DSETP.MIN.AND P0, P1, R12, UR6, PT ;  /* 0x000000060c007e2a */ /* 0x000fe2000b900000 */
[----:B------:R-:W-:Y:S02]  /*18af0*/  IMAD.MOV.U32 R17, RZ, RZ, R15 ;  /* 0x000000ffff117224 */ /* 0x000fe400078e000f */
[----:B------:R-:W-:-:S03]  /*18b00*/  DSETP.MIN.AND P2, P3, R14, UR6, PT ;  /* 0x000000060e007e2a */ /* 0x000fc6000bb40000 */
[----:B------:R-:W-:Y:S01]  /*18b10*/  FSEL R19, R16, UR4, P0 ;  /* 0x0000000410137c08 */ /* 0x000fe20008000000 */
[----:B------:R-:W-:Y:S02]  /*18b20*/  UMOV UR4, UR6 ;  /* 0x0000000600047c82 */ /* 0x000fe40008000000 */
[----:B------:R-:W-:Y:S01]  /*18b30*/  FSEL R21, R17, UR8, P2 ;  /* 0x0000000811157c08 */ /* 0x000fe20009000000 */
[----:B------:R-:W-:Y:S01]  /*18b40*/  IMAD.IADD R17, R1, 0x1, R0 ;  /* 0x0000000101117824 */ /* 0x000fe200078e0200 */
[----:B------:R-:W-:Y:S02]  /*18b50*/  SEL R12, R12, UR4, P0 ;  /* 0x000000040c0c7c07 */ /* 0x000fe40008000000 */
[----:B------:R-:W-:Y:S02]  /*18b60*/  SEL R14, R14, UR6, P2 ;  /* 0x000000060e0e7c07 */ /* 0x000fe40009000000 */
[----:B------:R-:W-:Y:S02]  /*18b70*/  @P1 LOP3.LUT R19, R18, 0x80000, RZ, 0xfc, !PT ;  /* 0x0008000012131812 */ /* 0x000fe400078efcff */
[----:B------:R-:W-:-:S02]  /*18b80*/  @P3 LOP3.LUT R21, R20, 0x80000, RZ, 0xfc, !PT ;  /* 0x0008000014153812 */ /* 0x000fc400078efcff */
[----:B------:R-:W-:-:S03]  /*18b90*/  MOV R13, R19 ;  /* 0x00000013000d7202 */ /* 0x000fc60000000f00 */
[----:B------:R-:W-:Y:S02]  /*18ba0*/  IMAD.MOV.U32 R15, RZ, RZ, R21 ;  /* 0x000000ffff0f7224 */ /* 0x000fe400078e0015 */
[----:B------:R1:W-:Y:S04]  /*18bb0*/  STL.64 [R17+0x378], R12 ;  /* 0x0003780c11007387 */ /* 0x0003e80000100a00 */
[----:B------:R1:W-:Y:S02]  /*18bc0*/  STL.64 [R17+0x300], R14 ;  /* 0x0003000e11007387 */ /* 0x0003e40000100a00 */
.L_x_361:
[----:B------:R-:W-:Y:S01]  /*18bd0*/  ISETP.GE.AND P0, PT, R10, 0x1, PT ;  /* 0x000000010a00780c */ /* 0x000fe20003f06270 */
[----:B------:R-:W-:Y:S01]  /*18be0*/  BSSY.RECONVERGENT B1, `(.L_x_376) ;  /* 0x0000107000017945 */ /* 0x000fe20003800200 */
[----:B------:R-:W-:-:S11]  /*18bf0*/  VIADD R0, R1, 0x468 ;  /* 0x0000046801007836 */ /* 0x000fd60000000000 */
[----:B------:R-:W-:Y:S05]  /*18c00*/  @!P0 BRA `(.L_x_377) ;  /* 0x0000001000108947 */ /* 0x000fea0003800000 */
[C---:B------:R-:W-:Y:S01]  /*18c10*/  ISETP.GE.U32.AND P0, PT, R10.reuse, 0x4, PT ;  /* 0x000000040a00780c */ /* 0x040fe20003f06070 */
[----:B------:R-:W-:Y:S01]  /*18c20*/  BSSY.RECONVERGENT B2, `(.L_x_378) ;  /* 0x00000ba000027945 */ /* 0x000fe20003800200 */
[----:B------:R-:W-:Y:S01]  /*18c30*/  LOP3.LUT R30, R10, 0x3, RZ, 0xc0, !PT ;  /* 0x000000030a1e7812 */ /* 0x000fe200078ec0ff */
[----:B------:R-:W-:-:S10]  /*18c40*/  IMAD.MOV.U32 R32, RZ, RZ, RZ ;  /* 0x000000ffff207224 */ /* 0x000fd400078e00ff */
[----:B------:R-:W-:Y:S05]  /*18c50*/  @!P0 BRA `(.L_x_379) ;  /* 0x0000000800d88947 */ /* 0x000fea0003800000 */
[----:B------:R-:W-:Y:S01]  /*18c60*/  LOP3.LUT R32, R10, 0x7ffffffc, RZ, 0xc0, !PT ;  /* 0x7ffffffc0a207812 */ /* 0x000fe200078ec0ff */
[----:B------:R-:W-:-:S07]  /*18c70*/  IMAD.MOV.U32 R31, RZ, RZ, RZ ;  /* 0x000000ffff1f7224 */ /* 0x000fce00078e00ff */
.L_x_388:
[----:B------:R-:W-:-:S05]  /*18c80*/  IMAD R33, R31, 0x8, R3 ;  /* 0x000000081f217824 */ /* 0x000fca00078e0203 */
[----:B--2-4-:R-:W2:Y:S01]  /*18c90*/  LDL.64 R46, [R33] ;  /* 0x00000000212e7983 */ /* 0x014ea20000100a00 */
[----:B01----:R-:W-:Y:S02]  /*18ca0*/  HFMA2 R17, -RZ, RZ, 1.9912109375, 0.00128841400146484375 ;  /* 0x3ff71547ff117431 */ /* 0x003fe400000001ff */
[----:B------:R-:W-:Y:S01]  /*18cb0*/  IMAD.MOV.U32 R16, RZ, RZ, 0x652b82fe ;  /* 0x652b82feff107424 */ /* 0x000fe200078e00ff */
[----:B------:R-:W-:Y:S01]  /*18cc0*/  BSSY.RECONVERGENT B3, `(.L_x_380) ;  /* 0x000003b000037945 */ /* 0x000fe20003800200 */
[----:B------:R-:W-:Y:S02]  /*18cd0*/  IMAD.MOV.U32 R12, RZ, RZ, -0x105c611 ;  /* 0xfefa39efff0c7424 */ /* 0x000fe400078e00ff */
[----:B------:R-:W-:Y:S02]  /*18ce0*/  IMAD.MOV.U32 R13, RZ, RZ, 0x3fe62e42 ;  /* 0x3fe62e42ff0d7424 */ /* 0x000fe400078e00ff */
[----:B------:R-:W-:Y:S02]  /*18cf0*/  IMAD.MOV.U32 R14, RZ, RZ, 0x3b39803f ;  /* 0x3b39803fff0e7424 */ /* 0x000fe400078e00ff */
[----:B------:R-:W-:-:S02]  /*18d00*/  IMAD.MOV.U32 R15, RZ, RZ, 0x3c7abc9e ;  /* 0x3c7abc9eff0f7424 */ /* 0x000fc400078e00ff */
[----:B------:R-:W-:Y:S02]  /*18d10*/  IMAD.MOV.U32 R22, RZ, RZ, 0x62401315 ;  /* 0x62401315ff167424 */ /* 0x000fe400078e00ff */
[----:B------:R-:W-:Y:S01]  /*18d20*/  IMAD.MOV.U32 R23, RZ, RZ, 0x3ec71dee ;  /* 0x3ec71deeff177424 */ /* 0x000fe200078e00ff */
[----:B--2---:R-:W-:Y:S02]  /*18d30*/  DFMA R48, R46, -R16, 6.75539944105574400000e+15 ;  /* 0x433800002e30742b */ /* 0x004fe40000000810 */
[----:B------:R-:W-:-:S06]  /*18d40*/  DADD R54, -RZ, -R46 ;  /* 0x00000000ff367229 */ /* 0x000fcc000000092e */
[----:B------:R-:W-:-:S04]  /*18d50*/  DADD R18, R48, -6.75539944105574400000e+15 ;  /* 0xc338000030127429 */ /* 0x000fc80000000000 */
[----:B------:R-:W-:-:S04]  /*18d60*/  FSETP.GEU.AND P0, PT, |R55|, 4.1917929649353027344, PT ;  /* 0x4086232b3700780b */ /* 0x000fc80003f0e200 */
[----:B------:R-:W-:-:S08]  /*18d70*/  DFMA R20, R18, -R12, -R46 ;  /* 0x8000000c1214722b */ /* 0x000fd0000000082e */
[----:B------:R-:W-:Y:S01]  /*18d80*/  DFMA R44, R18, -R14, R20 ;  /* 0x8000000e122c722b */ /* 0x000fe20000000014 */
[----:B------:R-:W-:Y:S01]  /*18d90*/  IMAD.MOV.U32 R18, RZ, RZ, 0x69ce2bdf ;  /* 0x69ce2bdfff127424 */ /* 0x000fe200078e00ff */
[----:B------:R-:W-:Y:S01]  /*18da0*/  MOV R20, 0xfca213ea ;  /* 0xfca213ea00147802 */ /* 0x000fe20000000f00 */
[----:B------:R-:W-:Y:S02]  /*18db0*/  IMAD.MOV.U32 R19, RZ, RZ, 0x3e5ade15 ;  /* 0x3e5ade15ff137424 */ /* 0x000fe400078e00ff */
[----:B------:R-:W-:-:S06]  /*18dc0*/  IMAD.MOV.U32 R21, RZ, RZ, 0x3e928af3 ;  /* 0x3e928af3ff157424 */ /* 0x000fcc00078e00ff */
[----:B------:R-:W-:-:S08]  /*18dd0*/  DFMA R24, R44, R18, R20 ;  /* 0x000000122c18722b */ /* 0x000fd00000000014 */
[----:B------:R-:W-:Y:S01]  /*18de0*/  DFMA R26, R44, R24, R22 ;  /* 0x000000182c1a722b */ /* 0x000fe20000000016 */
[----:B------:R-:W-:Y:S02]  /*18df0*/  IMAD.MOV.U32 R24, RZ, RZ, 0x7c89eb71 ;  /* 0x7c89eb71ff187424 */ /* 0x000fe400078e00ff */
[----:B------:R-:W-:-:S06]  /*18e00*/  IMAD.MOV.U32 R25, RZ, RZ, 0x3efa0199 ;  /* 0x3efa0199ff197424 */ /* 0x000fcc00078e00ff */
[----:B------:R-:W-:Y:S01]  /*18e10*/  DFMA R28, R44, R26, R24 ;  /* 0x0000001a2c1c722b */ /* 0x000fe20000000018 */
[----:B------:R-:W-:Y:S01]  /*18e20*/  IMAD.MOV.U32 R26, RZ, RZ, 0x14761f65 ;  /* 0x14761f65ff1a7424 */ /* 0x000fe200078e00ff */
[----:B------:R-:W-:-:S06]  /*18e30*/  MOV R27, 0x3f2a01a0 ;  /* 0x3f2a01a0001b7802 */ /* 0x000fcc0000000f00 */
[----:B------:R-:W-:Y:S01]  /*18e40*/  DFMA R36, R44, R28, R26 ;  /* 0x0000001c2c24722b */ /* 0x000fe2000000001a */
[----:B------:R-:W-:Y:S02]  /*18e50*/  IMAD.MOV.U32 R28, RZ, RZ, 0x1852b7af ;  /* 0x1852b7afff1c7424 */ /* 0x000fe400078e00ff */
[----:B------:R-:W-:-:S06]  /*18e60*/  IMAD.MOV.U32 R29, RZ, RZ, 0x3f56c16c ;  /* 0x3f56c16cff1d7424 */ /* 0x000fcc00078e00ff */
[----:B------:R-:W-:Y:S01]  /*18e70*/  DFMA R38, R44, R36, R28 ;  /* 0x000000242c26722b */ /* 0x000fe2000000001c */
[----:B------:R-:W-:Y:S02]  /*18e80*/  IMAD.MOV.U32 R36, RZ, RZ, 0x11122322 ;  /* 0x11122322ff247424 */ /* 0x000fe400078e00ff */
[----:B------:R-:W-:-:S06]  /*18e90*/  IMAD.MOV.U32 R37, RZ, RZ, 0x3f811111 ;  /* 0x3f811111ff257424 */ /* 0x000fcc00078e00ff */
[----:B------:R-:W-:Y:S01]  /*18ea0*/  DFMA R40, R44, R38, R36 ;  /* 0x000000262c28722b */ /* 0x000fe20000000024 */
[----:B------:R-:W-:Y:S02]  /*18eb0*/  IMAD.MOV.U32 R38, RZ, RZ, 0x555502a1 ;  /* 0x555502a1ff267424 */ /* 0x000fe400078e00ff */
[----:B------:R-:W-:-:S06]  /*18ec0*/  IMAD.MOV.U32 R39, RZ, RZ, 0x3fa55555 ;  /* 0x3fa55555ff277424 */ /* 0x000fcc00078e00ff */
[----:B------:R-:W-:Y:S01]  /*18ed0*/  DFMA R42, R44, R40, R38 ;  /* 0x000000282c2a722b */ /* 0x000fe20000000026 */
[----:B------:R-:W-:Y:S01]  /*18ee0*/  MOV R40, 0x55555511 ;  /* 0x5555551100287802 */ /* 0x000fe20000000f00 */
[----:B------:R-:W-:-:S06]  /*18ef0*/  IMAD.MOV.U32 R41, RZ, RZ, 0x3fc55555 ;  /* 0x3fc55555ff297424 */ /* 0x000fcc00078e00ff */
[----:B------:R-:W-:Y:S01]  /*18f00*/  DFMA R50, R44, R42, R40 ;  /* 0x0000002a2c32722b */ /* 0x000fe20000000028 */
[----:B------:R-:W-:Y:S02]  /*18f10*/  IMAD.MOV.U32 R42, RZ, RZ, 0xb ;  /* 0x0000000bff2a7424 */ /* 0x000fe400078e00ff */
[----:B------:R-:W-:-:S06]  /*18f20*/  IMAD.MOV.U32 R43, RZ, RZ, 0x3fe00000 ;  /* 0x3fe00000ff2b7424 */ /* 0x000fcc00078e00ff */
[----:B------:R-:W-:-:S08]  /*18f30*/  DFMA R50, R44, R50, R42 ;  /* 0x000000322c32722b */ /* 0x000fd0000000002a */
[----:B------:R-:W-:-:S08]  /*18f40*/  DFMA R50, R44, R50, 1 ;  /* 0x3ff000002c32742b */ /* 0x000fd00000000032 */
[----:B------:R-:W-:Y:S01]  /*18f50*/  DFMA R52, R44, R50, 1 ;  /* 0x3ff000002c34742b */ /* 0x000fe20000000032 */
[----:B------:R-:W-:-:S09]  /*18f60*/  IMAD R44, R31, 0x8, R1 ;  /* 0x000000081f2c7824 */ /* 0x000fd200078e0201 */
        /* <DEDUP_REMOVED lines=10> */
[----:B------:R-:W-:-:S04]  /*19010*/  @!P1 SHF.R.S32.HI R45, RZ, 0x1, R45 ;  /* 0x00000001ff2d9819 */ /* 0x000fc8000001142d */
[----:B------:R-:W-:Y:S01]  /*19020*/  @!P1 IADD3 R48, PT, PT, R48, -R45, RZ ;  /* 0x8000002d30309210 */ /* 0x000fe20007ffe0ff */
[----:B------:R-:W-:-:S03]  /*19030*/  @!P1 IMAD R47, R45, 0x100000, R53 ;  /* 0x001000002d2f9824 */ /* 0x000fc600078e0235 */
[----:B------:R-:W-:Y:S01]  /*19040*/  @!P1 LEA R49, R48, 0x3ff00000, 0x14 ;  /* 0x3ff0000030319811 */ /* 0x000fe200078ea0ff */
[----:B------:R-:W-:-:S06]  /*19050*/  @!P1 IMAD.MOV.U32 R48, RZ, RZ, RZ ;  /* 0x000000ffff309224 */ /* 0x000fcc00078e00ff */
[----:B------:R-:W-:-:S11]  /*19060*/  @!P1 DMUL R50, R46, R48 ;  /* 0x000000302e329228 */ /* 0x000fd60000000000 */
.L_x_381:
[----:B------:R-:W-:Y:S05]  /*19070*/  BSYNC.RECONVERGENT B3 ;  /* 0x0000000000037941 */ /* 0x000fea0003800200 */
.L_x_380:
[----:B------:R0:W-:Y:S04]  /*19080*/  STL.64 [R44+0x468], R50 ;  /* 0x000468322c007387 */ /* 0x0001e80000100a00 */
[----:B------:R-:W2:Y:S01]  /*19090*/  LDL.64 R48, [R33+0x8] ;  /* 0x0000080021307983 */ /* 0x000ea20000100a00 */
[----:B------:R-:W-:Y:S01]  /*190a0*/  BSSY.RECONVERGENT B3, `(.L_x_382) ;  /* 0x0000023000037945 */ /* 0x000fe20003800200 */
[----:B--2---:R-:W-:Y:S02]  /*190b0*/  DFMA R46, R48, -R16, 6.75539944105574400000e+15 ;  /* 0x43380000302e742b */ /* 0x004fe40000000810 */
[----:B0-----:R-:W-:-:S06]  /*190c0*/  DADD R50, -RZ, -R48 ;  /* 0x00000000ff327229 */ /* 0x001fcc0000000930 */
[----:B------:R-:W-:-:S04]  /*190d0*/  DADD R52, R46, -6.75539944105574400000e+15 ;  /* 0xc33800002e347429 */ /* 0x000fc80000000000 */
[----:B------:R-:W-:-:S04]  /*190e0*/  IMAD.MOV.U32 R45, RZ, RZ, R51 ;  /* 0x000000ffff2d7224 */ /* 0x000fc800078e0033 */
[----:B------:R-:W-:Y:S01]  /*190f0*/  DFMA R54, R52, -R12, -R48 ;  /* 0x8000000c3436722b */ /* 0x000fe20000000830 */
[----:B------:R-:W-:-:S07]  /*19100*/  FSETP.GEU.AND P0, PT, |R45|, 4.1917929649353027344, PT ;  /* 0x4086232b2d00780b */ /* 0x000fce0003f0e200 */
[----:B------:R-:W-:-:S08]  /*19110*/  DFMA R54, R52, -R14, R54 ;  /* 0x8000000e3436722b */ /* 0x000fd00000000036 */
[----:B------:R-:W-:-:S08]  /*19120*/  DFMA R52, R54, R18, R20 ;  /* 0x000000123634722b */ /* 0x000fd00000000014 */
        /* <DEDUP_REMOVED lines=18> */
[----:B------:R-:W-:Y:S01]  /*19250*/  @!P1 IMAD.MOV.U32 R48, RZ, RZ, RZ ;  /* 0x000000ffff309224 */ /* 0x000fe200078e00ff */
[----:B------:R-:W-:Y:S02]  /*19260*/  FSEL R51, R51, RZ, !P0 ;  /* 0x000000ff33337208 */ /* 0x000fe40004000000 */
[----:B------:R-:W-:-:S04]  /*19270*/  @!P1 SHF.R.S32.HI R45, RZ, 0x1, R45 ;  /* 0x00000001ff2d9819 */ /* 0x000fc8000001142d */
[----:B------:R-:W-:Y:S01]  /*19280*/  @!P1 IADD3 R46, PT, PT, R46, -R45, RZ ;  /* 0x8000002d2e2e9210 */ /* 0x000fe20007ffe0ff */
[----:B------:R-:W-:-:S03]  /*19290*/  @!P1 IMAD R47, R45, 0x100000, R53 ;  /* 0x001000002d2f9824 */ /* 0x000fc600078e0235 */
[----:B------:R-:W-:Y:S01]  /*192a0*/  @!P1 LEA R49, R46, 0x3ff00000, 0x14 ;  /* 0x3ff000002e319811 */ /* 0x000fe200078ea0ff */
[----:B------:R-:W-:-:S06]  /*192b0*/  @!P1 IMAD.MOV.U32 R46, RZ, RZ, R52 ;  /* 0x000000ffff2e9224 */ /* 0x000fcc00078e0034 */
[----:B------:R-:W-:-:S11]  /*192c0*/  @!P1 DMUL R50, R46, R48 ;  /* 0x000000302e329228 */ /* 0x000fd60000000000 */
.L_x_383:
[----:B------:R-:W-:Y:S05]  /*192d0*/  BSYNC.RECONVERGENT B3 ;  /* 0x0000000000037941 */ /* 0x000fea0003800200 */
.L_x_382:
        /* <DEDUP_REMOVED lines=37> */
.L_x_385:
[----:B------:R-:W-:Y:S05]  /*19530*/  BSYNC.RECONVERGENT B3 ;  /* 0x0000000000037941 */ /* 0x000fea0003800200 */
.L_x_384:
[----:B------:R0:W-:Y:S04]  /*19540*/  STL.64 [R44+0x478], R50 ;  /* 0x000478322c007387 */ /* 0x0001e80000100a00 */
[----:B------:R-:W2:Y:S01]  /*19550*/  LDL.64 R46, [R33+0x18] ;  /* 0x00001800212e7983 */ /* 0x000ea20000100a00 */
[----:B------:R-:W-:Y:S01]  /*19560*/  VIADD R31, R31, 0x4 ;  /* 0x000000041f1f7836 */ /* 0x000fe20000000000 */
[----:B------:R-:W-:Y:S04]  /*19570*/  BSSY.RECONVERGENT B3, `(.L_x_386) ;  /* 0x0000022000037945 */ /* 0x000fe80003800200 */
[----:B------:R-:W-:Y:S01]  /*19580*/  ISETP.NE.AND P2, PT, R31, R32, PT ;  /* 0x000000201f00720c */ /* 0x000fe20003f45270 */
[----:B--2---:R-:W-:-:S08]  /*19590*/  DFMA R16, R46, -R16, 6.75539944105574400000e+15 ;  /* 0x433800002e10742b */ /* 0x004fd00000000810 */
[----:B------:R-:W-:-:S08]  /*195a0*/  DADD R48, R16, -6.75539944105574400000e+15 ;  /* 0xc338000010307429 */ /* 0x000fd00000000000 */
[----:B------:R-:W-:-:S08]  /*195b0*/  DFMA R12, R48, -R12, -R46 ;  /* 0x8000000c300c722b */ /* 0x000fd0000000082e */
[----:B------:R-:W-:-:S08]  /*195c0*/  DFMA R12, R48, -R14, R12 ;  /* 0x8000000e300c722b */ /* 0x000fd0000000000c */
[----:B------:R-:W-:Y:S02]  /*195d0*/  DFMA R18, R12, R18, R20 ;  /* 0x000000120c12722b */ /* 0x000fe40000000014 */
[----:B------:R-:W-:-:S06]  /*195e0*/  DADD R20, -RZ, -R46 ;  /* 0x00000000ff147229 */ /* 0x000fcc000000092e */
[----:B------:R-:W-:-:S04]  /*195f0*/  DFMA R18, R12, R18, R22 ;  /* 0x000000120c12722b */ /* 0x000fc80000000016 */
[----:B------:R-:W-:-:S04]  /*19600*/  FSETP.GEU.AND P0, PT, |R21|, 4.1917929649353027344, PT ;  /* 0x4086232b1500780b */ /* 0x000fc80003f0e200 */
        /* <DEDUP_REMOVED lines=11> */
[----:B0-----:R-:W-:Y:S06]  /*196c0*/  @!P0 BRA `(.L_x_387) ;  /* 0x0000000000308947 */ /* 0x001fec0003800000 */
[----:B------:R-:W-:Y:S01]  /*196d0*/  FSETP.GEU.AND P1, PT, |R21|, 4.2275390625, PT ;  /* 0x408748001500780b */ /* 0x000fe20003f2e200 */
[C---:B------:R-:W-:Y:S02]  /*196e0*/  DADD R18, -R46.reuse, +INF ;  /* 0x7ff000002e127429 */ /* 0x040fe40000000100 */
[----:B------:R-:W-:-:S08]  /*196f0*/  DSETP.GT.AND P0, PT, R46, RZ, PT ;  /* 0x000000ff2e00722a */ /* 0x000fd00003f04000 */
[----:B------:R-:W-:Y:S02]  /*19700*/  FSEL R13, R19, RZ, !P0 ;  /* 0x000000ff130d7208 */ /* 0x000fe40004000000 */
[----:B------:R-:W-:-:S04]  /*19710*/  @!P1 LEA.HI R12, R16, R16, RZ, 0x1 ;  /* 0x00000010100c9211 */ /* 0x000fc800078f08ff */
[----:B------:R-:W-:Y:S02]  /*19720*/  @!P1 SHF.R.S32.HI R17, RZ, 0x1, R12 ;  /* 0x00000001ff119819 */ /* 0x000fe4000001140c */
[----:B------:R-:W-:Y:S02]  /*19730*/  FSEL R12, R18, RZ, !P0 ;  /* 0x000000ff120c7208 */ /* 0x000fe40004000000 */
[----:B------:R-:W-:Y:S01]  /*19740*/  @!P1 IADD3 R16, PT, PT, R16, -R17, RZ ;  /* 0x8000001110109210 */ /* 0x000fe20007ffe0ff */
[----:B------:R-:W-:-:S03]  /*19750*/  @!P1 IMAD R15, R17, 0x100000, R15 ;  /* 0x00100000110f9824 */ /* 0x000fc600078e020f */
[----:B------:R-:W-:Y:S01]  /*19760*/  @!P1 LEA R17, R16, 0x3ff00000, 0x14 ;  /* 0x3ff0000010119811 */ /* 0x000fe200078ea0ff */
[----:B------:R-:W-:-:S06]  /*19770*/  @!P1 IMAD.MOV.U32 R16, RZ, RZ, RZ ;  /* 0x000000ffff109224 */ /* 0x000fcc00078e00ff */
[----:B------:R-:W-:-:S11]  /*19780*/  @!P1 DMUL R12, R14, R16 ;  /* 0x000000100e0c9228 */ /* 0x000fd60000000000 */
.L_x_387:
[----:B------:R-:W-:Y:S05]  /*19790*/  BSYNC.RECONVERGENT B3 ;  /* 0x0000000000037941 */ /* 0x000fea0003800200 */
.L_x_386:
[----:B------:R2:W-:Y:S01]  /*197a0*/  STL.64 [R44+0x480], R12 ;  /* 0x0004800c2c007387 */ /* 0x0005e20000100a00 */
[----:B------:R-:W-:Y:S05]  /*197b0*/  @P2 BRA `(.L_x_388) ;  /* 0xfffffff400302947 */ /* 0x000fea000383ffff */
.L_x_379:
[----:B------:R-:W-:Y:S05]  /*197c0*/  BSYNC.RECONVERGENT B2 ;  /* 0x0000000000027941 */ /* 0x000fea0003800200 */
.L_x_378:
[----:B------:R-:W-:-:S13]  /*197d0*/  ISETP.NE.AND P0, PT, R30, RZ, PT ;  /* 0x000000ff1e00720c */ /* 0x000fda0003f05270 */
[----:B------:R-:W-:Y:S05]  /*197e0*/  @!P0 BRA `(.L_x_377) ;  /* 0x0000000400188947 */ /* 0x000fea0003800000 */
[----:B------:R-:W-:-:S07]  /*197f0*/  IMAD.MOV.U32 R23, RZ, RZ, RZ ;  /* 0x000000ffff177224 */ /* 0x000fce00078e00ff */
.L_x_391:
[----:B0-----:R-:W-:-:S06]  /*19800*/  IMAD R16, R32, 0x8, R3 ;  /* 0x0000000820107824 */ /* 0x001fcc00078e0203 */
[----:B-1----:R-:W3:Y:S01]  /*19810*/  LDL.64 R16, [R16] ;  /* 0x0000000010107983 */ /* 0x002ee20000100a00 */
[----:B------:R-:W-:Y:S01]  /*19820*/  IMAD.MOV.U32 R18, RZ, RZ, 0x652b82fe ;  /* 0x652b82feff127424 */ /* 0x000fe200078e00ff */
[----:B------:R-:W-:Y:S01]  /*19830*/  UMOV UR6, 0xfefa39ef ;  /* 0xfefa39ef00067882 */ /* 0x000fe20000000000 */
[----:B------:R-:W-:Y:S01]  /*19840*/  IMAD.MOV.U32 R19, RZ, RZ, 0x3ff71547 ;  /* 0x3ff71547ff137424 */ /* 0x000fe200078e00ff */
[----:B------:R-:W-:Y:S01]  /*19850*/  UMOV UR7, 0x3fe62e42 ;  /* 0x3fe62e4200077882 */ /* 0x000fe20000000000 */
[----:B------:R-:W-:Y:S04]  /*19860*/  BSSY.RECONVERGENT B2, `(.L_x_389) ;  /* 0x0000039000027945 */ /* 0x000fe80003800200 */
[----:B---3--:R-:W-:Y:S02]  /*19870*/  DFMA R18, R16, -R18, 6.75539944105574400000e+15 ;  /* 0x433800001012742b */ /* 0x008fe40000000812 */
[----:B------:R-:W-:-:S06]  /*19880*/  DADD R20, -RZ, -R16 ;  /* 0x00000000ff147229 */ /* 0x000fcc0000000910 */
[----:B--2---:R-:W-:-:S04]  /*19890*/  DADD R12, R18, -6.75539944105574400000e+15 ;  /* 0xc3380000120c7429 */ /* 0x004fc80000000000 */
[----:B------:R-:W-:Y:S02]  /*198a0*/  IMAD.MOV.U32 R22, RZ, RZ, R21 ;  /* 0x000000ffff167224 */ /* 0x000fe400078e0015 */
[----:B------:R-:W-:Y:S02]  /*198b0*/  IMAD R21, R32, 0x8, R1 ;  /* 0x0000000820157824 */ /* 0x000fe400078e0201 */
[----:B------:R-:W-:Y:S01]  /*198c0*/  DFMA R14, R12, -UR6, -R16 ;  /* 0x800000060c0e7c2b */ /* 0x000fe20008000810 */
[----:B------:R-:W-:Y:S01]  /*198d0*/  UMOV UR6, 0x3b39803f ;  /* 0x3b39803f00067882 */ /* 0x000fe20000000000 */
[----:B------:R-:W-:Y:S01]  /*198e0*/  UMOV UR7, 0x3c7abc9e ;  /* 0x3c7abc9e00077882 */ /* 0x000fe20000000000 */
[----:B------:R-:W-:-:S05]  /*198f0*/  FSETP.GEU.AND P0, PT, |R22|, 4.1917929649353027344, PT ;  /* 0x4086232b1600780b */ /* 0x000fca0003f0e200 */
        /* <DEDUP_REMOVED lines=39> */
[----:B------:R-:W-:-:S04]  /*19b70*/  @!P1 LEA.HI R12, R18, R18, RZ, 0x1 ;  /* 0x00000012120c9211 */ /* 0x000fc800078f08ff */
[----:B------:R-:W-:Y:S02]  /*19b80*/  @!P1 SHF.R.S32.HI R17, RZ, 0x1, R12 ;  /* 0x00000001ff119819 */ /* 0x000fe4000001140c */
[----:B------:R-:W-:Y:S02]  /*19b90*/  FSEL R12, R24, RZ, !P0 ;  /* 0x000000ff180c7208 */ /* 0x000fe40004000000 */
[----:B------:R-:W-:Y:S01]  /*19ba0*/  @!P1 LEA R15, R17, R15, 0x14 ;  /* 0x0000000f110f9211 */ /* 0x000fe200078ea0ff */
[----:B------:R-:W-:-:S05]  /*19bb0*/  @!P1 IMAD.IADD R16, R18, 0x1, -R17 ;  /* 0x0000000112109824 */ /* 0x000fca00078e0a11 */
[----:B------:R-:W-:Y:S01]  /*19bc0*/  @!P1 LEA R17, R16, 0x3ff00000, 0x14 ;  /* 0x3ff0000010119811 */ /* 0x000fe200078ea0ff */
[----:B------:R-:W-:-:S06]  /*19bd0*/  @!P1 IMAD.MOV.U32 R16, RZ, RZ, RZ ;  /* 0x000000ffff109224 */ /* 0x000fcc00078e00ff */
[----:B------:R-:W-:-:S11]  /*19be0*/  @!P1 DMUL R12, R14, R16 ;  /* 0x000000100e0c9228 */ /* 0x000fd60000000000 */
.L_x_390:
[----:B------:R-:W-:Y:S05]  /*19bf0*/  BSYNC.RECONVERGENT B2 ;  /* 0x0000000000027941 */ /* 0x000fea0003800200 */
.L_x_389:
[----:B------:R3:W-:Y:S01]  /*19c00*/  STL.64 [R21+0x468], R12 ;  /* 0x0004680c15007387 */ /* 0x0007e20000100a00 */
[----:B------:R-:W-:Y:S02]  /*19c10*/  VIADD R23, R23, 0x1 ;  /* 0x0000000117177836 */ /* 0x000fe40000000000 */
[----:B------:R-:W-:-:S03]  /*19c20*/  VIADD R32, R32, 0x1 ;  /* 0x0000000120207836 */ /* 0x000fc60000000000 */
[----:B------:R-:W-:-:S13]  /*19c30*/  ISETP.NE.AND P0, PT, R23, R30, PT ;  /* 0x0000001e1700720c */ /* 0x000fda0003f05270 */
[----:B---3--:R-:W-:Y:S05]  /*19c40*/  @P0 BRA `(.L_x_391) ;  /* 0xfffffff800ec0947 */ /* 0x008fea000383ffff */
.L_x_377:
[----:B------:R-:W-:Y:S05]  /*19c50*/  BSYNC.RECONVERGENT B1 ;  /* 0x0000000000017941 */ /* 0x000fea0003800200 */
.L_x_376:
[----:B------:R-:W3:Y:S02]  /*19c60*/  LDC R54, c[0x0][0x3a0] ;  /* 0x0000e800ff367b82 */ /* 0x000ee40000000800 */
[----:B---3--:R-:W-:-:S13]  /*19c70*/  ISETP.GE.AND P0, PT, R54, 0x1, PT ;  /* 0x000000013600780c */ /* 0x008fda0003f06270 */
[----:B------:R-:W-:Y:S05]  /*19c80*/  @!P0 BRA `(.L_x_392) ;  /* 0x00000038001c8947 */ /* 0x000fea0003800000 */
[----:B------:R-:W-:Y:S01]  /*19c90*/  UISETP.GE.U32.AND UP0, UPT, UR5, 0xf, UPT ;  /* 0x0000000f0500788c */ /* 0x000fe2000bf06070 */
[----:B012---:R-:W-:Y:S01]  /*19ca0*/  IMAD.MOV.U32 R12, RZ, RZ, RZ ;  /* 0x000000ffff0c7224 */ /* 0x007fe200078e00ff */
[----:B------:R-:W-:-:S07]  /*19cb0*/  UISETP.NE.AND UP1, UPT, UR14, URZ, UPT ;  /* 0x000000ff0e00728c */ /* 0x000fce000bf25270 */
[----:B------:R-:W-:Y:S05]  /*19cc0*/  BRA.U !UP0, `(.L_x_393) ;  /* 0x00000001089c7547 */ /* 0x000fea000b800000 */
[----:B------:R-:W-:Y:S01]  /*19cd0*/  LOP3.LUT R12, R54, 0x7ffffff0, RZ, 0xc0, !PT ;  /* 0x7ffffff0360c7812 */ /* 0x000fe200078ec0ff */
[----:B------:R-:W-:-:S07]  /*19ce0*/  IMAD.MOV.U32 R13, RZ, RZ, RZ ;  /* 0x000000ffff0d7224 */ /* 0x000fce00078e00ff */
.L_x_394:
[C---:B0-----:R-:W-:Y:S01]  /*19cf0*/  IMAD R14, R13.reuse, 0x8, R4 ;  /* 0x000000080d0e7824 */ /* 0x041fe200078e0204 */
[C---:B------:R-:W-:Y:S01]  /*19d00*/  LEA R15, R13.reuse, R3, 0x3 ;  /* 0x000000030d0f7211 */ /* 0x040fe200078e18ff */
[----:B------:R-:W-:-:S03]  /*19d10*/  VIADD R13, R13, 0x10 ;  /* 0x000000100d0d7836 */ /* 0x000fc60000000000 */
[----:B------:R0:W-:Y:S02]  /*19d20*/  STL.64 [R14], RZ ;  /* 0x000000ff0e007387 */ /* 0x0001e40000100a00 */
[----:B------:R-:W-:Y:S02]  /*19d30*/  ISETP.NE.AND P0, PT, R13, R12, PT ;  /* 0x0000000c0d00720c */ /* 0x000fe40003f05270 */
[----:B------:R0:W-:Y:S04]  /*19d40*/  STL.64 [R15], RZ ;  /* 0x000000ff0f007387 */ /* 0x0001e80000100a00 */
        /* <DEDUP_REMOVED lines=31> */
.L_x_393:
[----:B------:R-:W-:Y:S05]  /*19f40*/  BRA.U !UP1, `(.L_x_395) ;  /* 0x0000000109c47547 */ /* 0x000fea000b800000 */
[----:B------:R-:W-:Y:S01]  /*19f50*/  UISETP.GE.U32.AND UP0, UPT, UR14, 0x8, UPT ;  /* 0x000000080e00788c */ /* 0x000fe2000bf06070 */
[----:B0-----:R-:W-:-:S04]  /*19f60*/  LOP3.LUT R15, R54, 0x7, RZ, 0xc0, !PT ;  /* 0x00000007360f7812 */ /* 0x001fc800078ec0ff */
[----:B------:R-:W-:-:S04]  /*19f70*/  ISETP.NE.AND P0, PT, R15, RZ, PT ;  /* 0x000000ff0f00720c */ /* 0x000fc80003f05270 */
[----:B------:R-:W-:Y:S09]  /*19f80*/  BRA.U !UP0, `(.L_x_396) ;  /* 0x00000001084c7547 */ /* 0x000ff2000b800000 */
[C---:B------:R-:W-:Y:S02]  /*19f90*/  IMAD R13, R12.reuse, 0x8, R4 ;  /* 0x000000080c0d7824 */ /* 0x040fe400078e0204 */
[C---:B------:R-:W-:Y:S02]  /*19fa0*/  IMAD R14, R12.reuse, 0x8, R3 ;  /* 0x000000080c0e7824 */ /* 0x040fe400078e0203 */
[----:B------:R-:W-:Y:S01]  /*19fb0*/  VIADD R12, R12, 0x8 ;  /* 0x000000080c0c7836 */ /* 0x000fe20000000000 */
[----:B------:R0:W-:Y:S04]  /*19fc0*/  STL.64 [R13], RZ ;  /* 0x000000ff0d007387 */ /* 0x0001e80000100a00 */
        /* <DEDUP_REMOVED lines=14> */
[----:B------:R0:W-:Y:S02]  /*1a0b0*/  STL.64 [R14+0x38], RZ ;  /* 0x000038ff0e007387 */ /* 0x0001e40000100a00 */
.L_x_396:
[----:B------:R-:W-:Y:S05]  /*1a0c0*/  @!P0 BRA `(.L_x_395) ;  /* 0x0000000000648947 */ /* 0x000fea0003800000 */
[----:B------:R-:W-:Y:S02]  /*1a0d0*/  ISETP.GE.U32.AND P0, PT, R15, 0x4, PT ;  /* 0x000000040f00780c */ /* 0x000fe40003f06070 */
[----:B------:R-:W-:-:S04]  /*1a0e0*/  LOP3.LUT R16, R54, 0x3, RZ, 0xc0, !PT ;  /* 0x0000000336107812 */ /* 0x000fc800078ec0ff */
[----:B------:R-:W-:-:S07]  /*1a0f0*/  ISETP.NE.AND P1, PT, R16, RZ, PT ;  /* 0x000000ff1000720c */ /* 0x000fce0003f25270 */
[----:B------:R-:W-:Y:S06]  /*1a100*/  @!P0 BRA `(.L_x_397) ;  /* 0x00000000002c8947 */ /* 0x000fec0003800000 */
[C---:B0-----:R-:W-:Y:S02]  /*1a110*/  IMAD R13, R12.reuse, 0x8, R4 ;  /* 0x000000080c0d7824 */ /* 0x041fe400078e0204 */
[C---:B------:R-:W-:Y:S01]  /*1a120*/  IMAD R14, R12.reuse, 0x8, R3 ;  /* 0x000000080c0e7824 */ /* 0x040fe200078e0203 */
[----:B------:R-:W-:Y:S02]  /*1a130*/  IADD3 R12, PT, PT, R12, 0x4, RZ ;  /* 0x000000040c0c7810 */ /* 0x000fe40007ffe0ff */
[----:B------:R1:W-:Y:S04]  /*1a140*/  STL.64 [R13], RZ ;  /* 0x000000ff0d007387 */ /* 0x0003e80000100a00 */
[----:B------:R1:W-:Y:S04]  /*1a150*/  STL.64 [R14], RZ ;  /* 0x000000ff0e007387 */ /* 0x0003e80000100a00 */
[----:B------:R1:W-:Y:S04]  /*1a160*/  STL.64 [R13+0x8], RZ ;  /* 0x000008ff0d007387 */ /* 0x0003e80000100a00 */
[----:B------:R1:W-:Y:S04]  /*1a170*/  STL.64 [R14+0x8], RZ ;  /* 0x000008ff0e007387 */ /* 0x0003e80000100a00 */
[----:B------:R1:W-:Y:S04]  /*1a180*/  STL.64 [R13+0x10], RZ ;  /* 0x000010ff0d007387 */ /* 0x0003e80000100a00 */
[----:B------:R1:W-:Y:S04]  /*1a190*/  STL.64 [R14+0x10], RZ ;  /* 0x000010ff0e007387 */ /* 0x0003e80000100a00 */
[----:B------:R1:W-:Y:S04]  /*1a1a0*/  STL.64 [R13+0x18], RZ ;  /* 0x000018ff0d007387 */ /* 0x0003e80000100a00 */
[----:B------:R1:W-:Y:S02]  /*1a1b0*/  STL.64 [R14+0x18], RZ ;  /* 0x000018ff0e007387 */ /* 0x0003e40000100a00 */
.L_x_397:
[----:B------:R-:W-:Y:S05]  /*1a1c0*/  @!P1 BRA `(.L_x_395) ;  /* 0x0000000000249947 */ /* 0x000fea0003800000 */
[----:B------:R-:W-:-:S05]  /*1a1d0*/  UMOV UR4, URZ ;  /* 0x000000ff00047c82 */ /* 0x000fca0008000000 */
.L_x_398:
[C---:B01----:R-:W-:Y:S01]  /*1a1e0*/  IMAD R13, R12.reuse, 0x8, R4 ;  /* 0x000000080c0d7824 */ /* 0x043fe200078e0204 */
[----:B------:R-:W-:Y:S01]  /*1a1f0*/  UIADD3 UR4, UPT, UPT, UR4, 0x1, URZ ;  /* 0x0000000104047890 */ /* 0x000fe2000fffe0ff */
[C---:B------:R-:W-:Y:S02]  /*1a200*/  IMAD R14, R12.reuse, 0x8, R3 ;  /* 0x000000080c0e7824 */ /* 0x040fe400078e0203 */
[----:B------:R-:W-:Y:S01]  /*1a210*/  VIADD R12, R12, 0x1 ;  /* 0x000000010c0c7836 */ /* 0x000fe20000000000 */
[----:B------:R2:W-:Y:S02]  /*1a220*/  STL.64 [R13], RZ ;  /* 0x000000ff0d007387 */ /* 0x0005e40000100a00 */
[----:B------:R-:W-:Y:S02]  /*1a230*/  ISETP.NE.AND P0, PT, R16, UR4, PT ;  /* 0x0000000410007c0c */ /* 0x000fe4000bf05270 */
[----:B------:R2:W-:Y:S11]  /*1a240*/  STL.64 [R14], RZ ;  /* 0x000000ff0e007387 */ /* 0x0005f60000100a00 */
[----:B--2---:R-:W-:Y:S05]  /*1a250*/  @P0 BRA `(.L_x_398) ;  /* 0xfffffffc00e00947 */ /* 0x004fea000383ffff */
.L_x_395:
[C---:B------:R-:W-:Y:S01]  /*1a260*/  LOP3.LUT R64, R10.reuse, 0x7, RZ, 0xc0, !PT ;  /* 0x000000070a407812 */ /* 0x040fe200078ec0ff */
[----:B------:R-:W-:Y:S01]  /*1a270*/  HFMA2 R57, -RZ, RZ, 0, 0 ;  /* 0x00000000ff397431 */ /* 0x000fe200000001ff */
[----:B------:R-:W-:Y:S01]  /*1a280*/  LOP3.LUT R55, R10, 0x7ffffff8, RZ, 0xc0, !PT ;  /* 0x7ffffff80a377812 */ /* 0x000fe200078ec0ff */
[----:B------:R-:W-:Y:S01]  /*1a290*/  IMAD.SHL.U32 R54, R54, 0x8, RZ ;  /* 0x0000000836367824 */ /* 0x000fe200078e00ff */
[----:B------:R-:W-:Y:S01]  /*1a2a0*/  LOP3.LUT R66, R10, 0x3, RZ, 0xc0, !PT ;  /* 0x000000030a427812 */ /* 0x000fe200078ec0ff */
[----:B------:R-:W-:Y:S02]  /*1a2b0*/  VIADD R12, R64, 0xffffffff ;  /* 0xffffffff400c7836 */ /* 0x000fe40000000000 */
[----:B------:R-:W-:Y:S02]  /*1a2c0*/  VIADD R56, R1, 0x488 ;  /* 0x0000048801387836 */ /* 0x000fe40000000000 */
[----:B------:R-:W-:Y:S01]  /*1a2d0*/  IMAD.MOV R58, RZ, RZ, -R55 ;  /* 0x000000ffff3a7224 */ /* 0x000fe200078e0a37 */
[----:B------:R-:W-:-:S13]  /*1a2e0*/  ISETP.GE.U32.AND P0, PT, R12, 0x3, PT ;  /* 0x000000030c00780c */ /* 0x000fda0003f06070 */
.L_x_409:
[----:B------:R-:W-:Y:S01]  /*1a2f0*/  ISETP.GE.AND P1, PT, R10, 0x1, PT ;  /* 0x000000010a00780c */ /* 0x000fe20003f26270 */
[----:B------:R-:W-:-:S12]  /*1a300*/  BSSY.RECONVERGENT B1, `(.L_x_399) ;  /* 0x000009b000017945 */ /* 0x000fd80003800200 */
[----:B--2---:R-:W-:Y:S05]  /*1a310*/  @!P1 BRA `(.L_x_400) ;  /* 0x0000000800649947 */ /* 0x004fea0003800000 */
[C---:B------:R-:W-:Y:S02]  /*1a320*/  IMAD R59, R57.reuse, 0x8, R4 ;  /* 0x00000008393b7824 */ /* 0x040fe400078e0204 */
[----:B------:R-:W-:-:S03]  /*1a330*/  IMAD R61, R57, 0x8, R3 ;  /* 0x00000008393d7824 */ /* 0x000fc600078e0203 */
[----:B------:R2:W5:Y:S04]  /*1a340*/  LDL.64 R50, [R59] ;  /* 0x000000003b327983 */ /* 0x0005680000100a00 */
[----:B----4-:R2:W5:Y:S01]  /*1a350*/  LDL.64 R44, [R61] ;  /* 0x000000003d2c7983 */ /* 0x0105620000100a00 */
[----:B------:R-:W-:Y:S01]  /*1a360*/  ISETP.GE.U32.AND P1, PT, R10, 0x8, PT ;  /* 0x000000080a00780c */ /* 0x000fe20003f26070 */
[----:B------:R-:W-:Y:S01]  /*1a370*/  BSSY.RECONVERGENT B2, `(.L_x_401) ;  /* 0x000004d000027945 */ /* 0x000fe20003800200 */
[----:B------:R-:W-:-:S11]  /*1a380*/  IMAD.MOV.U32 R30, RZ, RZ, RZ ;  /* 0x000000ffff1e7224 */ /* 0x000fd600078e00ff */
[----:B--2---:R-:W-:Y:S05]  /*1a390*/  @!P1 BRA `(.L_x_402) ;  /* 0x0000000400289947 */ /* 0x004fea0003800000 */
[----:B01----:R-:W0:Y:S01]  /*1a3a0*/  LDC R14, c[0x0][0x3a0] ;  /* 0x0000e800ff0e7b82 */ /* 0x003e220000000800 */
[----:B------:R-:W-:Y:S01]  /*1a3b0*/  BSSY.RECONVERGENT B3, `(.L_x_403) ;  /* 0x0000047000037945 */ /* 0x000fe20003800200 */
[----:B------:R-:W-:Y:S02]  /*1a3c0*/  IMAD.MOV.U32 R62, RZ, RZ, R56 ;  /* 0x000000ffff3e7224 */ /* 0x000fe400078e0038 */
[----:B------:R-:W-:Y:S02]  /*1a3d0*/  IMAD.MOV.U32 R60, RZ, RZ, R58 ;  /* 0x000000ffff3c7224 */ /* 0x000fe400078e003a */
[----:B------:R-:W-:-:S04]  /*1a3e0*/  IMAD.WIDE.U32 R12, R57, 0x8, R6 ;  /* 0x00000008390c7825 */ /* 0x000fc800078e0006 */
[C-C-:B0-----:R-:W-:Y:S01]  /*1a3f0*/  IMAD R63, R14.reuse, 0x7, R57.reuse ;  /* 0x000000070e3f7824 */ /* 0x141fe200078e0239 */
[C---:B------:R-:W-:Y:S01]  /*1a400*/  LEA R69, R14.reuse, R57, 0x2 ;  /* 0x000000390e457211 */ /* 0x040fe200078e10ff */
[C-C-:B------:R-:W-:Y:S02]  /*1a410*/  IMAD R65, R14.reuse, 0x6, R57.reuse ;  /* 0x000000060e417824 */ /* 0x140fe400078e0239 */
[C-C-:B------:R-:W-:Y:S02]  /*1a420*/  IMAD R67, R14.reuse, 0x5, R57.reuse ;  /* 0x000000050e437824 */ /* 0x140fe400078e0239 */
[C-C-:B------:R-:W-:Y:S02]  /*1a430*/  IMAD R71, R14.reuse, 0x3, R57.reuse ;  /* 0x000000030e477824 */ /* 0x140fe400078e0239 */
[----:B------:R-:W-:Y:S02]  /*1a440*/  IMAD R73, R14, 0x2, R57 ;  /* 0x000000020e497824 */ /* 0x000fe400078e0239 */
[----:B------:R-:W-:-:S07]  /*1a450*/  IMAD.IADD R75, R57, 0x1, R14 ;  /* 0x00000001394b7824 */ /* 0x000fce00078e020e */
.L_x_404:
[----:B------:R-:W-:Y:S01]  /*1a460*/  IMAD.MOV.U32 R22, RZ, RZ, R12 ;  /* 0x000000ffff167224 */ /* 0x000fe200078e000c */
[----:B------:R-:W2:Y:S01]  /*1a470*/  LDL.64 R46, [R62+-0x20] ;  /* 0xffffe0003e2e7983 */ /* 0x000ea20000100a00 */
[----:B------:R-:W-:-:S03]  /*1a480*/  IMAD R42, R75, 0x8, R6 ;  /* 0x000000084b2a7824 */ /* 0x000fc600078e0206 */
[----:B------:R-:W3:Y:S01]  /*1a490*/  LDL.64 R52, [R22] ;  /* 0x0000000016347983 */ /* 0x000ee20000100a00 */
[----:B------:R-:W-:-:S03]  /*1a4a0*/  IMAD R16, R73, 0x8, R6 ;  /* 0x0000000849107824 */ /* 0x000fc600078e0206 */
[----:B------:R-:W4:Y:S01]  /*1a4b0*/  LDL.64 R42, [R42] ;  /* 0x000000002a2a7983 */ /* 0x000f220000100a00 */
[----:B------:R-:W-:-:S03]  /*1a4c0*/  IMAD R20, R71, 0x8, R6 ;  /* 0x0000000847147824 */ /* 0x000fc600078e0206 */
[----:B------:R-:W4:Y:S04]  /*1a4d0*/  LDL.64 R14, [R62+-0x18] ;  /* 0xffffe8003e0e7983 */ /* 0x000f280000100a00 */
[----:B------:R-:W4:Y:S04]  /*1a4e0*/  LDL.64 R16, [R16] ;  /* 0x0000000010107983 */ /* 0x000f280000100a00 */
[----:B------:R-:W4:Y:S01]  /*1a4f0*/  LDL.64 R18, [R62+-0x10] ;  /* 0xfffff0003e127983 */ /* 0x000f220000100a00 */
[----:B------:R-:W-:-:S03]  /*1a500*/  LEA R24, R69, R6, 0x3 ;  /* 0x0000000645187211 */ /* 0x000fc600078e18ff */
[----:B------:R-:W4:Y:S04]  /*1a510*/  LDL.64 R20, [R20] ;  /* 0x0000000014147983 */ /* 0x000f280000100a00 */
[----:B------:R-:W4:Y:S01]  /*1a520*/  LDL.64 R22, [R62+-0x8] ;  /* 0xfffff8003e167983 */ /* 0x000f220000100a00 */
[----:B------:R-:W-:-:S03]  /*1a530*/  IMAD R28, R67, 0x8, R6 ;  /* 0x00000008431c7824 */ /* 0x000fc600078e0206 */
[----:B------:R-:W4:Y:S04]  /*1a540*/  LDL.64 R24, [R24] ;  /* 0x0000000018187983 */ /* 0x000f280000100a00 */
[----:B------:R-:W4:Y:S01]  /*1a550*/  LDL.64 R26, [R62] ;  /* 0x000000003e1a7983 */ /* 0x000f220000100a00 */
[----:B------:R-:W-:-:S03]  /*1a560*/  IMAD R32, R65, 0x8, R6 ;  /* 0x0000000841207824 */ /* 0x000fc600078e0206 */
[----:B------:R-:W4:Y:S01]  /*1a570*/  LDL.64 R28, [R28] ;  /* 0x000000001c1c7983 */ /* 0x000f220000100a00 */
[----:B------:R-:W-:-:S03]  /*1a580*/  IMAD R38, R63, 0x8, R6 ;  /* 0x000000083f267824 */ /* 0x000fc600078e0206 */
[----:B------:R-:W4:Y:S04]  /*1a590*/  LDL.64 R30, [R62+0x8] ;  /* 0x000008003e1e7983 */ /* 0x000f280000100a00 */
[----:B------:R-:W4:Y:S04]  /*1a5a0*/  LDL.64 R32, [R32] ;  /* 0x0000000020207983 */ /* 0x000f280000100a00 */
[----:B------:R-:W4:Y:S04]  /*1a5b0*/  LDL.64 R36, [R62+0x10] ;  /* 0x000010003e247983 */ /* 0x000f280000100a00 */
[----:B------:R-:W4:Y:S04]  /*1a5c0*/  LDL.64 R38, [R38] ;  /* 0x0000000026267983 */ /* 0x000f280000100a00 */
[----:B------:R0:W4:Y:S01]  /*1a5d0*/  LDL.64 R40, [R62+0x18] ;  /* 0x000018003e287983 */ /* 0x0001220000100a00 */
[----:B------:R-:W-:-:S05]  /*1a5e0*/  VIADD R60, R60, 0x8 ;  /* 0x000000083c3c7836 */ /* 0x000fca0000000000 */
[----:B------:R-:W-:Y:S01]  /*1a5f0*/  ISETP.NE.AND P1, PT, R60, RZ, PT ;  /* 0x000000ff3c00720c */ /* 0x000fe20003f25270 */
[C---:B------:R-:W-:Y:S01]  /*1a600*/  IMAD.WIDE.U32 R12, R54.reuse, 0x8, R12 ;  /* 0x00000008360c7825 */ /* 0x040fe200078e000c */
[----:B------:R-:W-:-:S03]  /*1a610*/  IADD3 R67, PT, PT, R54, R67, RZ ;  /* 0x0000004336437210 */ /* 0x000fc60007ffe0ff */
[C---:B------:R-:W-:Y:S02]  /*1a620*/  IMAD.IADD R63, R54.reuse, 0x1, R63 ;  /* 0x00000001363f7824 */ /* 0x040fe400078e023f */
[C---:B------:R-:W-:Y:S02]  /*1a630*/  IMAD.IADD R65, R54.reuse, 0x1, R65 ;  /* 0x0000000136417824 */ /* 0x040fe400078e0241 */
[C---:B------:R-:W-:Y:S02]  /*1a640*/  IMAD.IADD R69, R54.reuse, 0x1, R69 ;  /* 0x0000000136457824 */ /* 0x040fe400078e0245 */
[C---:B------:R-:W-:Y:S02]  /*1a650*/  IMAD.IADD R71, R54.reuse, 0x1, R71 ;  /* 0x0000000136477824 */ /* 0x040fe400078e0247 */
[C---:B------:R-:W-:Y:S02]  /*1a660*/  IMAD.IADD R73, R54.reuse, 0x1, R73 ;  /* 0x0000000136497824 */ /* 0x040fe400078e0249 */
[----:B------:R-:W-:-:S02]  /*1a670*/  IMAD.IADD R75, R54, 0x1, R75 ;  /* 0x00000001364b7824 */ /* 0x000fc400078e024b */
[----:B0-----:R-:W-:Y:S01]  /*1a680*/  VIADD R62, R62, 0x40 ;  /* 0x000000403e3e7836 */ /* 0x001fe20000000000 */
[C---:B---3--:R-:W-:Y:S02]  /*1a690*/  DADD R48, -R52.reuse, 1 ;  /* 0x3ff0000034307429 */ /* 0x048fe40000000100 */
[----:B--2--5:R-:W-:-:S06]  /*1a6a0*/  DFMA R50, R52, R46, R50 ;  /* 0x0000002e3432722b */ /* 0x024fcc0000000032 */
[----:B------:R-:W-:Y:S02]  /*1a6b0*/  DFMA R48, R46, R48, R44 ;  /* 0x000000302e30722b */ /* 0x000fe4000000002c */
[C---:B----4-:R-:W-:Y:S02]  /*1a6c0*/  DADD R44, -R42.reuse, 1 ;  /* 0x3ff000002a2c7429 */ /* 0x050fe40000000100 */
[----:B------:R-:W-:-:S06]  /*1a6d0*/  DFMA R50, R42, R14, R50 ;  /* 0x0000000e2a32722b */ /* 0x000fcc0000000032 */
[----:B------:R-:W-:Y:S02]  /*1a6e0*/  DFMA R44, R14, R44, R48 ;  /* 0x0000002c0e2c722b */ /* 0x000fe40000000030 */
[C---:B------:R-:W-:Y:S02]  /*1a6f0*/  DADD R14, -R16.reuse, 1 ;  /* 0x3ff00000100e7429 */ /* 0x040fe40000000100 */
[----:B------:R-:W-:Y:S02]  /*1a700*/  DFMA R50, R16, R18, R50 ;  /* 0x000000121032722b */ /* 0x000fe40000000032 */
[----:B------:R-:W-:-:S04]  /*1a710*/  DADD R16, -R20, 1 ;  /* 0x3ff0000014107429 */ /* 0x000fc80000000100 */
[----:B------:R-:W-:Y:S02]  /*1a720*/  DFMA R14, R18, R14, R44 ;  /* 0x0000000e120e722b */ /* 0x000fe4000000002c */
[----:B------:R-:W-:-:S06]  /*1a730*/  DFMA R50, R20, R22, R50 ;  /* 0x000000161432722b */ /* 0x000fcc0000000032 */
[----:B------:R-:W-:Y:S02]  /*1a740*/  DFMA R14, R22, R16, R14 ;  /* 0x00000010160e722b */ /* 0x000fe4000000000e */
[C---:B------:R-:W-:Y:S02]  /*1a750*/  DADD R16, -R24.reuse, 1 ;  /* 0x3ff0000018107429 */ /* 0x040fe40000000100 */
[----:B------:R-:W-:-:S06]  /*1a760*/  DFMA R50, R24, R26, R50 ;  /* 0x0000001a1832722b */ /* 0x000fcc0000000032 */
[----:B------:R-:W-:Y:S02]  /*1a770*/  DFMA R14, R26, R16, R14 ;  /* 0x000000101a0e722b */ /* 0x000fe4000000000e */
[C---:B------:R-:W-:Y:S02]  /*1a780*/  DADD R16, -R28.reuse, 1 ;  /* 0x3ff000001c107429 */ /* 0x040fe40000000100 */
[----:B------:R-:W-:-:S06]  /*1a790*/  DFMA R50, R28, R30, R50 ;  /* 0x0000001e1c32722b */ /* 0x000fcc0000000032 */
[----:B------:R-:W-:Y:S02]  /*1a7a0*/  DFMA R14, R30, R16, R14 ;  /* 0x000000101e0e722b */ /* 0x000fe4000000000e */
[C---:B------:R-:W-:Y:S02]  /*1a7b0*/  DADD R16, -R32.reuse, 1 ;  /* 0x3ff0000020107429 */ /* 0x040fe40000000100 */
[----:B------:R-:W-:Y:S02]  /*1a7c0*/  DFMA R50, R32, R36, R50 ;  /* 0x000000242032722b */ /* 0x000fe40000000032 */
[----:B------:R-:W-:-:S04]  /*1a7d0*/  DADD R44, -R38, 1 ;  /* 0x3ff00000262c7429 */ /* 0x000fc80000000100 */
[----:B------:R-:W-:Y:S02]  /*1a7e0*/  DFMA R14, R36, R16, R14 ;  /* 0x00000010240e722b */ /* 0x000fe4000000000e */
[----:B------:R-:W-:-:S06]  /*1a7f0*/  DFMA R50, R38, R40, R50 ;  /* 0x000000282632722b */ /* 0x000fcc0000000032 */
[----:B------:R-:W-:Y:S01]  /*1a800*/  DFMA R44, R40, R44, R14 ;  /* 0x0000002c282c722b */ /* 0x000fe2000000000e */
[----:B------:R-:W-:Y:S10]  /*1a810*/  @P1 BRA `(.L_x_404) ;  /* 0xfffffffc00101947 */ /* 0x000ff4000383ffff */
[----:B------:R-:W-:Y:S05]  /*1a820*/  BSYNC.RECONVERGENT B3 ;  /* 0x0000000000037941 */ /* 0x000fea0003800200 */
.L_x_403:
[----:B------:R-:W-:-:S07]  /*1a830*/  IMAD.MOV.U32 R30, RZ, RZ, R55 ;  /* 0x000000ffff1e7224 */ /* 0x000fce00078e0037 */
.L_x_402:
[----:B------:R-:W-:Y:S05]  /*1a840*/  BSYNC.RECONVERGENT B2 ;  /* 0x0000000000027941 */ /* 0x000fea0003800200 */
.L_x_401:
[----:B------:R-:W-:Y:S01]  /*1a850*/  ISETP.NE.AND P1, PT, R64, RZ, PT ;  /* 0x000000ff4000720c */ /* 0x000fe20003f25270 */
[----:B------:R-:W-:-:S12]  /*1a860*/  BSSY.RECONVERGENT B2, `(.L_x_405) ;  /* 0x0000042000027945 */ /* 0x000fd80003800200 */
[----:B------:R-:W-:Y:S05]  /*1a870*/  @!P1 BRA `(.L_x_406) ;  /* 0x0000000400009947 */ /* 0x000fea0003800000 */
[----:B------:R-:W-:Y:S01]  /*1a880*/  BSSY.RECONVERGENT B3, `(.L_x_407) ;  /* 0x0000022000037945 */ /* 0x000fe20003800200 */
[----:B------:R-:W-:-:S03]  /*1a890*/  ISETP.NE.AND P1, PT, R66, RZ, PT ;  /* 0x000000ff4200720c */ /* 0x000fc60003f25270 */
[----:B------:R-:W-:Y:S10]  /*1a8a0*/  @!P0 BRA `(.L_x_408) ;  /* 0x00000000007c8947 */ /* 0x000ff40003800000 */
[----:B------:R-:W2:Y:S01]  /*1a8b0*/  LDCU UR4, c[0x0][0x3a0] ;  /* 0x00007400ff0477ac */ /* 0x000ea20008000800 */
[----:B------:R-:W-:-:S05]  /*1a8c0*/  IMAD R31, R30, 0x8, R0 ;  /* 0x000000081e1f7824 */ /* 0x000fca00078e0200 */
[----:B01----:R-:W3:Y:S04]  /*1a8d0*/  LDL.64 R14, [R31] ;  /* 0x000000001f0e7983 */ /* 0x003ee80000100a00 */
[----:B------:R-:W4:Y:S04]  /*1a8e0*/  LDL.64 R20, [R31+0x8] ;  /* 0x000008001f147983 */ /* 0x000f280000100a00 */
[----:B------:R-:W4:Y:S01]  /*1a8f0*/  LDL.64 R24, [R31+0x10] ;  /* 0x000010001f187983 */ /* 0x000f220000100a00 */
[----:B--2---:R-:W-:-:S03]  /*1a900*/  IMAD R13, R30, UR4, R57 ;  /* 0x000000041e0d7c24 */ /* 0x004fc6000f8e0239 */
[----:B------:R-:W2:Y:S01]  /*1a910*/  LDL.64 R28, [R31+0x18] ;  /* 0x000018001f1c7983 */ /* 0x000ea20000100a00 */
[C---:B------:R-:W-:Y:S01]  /*1a920*/  VIADD R17, R13.reuse, UR4 ;  /* 0x000000040d117c36 */ /* 0x040fe20008000000 */
[----:B------:R-:W-:-:S03]  /*1a930*/  LEA R12, R13, R6, 0x3 ;  /* 0x000000060d0c7211 */ /* 0x000fc600078e18ff */
[----:B------:R-:W-:-:S03]  /*1a940*/  IMAD R18, R17, 0x8, R6 ;  /* 0x0000000811127824 */ /* 0x000fc600078e0206 */
[----:B------:R-:W3:Y:S01]  /*1a950*/  LDL.64 R12, [R12] ;  /* 0x000000000c0c7983 */ /* 0x000ee20000100a00 */
[----:B------:R-:W-:-:S03]  /*1a960*/  VIADD R17, R17, UR4 ;  /* 0x0000000411117c36 */ /* 0x000fc60008000000 */
[----:B------:R-:W4:Y:S01]  /*1a970*/  LDL.64 R18, [R18] ;  /* 0x0000000012127983 */ /* 0x000f220000100a00 */
[C---:B------:R-:W-:Y:S02]  /*1a980*/  IMAD R22, R17.reuse, 0x8, R6 ;  /* 0x0000000811167824 */ /* 0x040fe400078e0206 */
[----:B------:R-:W-:-:S04]  /*1a990*/  VIADD R17, R17, UR4 ;  /* 0x0000000411117c36 */ /* 0x000fc80008000000 */
[----:B------:R-:W2:Y:S01]  /*1a9a0*/  LDL.64 R22, [R22] ;  /* 0x0000000016167983 */ /* 0x000ea20000100a00 */
[----:B------:R-:W-:-:S06]  /*1a9b0*/  LEA R26, R17, R6, 0x3 ;  /* 0x00000006111a7211 */ /* 0x000fcc00078e18ff */
[----:B------:R-:W2:Y:S01]  /*1a9c0*/  LDL.64 R26, [R26] ;  /* 0x000000001a1a7983 */ /* 0x000ea20000100a00 */
[----:B------:R-:W-:Y:S01]  /*1a9d0*/  VIADD R30, R30, 0x4 ;  /* 0x000000041e1e7836 */ /* 0x000fe20000000000 */
[C---:B---3--:R-:W-:Y:S02]  /*1a9e0*/  DADD R16, -R12.reuse, 1 ;  /* 0x3ff000000c107429 */ /* 0x048fe40000000100 */
[----:B-----5:R-:W-:-:S06]  /*1a9f0*/  DFMA R12, R12, R14, R50 ;  /* 0x0000000e0c0c722b */ /* 0x020fcc0000000032 */
[----:B------:R-:W-:Y:S02]  /*1aa00*/  DFMA R16, R14, R16, R44 ;  /* 0x000000100e10722b */ /* 0x000fe4000000002c */
[C---:B----4-:R-:W-:Y:S02]  /*1aa10*/  DADD R14, -R18.reuse, 1 ;  /* 0x3ff00000120e7429 */ /* 0x050fe40000000100 */
[----:B------:R-:W-:-:S06]  /*1aa20*/  DFMA R12, R18, R20, R12 ;  /* 0x00000014120c722b */ /* 0x000fcc000000000c */
[----:B------:R-:W-:Y:S02]  /*1aa30*/  DFMA R14, R20, R14, R16 ;  /* 0x0000000e140e722b */ /* 0x000fe40000000010 */
[C---:B--2---:R-:W-:Y:S02]  /*1aa40*/  DADD R16, -R22.reuse, 1 ;  /* 0x3ff0000016107429 */ /* 0x044fe40000000100 */
[----:B------:R-:W-:Y:S02]  /*1aa50*/  DFMA R12, R22, R24, R12 ;  /* 0x00000018160c722b */ /* 0x000fe4000000000c */
[----:B------:R-:W-:-:S04]  /*1aa60*/  DADD R44, -R26, 1 ;  /* 0x3ff000001a2c7429 */ /* 0x000fc80000000100 */
[----:B------:R-:W-:Y:S02]  /*1aa70*/  DFMA R14, R24, R16, R14 ;  /* 0x00000010180e722b */ /* 0x000fe4000000000e */
[----:B------:R-:W-:-:S06]  /*1aa80*/  DFMA R50, R26, R28, R12 ;  /* 0x0000001c1a32722b */ /* 0x000fcc000000000c */
[----:B------:R-:W-:-:S11]  /*1aa90*/  DFMA R44, R28, R44, R14 ;  /* 0x0000002c1c2c722b */ /* 0x000fd6000000000e */
.L_x_408:
[----:B------:R-:W-:Y:S05]  /*1aaa0*/  BSYNC.RECONVERGENT B3 ;  /* 0x0000000000037941 */ /* 0x000fea0003800200 */
.L_x_407:
[----:B------:R-:W-:Y:S05]  /*1aab0*/  @!P1 BRA `(.L_x_406) ;  /* 0x0000000000709947 */ /* 0x000fea0003800000 */
[----:B------:R-:W-:Y:S02]  /*1aac0*/  ISETP.NE.AND P1, PT, R66, 0x1, PT ;  /* 0x000000014200780c */ /* 0x000fe40003f25270 */
[----:B------:R-:W-:-:S11]  /*1aad0*/  LOP3.LUT P2, RZ, R10, 0x1, RZ, 0xc0, !PT ;  /* 0x000000010aff7812 */ /* 0x000fd6000784c0ff */
[----:B------:R-:W2:Y:S08]  /*1aae0*/  @P1 LDC R12, c[0x0][0x3a0] ;  /* 0x0000e800ff0c1b82 */ /* 0x000eb00000000800 */
[----:B01----:R-:W0:Y:S01]  /*1aaf0*/  @P2 LDC R14, c[0x0][0x3a0] ;  /* 0x0000e800ff0e2b82 */ /* 0x003e220000000800 */
[----:B------:R-:W-:-:S05]  /*1ab00*/  @P1 IMAD R26, R30, 0x8, R0 ;  /* 0x000000081e1a1824 */ /* 0x000fca00078e0200 */
[----:B------:R-:W3:Y:S04]  /*1ab10*/  @P1 LDL.64 R18, [R26] ;  /* 0x000000001a121983 */ /* 0x000ee80000100a00 */
[----:B------:R-:W4:Y:S01]  /*1ab20*/  @P1 LDL.64 R24, [R26+0x8] ;  /* 0x000008001a181983 */ /* 0x000f220000100a00 */
[----:B--2---:R-:W-:-:S04]  /*1ab30*/  @P1 IMAD R13, R30, R12, R57 ;  /* 0x0000000c1e0d1224 */ /* 0x004fc800078e0239 */
[C---:B------:R-:W-:Y:S02]  /*1ab40*/  @P1 IMAD R16, R13.reuse, 0x8, R6 ;  /* 0x000000080d101824 */ /* 0x040fe400078e0206 */
[----:B------:R-:W-:Y:S02]  /*1ab50*/  @P1 IMAD.IADD R13, R13, 0x1, R12 ;  /* 0x000000010d0d1824 */ /* 0x000fe400078e020c */
[----:B------:R-:W-:Y:S02]  /*1ab60*/  @P1 VIADD R30, R30, 0x2 ;  /* 0x000000021e1e1836 */ /* 0x000fe40000000000 */
[----:B------:R-:W2:Y:S01]  /*1ab70*/  @P1 LDL.64 R16, [R16] ;  /* 0x0000000010101983 */ /* 0x000ea20000100a00 */
[----:B------:R-:W-:Y:S02]  /*1ab80*/  @P1 IMAD R22, R13, 0x8, R6 ;  /* 0x000000080d161824 */ /* 0x000fe400078e0206 */
[----:B0-----:R-:W-:-:S04]  /*1ab90*/  @P2 IMAD R13, R30, R14, R57 ;  /* 0x0000000e1e0d2224 */ /* 0x001fc800078e0239 */
[----:B------:R-:W4:Y:S01]  /*1aba0*/  @P1 LDL.64 R22, [R22] ;  /* 0x0000000016161983 */ /* 0x000f220000100a00 */
[----:B------:R-:W-:Y:S01]  /*1abb0*/  @P2 LEA R13, R13, R6, 0x3 ;  /* 0x000000060d0d2211 */ /* 0x000fe200078e18ff */
[----:B------:R-:W-:-:S05]  /*1abc0*/  @P2 IMAD R14, R30, 0x8, R0 ;  /* 0x000000081e0e2824 */ /* 0x000fca00078e0200 */
[----:B------:R-:W4:Y:S04]  /*1abd0*/  @P2 LDL.64 R12, [R13] ;  /* 0x000000000d0c2983 */ /* 0x000f280000100a00 */
[----:B------:R-:W4:Y:S01]  /*1abe0*/  @P2 LDL.64 R14, [R14] ;  /* 0x000000000e0e2983 */ /* 0x000f220000100a00 */
[C---:B--2---:R-:W-:Y:S02]  /*1abf0*/  @P1 DADD R20, -R16.reuse, 1 ;  /* 0x3ff0000010141429 */ /* 0x044fe40000000100 */
[----:B---3-5:R-:W-:-:S06]  /*1ac00*/  @P1 DFMA R16, R16, R18, R50 ;  /* 0x000000121010122b */ /* 0x028fcc0000000032 */
[----:B------:R-:W-:Y:S02]  /*1ac10*/  @P1 DFMA R20, R18, R20, R44 ;  /* 0x000000141214122b */ /* 0x000fe4000000002c */
[C---:B----4-:R-:W-:Y:S02]  /*1ac20*/  @P1 DADD R18, -R22.reuse, 1 ;  /* 0x3ff0000016121429 */ /* 0x050fe40000000100 */
[----:B------:R-:W-:Y:S02]  /*1ac30*/  @P1 DFMA R50, R22, R24, R16 ;  /* 0x000000181632122b */ /* 0x000fe40000000010 */
[----:B------:R-:W-:-:S04]  /*1ac40*/  @P2 DADD R16, -R12, 1 ;  /* 0x3ff000000c102429 */ /* 0x000fc80000000100 */
[----:B------:R-:W-:Y:S02]  /*1ac50*/  @P1 DFMA R44, R24, R18, R20 ;  /* 0x00000012182c122b */ /* 0x000fe40000000014 */
[----:B------:R-:W-:-:S06]  /*1ac60*/  @P2 DFMA R50, R12, R14, R50 ;  /* 0x0000000e0c32222b */ /* 0x000fcc0000000032 */
[----:B------:R-:W-:-:S11]  /*1ac70*/  @P2 DFMA R44, R14, R16, R44 ;  /* 0x000000100e2c222b */ /* 0x000fd6000000002c */
.L_x_406:
[----:B------:R-:W-:Y:S05]  /*1ac80*/  BSYNC.RECONVERGENT B2 ;  /* 0x0000000000027941 */ /* 0x000fea0003800200 */
.L_x_405:
[----:B-----5:R2:W-:Y:S04]  /*1ac90*/  STL.64 [R59], R50 ;  /* 0x000000323b007387 */ /* 0x0205e80000100a00 */
[----:B------:R2:W-:Y:S02]  /*1aca0*/  STL.64 [R61], R44 ;  /* 0x0000002c3d007387 */ /* 0x0005e40000100a00 */
.L_x_400:
[----:B------:R-:W-:Y:S05]  /*1acb0*/  BSYNC.RECONVERGENT B1 ;  /* 0x0000000000017941 */ /* 0x000fea0003800200 */
.L_x_399:
[----:B------:R-:W3:Y:S01]  /*1acc0*/  LDC R12, c[0x0][0x3a0] ;  /* 0x0000e800ff0c7b82 */ /* 0x000ee20000000800 */
[----:B------:R-:W-:-:S05]  /*1acd0*/  VIADD R57, R57, 0x1 ;  /* 0x0000000139397836 */ /* 0x000fca0000000000 */
[----:B---3--:R-:W-:-:S13]  /*1ace0*/  ISETP.NE.AND P1, PT, R57, R12, PT ;  /* 0x0000000c3900720c */ /* 0x008fda0003f25270 */
[----:B------:R-:W-:Y:S05]  /*1acf0*/  @P1 BRA `(.L_x_409) ;  /* 0xfffffff4007c1947 */ /* 0x000fea000383ffff */
[----:B------:R-:W-:Y:S01]  /*1ad00*/  UISETP.GE.U32.AND UP0, UPT, UR5, 0xf, UPT ;  /* 0x0000000f0500788c */ /* 0x000fe2000bf06070 */
[----:B------:R-:W-:Y:S01]  /*1ad10*/  IMAD.MOV.U32 R0, RZ, RZ, RZ ;  /* 0x000000ffff007224 */ /* 0x000fe200078e00ff */
[----:B------:R-:W-:-:S07]  /*1ad20*/  UISETP.NE.AND UP1, UPT, UR14, URZ, UPT ;  /* 0x000000ff0e00728c */ /* 0x000fce000bf25270 */
[----:B------:R-:W-:Y:S05]  /*1ad30*/  BRA.U !UP0, `(.L_x_410) ;  /* 0x0000000908347547 */ /* 0x000fea000b800000 */
[----:B------:R-:W-:Y:S01]  /*1ad40*/  LOP3.LUT R0, R12, 0x7ffffff0, RZ, 0xc0, !PT ;  /* 0x7ffffff00c007812 */ /* 0x000fe200078ec0ff */
[----:B01----:R-:W-:Y:S01]  /*1ad50*/  VIADD R13, R1, 0x340 ;  /* 0x00000340010d7836 */ /* 0x003fe20000000000 */
[----:B------:R-:W-:Y:S01]  /*1ad60*/  IADD3 R10, PT, PT, R4, 0x40, RZ ;  /* 0x00000040040a7810 */ /* 0x000fe20007ffe0ff */
[----:B------:R-:W-:Y:S02]  /*1ad70*/  VIADD R6, R3, 0x40 ;  /* 0x0000004003067836 */ /* 0x000fe40000000000 */
[----:B------:R-:W-:Y:S02]  /*1ad80*/  VIADD R7, R1, 0x3b8 ;  /* 0x000003b801077836 */ /* 0x000fe40000000000 */
[----:B------:R-:W-:-:S07]  /*1ad90*/  IMAD.MOV R14, RZ, RZ, -R0 ;  /* 0x000000ffff0e7224 */ /* 0x000fce00078e0a00 */
.L_x_411:
[----:B------:R-:W3:Y:S04]  /*1ada0*/  LDL.64 R16, [R13+-0x40] ;  /* 0xffffc0000d107983 */ /* 0x000ee80000100a00 */
[----:B------:R-:W3:Y:S02]  /*1adb0*/  LDL.64 R18, [R6+-0x40] ;  /* 0xffffc00006127983 */ /* 0x000ee40000100a00 */
[----:B---3--:R-:W-:-:S07]  /*1adc0*/  DFMA R16, R8, R16, R18 ;  /* 0x000000100810722b */ /* 0x008fce0000000012 */
[----:B------:R0:W-:Y:S04]  /*1add0*/  STL.64 [R6+-0x40], R16 ;  /* 0xffffc01006007387 */ /* 0x0001e80000100a00 */
        /* <DEDUP_REMOVED lines=8> */
[----:B------:R-:W5:Y:S04]  /*1ae60*/  LDL.64 R22, [R7+-0x38] ;  /* 0xffffc80007167983 */ /* 0x000f680000100a00 */
[----:B------:R-:W5:Y:S02]  /*1ae70*/  LDL.64 R24, [R10+-0x38] ;  /* 0xffffc8000a187983 */ /* 0x000f640000100a00 */
[----:B-----5:R-:W-:-:S07]  /*1ae80*/  DFMA R22, R8, R22, R24 ;  /* 0x000000160816722b */ /* 0x020fce0000000018 */
[----:B------:R5:W-:Y:S04]  /*1ae90*/  STL.64 [R10+-0x38], R22 ;  /* 0xffffc8160a007387 */ /* 0x000be80000100a00 */
[----:B0-----:R-:W2:Y:S04]  /*1aea0*/  LDL.64 R16, [R13+-0x30] ;  /* 0xffffd0000d107983 */ /* 0x001ea80000100a00 */
[----:B------:R-:W2:Y:S02]  /*1aeb0*/  LDL.64 R24, [R6+-0x30] ;  /* 0xffffd00006187983 */ /* 0x000ea40000100a00 */
[----:B--2---:R-:W-:-:S07]  /*1aec0*/  DFMA R16, R8, R16, R24 ;  /* 0x000000100810722b */ /* 0x004fce0000000018 */
[----:B------:R0:W-:Y:S04]  /*1aed0*/  STL.64 [R6+-0x30], R16 ;  /* 0xffffd01006007387 */ /* 0x0001e80000100a00 */
[----:B-1----:R-:W2:Y:S04]  /*1aee0*/  LDL.64 R18, [R7+-0x30] ;  /* 0xffffd00007127983 */ /* 0x002ea80000100a00 */
[----:B------:R-:W2:Y:S02]  /*1aef0*/  LDL.64 R24, [R10+-0x30] ;  /* 0xffffd0000a187983 */ /* 0x000ea40000100a00 */
[----:B--2---:R-:W-:-:S07]  /*1af00*/  DFMA R18, R8, R18, R24 ;  /* 0x000000120812722b */ /* 0x004fce0000000018 */
[----:B------:R1:W-:Y:S04]  /*1af10*/  STL.64 [R10+-0x30], R18 ;  /* 0xffffd0120a007387 */ /* 0x0003e80000100a00 */
[----:B---3--:R-:W2:Y:S04]  /*1af20*/  LDL.64 R20, [R13+-0x28] ;  /* 0xffffd8000d147983 */ /* 0x008ea80000100a00 */
[----:B------:R-:W2:Y:S02]  /*1af30*/  LDL.64 R24, [R6+-0x28] ;  /* 0xffffd80006187983 */ /* 0x000ea40000100a00 */
[----:B--2---:R-:W-:-:S07]  /*1af40*/  DFMA R20, R8, R20, R24 ;  /* 0x000000140814722b */ /* 0x004fce0000000018 */
[----:B------:R2:W-:Y:S04]  /*1af50*/  STL.64 [R6+-0x28], R20 ;  /* 0xffffd81406007387 */ /* 0x0005e80000100a00 */
[----:B-----5:R-:W3:Y:S04]  /*1af60*/  LDL.64 R22, [R7+-0x28] ;  /* 0xffffd80007167983 */ /* 0x020ee80000100a00 */
[----:B------:R-:W3:Y:S02]  /*1af70*/  LDL.64 R24, [R10+-0x28] ;  /* 0xffffd8000a187983 */ /* 0x000ee40000100a00 */
[----:B---3--:R-:W-:-:S07]  /*1af80*/  DFMA R22, R8, R22, R24 ;  /* 0x000000160816722b */ /* 0x008fce0000000018 */
[----:B------:R3:W-:Y:S04]  /*1af90*/  STL.64 [R10+-0x28], R22 ;  /* 0xffffd8160a007387 */ /* 0x0007e80000100a00 */
[----:B0-----:R-:W5:Y:S04]  /*1afa0*/  LDL.64 R16, [R13+-0x20] ;  /* 0xffffe0000d107983 */ /* 0x001f680000100a00 */
[----:B------:R-:W5:Y:S02]  /*1afb0*/  LDL.64 R24, [R6+-0x20] ;  /* 0xffffe00006187983 */ /* 0x000f640000100a00 */
[----:B-----5:R-:W-:-:S07]  /*1afc0*/  DFMA R16, R8, R16, R24 ;  /* 0x000000100810722b */ /* 0x020fce0000000018 */
[----:B------:R0:W-:Y:S04]  /*1afd0*/  STL.64 [R6+-0x20], R16 ;  /* 0xffffe01006007387 */ /* 0x0001e80000100a00 */
[----:B-1----:R-:W5:Y:S04]  /*1afe0*/  LDL.64 R18, [R7+-0x20] ;  /* 0xffffe00007127983 */ /* 0x002f680000100a00 */
[----:B------:R-:W5:Y:S02]  /*1aff0*/  LDL.64 R24, [R10+-0x20] ;  /* 0xffffe0000a187983 */ /* 0x000f640000100a00 */
[----:B-----5:R-:W-:-:S07]  /*1b000*/  DFMA R18, R8, R18, R24 ;  /* 0x000000120812722b */ /* 0x020fce0000000018 */
[----:B------:R1:W-:Y:S04]  /*1b010*/  STL.64 [R10+-0x20], R18 ;  /* 0xffffe0120a007387 */ /* 0x0003e80000100a00 */
[----:B--2---:R-:W2:Y:S04]  /*1b020*/  LDL.64 R20, [R13+-0x18] ;  /* 0xffffe8000d147983 */ /* 0x004ea80000100a00 */
[----:B------:R-:W2:Y:S02]  /*1b030*/  LDL.64 R24, [R6+-0x18] ;  /* 0xffffe80006187983 */ /* 0x000ea40000100a00 */
[----:B--2---:R-:W-:-:S07]  /*1b040*/  DFMA R20, R8, R20, R24 ;  /* 0x000000140814722b */ /* 0x004fce0000000018 */
[----:B------:R2:W-:Y:S04]  /*1b050*/  STL.64 [R6+-0x18], R20 ;  /* 0xffffe81406007387 */ /* 0x0005e80000100a00 */
[----:B---3--:R-:W3:Y:S04]  /*1b060*/  LDL.64 R22, [R7+-0x18] ;  /* 0xffffe80007167983 */ /* 0x008ee80000100a00 */
        /* <DEDUP_REMOVED lines=19> */
[----:B0-----:R-:W5:Y:S04]  /*1b1a0*/  LDL.64 R16, [R13] ;  /* 0x000000000d107983 */ /* 0x001f680000100a00 */
[----:B------:R-:W5:Y:S02]  /*1b1b0*/  LDL.64 R24, [R6] ;  /* 0x0000000006187983 */ /* 0x000f640000100a00 */
[----:B-----5:R-:W-:-:S07]  /*1b1c0*/  DFMA R16, R8, R16, R24 ;  /* 0x000000100810722b */ /* 0x020fce0000000018 */
[----:B------:R0:W-:Y:S04]  /*1b1d0*/  STL.64 [R6], R16 ;  /* 0x0000001006007387 */ /* 0x0001e80000100a00 */
[----:B-1----:R-:W5:Y:S04]  /*1b1e0*/  LDL.64 R18, [R7] ;  /* 0x0000000007127983 */ /* 0x002f680000100a00 */
[----:B------:R-:W5:Y:S02]  /*1b1f0*/  LDL.64 R24, [R10] ;  /* 0x000000000a187983 */ /* 0x000f640000100a00 */
[----:B-----5:R-:W-:-:S07]  /*1b200*/  DFMA R18, R8, R18, R24 ;  /* 0x000000120812722b */ /* 0x020fce0000000018 */
[----:B------:R1:W-:Y:S04]  /*1b210*/  STL.64 [R10], R18 ;  /* 0x000000120a007387 */ /* 0x0003e80000100a00 */
[----:B--2---:R-:W2:Y:S04]  /*1b220*/  LDL.64 R20, [R13+0x8] ;  /* 0x000008000d147983 */ /* 0x004ea80000100a00 */
[----:B------:R-:W2:Y:S02]  /*1b230*/  LDL.64 R24, [R6+0x8] ;  /* 0x0000080006187983 */ /* 0x000ea40000100a00 */
[----:B--2---:R-:W-:-:S07]  /*1b240*/  DFMA R20, R8, R20, R24 ;  /* 0x000000140814722b */ /* 0x004fce0000000018 */
[----:B------:R2:W-:Y:S04]  /*1b250*/  STL.64 [R6+0x8], R20 ;  /* 0x0000081406007387 */ /* 0x0005e80000100a00 */
[----:B---3--:R-:W3:Y:S04]  /*1b260*/  LDL.64 R22, [R7+0x8] ;  /* 0x0000080007167983 */ /* 0x008ee80000100a00 */
[----:B------:R-:W3:Y:S02]  /*1b270*/  LDL.64 R24, [R10+0x8] ;  /* 0x000008000a187983 */ /* 0x000ee40000100a00 */
[----:B---3--:R-:W-:-:S07]  /*1b280*/  DFMA R22, R8, R22, R24 ;  /* 0x000000160816722b */ /* 0x008fce0000000018 */
[----:B------:R3:W-:Y:S04]  /*1b290*/  STL.64 [R10+0x8], R22 ;  /* 0x000008160a007387 */ /* 0x0007e80000100a00 */
[----:B0-----:R-:W5:Y:S04]  /*1b2a0*/  LDL.64 R16, [R13+0x10] ;  /* 0x000010000d107983 */ /* 0x001f680000100a00 */
[----:B------:R-:W5:Y:S02]  /*1b2b0*/  LDL.64 R24, [R6+0x10] ;  /* 0x0000100006187983 */ /* 0x000f640000100a00 */
[----:B-----5:R-:W-:-:S07]  /*1b2c0*/  DFMA R16, R8, R16, R24 ;  /* 0x000000100810722b */ /* 0x020fce0000000018 */
[----:B------:R0:W-:Y:S04]  /*1b2d0*/  STL.64 [R6+0x10], R16 ;  /* 0x0000101006007387 */ /* 0x0001e80000100a00 */
[----:B-1----:R-:W5:Y:S04]  /*1b2e0*/  LDL.64 R18, [R7+0x10] ;  /* 0x0000100007127983 */ /* 0x002f680000100a00 */
[----:B------:R-:W5:Y:S02]  /*1b2f0*/  LDL.64 R24, [R10+0x10] ;  /* 0x000010000a187983 */ /* 0x000f640000100a00 */
[----:B-----5:R-:W-:-:S07]  /*1b300*/  DFMA R18, R8, R18, R24 ;  /* 0x000000120812722b */ /* 0x020fce0000000018 */
[----:B------:R1:W-:Y:S04]  /*1b310*/  STL.64 [R10+0x10], R18 ;  /* 0x000010120a007387 */ /* 0x0003e80000100a00 */
        /* <DEDUP_REMOVED lines=27> */
[----:B------:R-:W-:Y:S04]  /*1b4d0*/  STL.64 [R6+0x30], R16 ;  /* 0x0000301006007387 */ /* 0x000fe80000100a00 */
[----:B-1----:R-:W5:Y:S04]  /*1b4e0*/  LDL.64 R18, [R7+0x30] ;  /* 0x0000300007127983 */ /* 0x002f680000100a00 */
[----:B------:R-:W5:Y:S02]  /*1b4f0*/  LDL.64 R24, [R10+0x30] ;  /* 0x000030000a187983 */ /* 0x000f640000100a00 */
[----:B-----5:R-:W-:-:S07]  /*1b500*/  DFMA R18, R8, R18, R24 ;  /* 0x000000120812722b */ /* 0x020fce0000000018 */
[----:B------:R-:W-:Y:S04]  /*1b510*/  STL.64 [R10+0x30], R18 ;  /* 0x000030120a007387 */ /* 0x000fe80000100a00 */
[----:B--2---:R-:W2:Y:S04]  /*1b520*/  LDL.64 R20, [R13+0x38] ;  /* 0x000038000d147983 */ /* 0x004ea80000100a00 */
[----:B------:R-:W2:Y:S01]  /*1b530*/  LDL.64 R24, [R6+0x38] ;  /* 0x0000380006187983 */ /* 0x000ea20000100a00 */
[----:B------:R-:W-:Y:S01]  /*1b540*/  VIADD R14, R14, 0x10 ;  /* 0x000000100e0e7836 */ /* 0x000fe20000000000 */
[----:B--2---:R-:W-:-:S07]  /*1b550*/  DFMA R20, R8, R20, R24 ;  /* 0x000000140814722b */ /* 0x004fce0000000018 */
[----:B------:R0:W-:Y:S04]  /*1b560*/  STL.64 [R6+0x38], R20 ;  /* 0x0000381406007387 */ /* 0x0001e80000100a00 */
[----:B---3--:R1:W2:Y:S04]  /*1b570*/  LDL.64 R22, [R7+0x38] ;  /* 0x0000380007167983 */ /* 0x0082a80000100a00 */
[----:B------:R-:W2:Y:S01]  /*1b580*/  LDL.64 R24, [R10+0x38] ;  /* 0x000038000a187983 */ /* 0x000ea20000100a00 */
[----:B------:R-:W-:Y:S01]  /*1b590*/  ISETP.NE.AND P0, PT, R14, RZ, PT ;  /* 0x000000ff0e00720c */ /* 0x000fe20003f05270 */
[----:B------:R-:W-:-:S02]  /*1b5a0*/  VIADD R13, R13, 0x80 ;  /* 0x000000800d0d7836 */ /* 0x000fc40000000000 */
[----:B0-----:R-:W-:Y:S02]  /*1b5b0*/  VIADD R6, R6, 0x80 ;  /* 0x0000008006067836 */ /* 0x001fe40000000000 */
[----:B-1----:R-:W-:Y:S01]  /*1b5c0*/  VIADD R7, R7, 0x80 ;  /* 0x0000008007077836 */ /* 0x002fe20000000000 */
[----:B--2---:R-:W-:-:S07]  /*1b5d0*/  DFMA R22, R8, R22, R24 ;  /* 0x000000160816722b */ /* 0x004fce0000000018 */
[----:B------:R0:W-:Y:S02]  /*1b5e0*/  STL.64 [R10+0x38], R22 ;  /* 0x000038160a007387 */ /* 0x0001e40000100a00 */
[----:B0-----:R-:W-:Y:S01]  /*1b5f0*/  VIADD R10, R10, 0x80 ;  /* 0x000000800a0a7836 */ /* 0x001fe20000000000 */
[----:B------:R-:W-:Y:S06]  /*1b600*/  @P0 BRA `(.L_x_411) ;  /* 0xfffffff400e40947 */ /* 0x000fec000383ffff */
.L_x_410:
[----:B------:R-:W-:Y:S05]  /*1b610*/  BRA.U !UP1, `(.L_x_412) ;  /* 0x0000000909187547 */ /* 0x000fea000b800000 */
[----:B------:R-:W-:Y:S01]  /*1b620*/  UISETP.GE.U32.AND UP0, UPT, UR14, 0x8, UPT ;  /* 0x000000080e00788c */ /* 0x000fe2000bf06070 */
[----:B01----:R-:W-:-:S04]  /*1b630*/  LOP3.LUT R13, R12, 0x7, RZ, 0xc0, !PT ;  /* 0x000000070c0d7812 */ /* 0x003fc800078ec0ff */
[----:B------:R-:W-:-:S04]  /*1b640*/  ISETP.NE.AND P0, PT, R13, RZ, PT ;  /* 0x000000ff0d00720c */ /* 0x000fc80003f05270 */
[----:B------:R-:W-:Y:S09]  /*1b650*/  BRA.U !UP0, `(.L_x_413) ;  /* 0x0000000508107547 */ /* 0x000ff2000b800000 */
[C---:B------:R-:W-:Y:S01]  /*1b660*/  LEA R6, R0.reuse, R3, 0x3 ;  /* 0x0000000300067211 */ /* 0x040fe200078e18ff */
[----:B------:R-:W-:-:S04]  /*1b670*/  IMAD R7, R0, 0x8, R1 ;  /* 0x0000000800077824 */ /* 0x000fc800078e0201 */
[----:B------:R-:W3:Y:S04]  /*1b680*/  LDL.64 R16, [R6] ;  /* 0x0000000006107983 */ /* 0x000ee80000100a00 */
[----:B------:R-:W3:Y:S01]  /*1b690*/  LDL.64 R14, [R7+0x300] ;  /* 0x00030000070e7983 */ /* 0x000ee20000100a00 */
[----:B------:R-:W-:Y:S01]  /*1b6a0*/  IMAD R10, R0, 0x8, R4 ;  /* 0x00000008000a7824 */ /* 0x000fe200078e0204 */
[----:B---3--:R-:W-:-:S07]  /*1b6b0*/  DFMA R14, R8, R14, R16 ;  /* 0x0000000e080e722b */ /* 0x008fce0000000010 */
[----:B------:R0:W-:Y:S04]  /*1b6c0*/  STL.64 [R6], R14 ;  /* 0x0000000e06007387 */ /* 0x0001e80000100a00 */
[----:B------:R-:W3:Y:S04]  /*1b6d0*/  LDL.64 R16, [R7+0x378] ;  /* 0x0003780007107983 */ /* 0x000ee80000100a00 */
[----:B------:R-:W3:Y:S02]  /*1b6e0*/  LDL.64 R18, [R10] ;  /* 0x000000000a127983 */ /* 0x000ee40000100a00 */
[----:B---3--:R-:W-:-:S07]  /*1b6f0*/  DFMA R16, R8, R16, R18 ;  /* 0x000000100810722b */ /* 0x008fce0000000012 */
[----:B------:R1:W-:Y:S04]  /*1b700*/  STL.64 [R10], R16 ;  /* 0x000000100a007387 */ /* 0x0003e80000100a00 */
[----:B------:R-:W3:Y:S04]  /*1b710*/  LDL.64 R18, [R7+0x308] ;  /* 0x0003080007127983 */ /* 0x000ee80000100a00 */
[----:B------:R-:W3:Y:S02]  /*1b720*/  LDL.64 R20, [R6+0x8] ;  /* 0x0000080006147983 */ /* 0x000ee40000100a00 */
[----:B---3--:R-:W-:-:S07]  /*1b730*/  DFMA R18, R8, R18, R20 ;  /* 0x000000120812722b */ /* 0x008fce0000000014 */
[----:B------:R3:W-:Y:S04]  /*1b740*/  STL.64 [R6+0x8], R18 ;  /* 0x0000081206007387 */ /* 0x0007e80000100a00 */
[----:B------:R-:W5:Y:S04]  /*1b750*/  LDL.64 R20, [R7+0x380] ;  /* 0x0003800007147983 */ /* 0x000f680000100a00 */
[----:B------:R-:W5:Y:S02]  /*1b760*/  LDL.64 R22, [R10+0x8] ;  /* 0x000008000a167983 */ /* 0x000f640000100a00 */
[----:B-----5:R-:W-:-:S07]  /*1b770*/  DFMA R20, R8, R20, R22 ;  /* 0x000000140814722b */ /* 0x020fce0000000016 */
[----:B------:R5:W-:Y:S04]  /*1b780*/  STL.64 [R10+0x8], R20 ;  /* 0x000008140a007387 */ /* 0x000be80000100a00 */
[----:B0-----:R-:W2:Y:S04]  /*1b790*/  LDL.64 R14, [R7+0x310] ;  /* 0x00031000070e7983 */ /* 0x001ea80000100a00 */
[----:B------:R-:W2:Y:S02]  /*1b7a0*/  LDL.64 R22, [R6+0x10] ;  /* 0x0000100006167983 */ /* 0x000ea40000100a00 */
[----:B--2---:R-:W-:-:S07]  /*1b7b0*/  DFMA R14, R8, R14, R22 ;  /* 0x0000000e080e722b */ /* 0x004fce0000000016 */
[----:B------:R0:W-:Y:S04]  /*1b7c0*/  STL.64 [R6+0x10], R14 ;  /* 0x0000100e06007387 */ /* 0x0001e80000100a00 */
[----:B-1----:R-:W2:Y:S04]  /*1b7d0*/  LDL.64 R16, [R7+0x388] ;  /* 0x0003880007107983 */ /* 0x002ea80000100a00 */
[----:B------:R-:W2:Y:S02]  /*1b7e0*/  LDL.64 R22, [R10+0x10] ;  /* 0x000010000a167983 */ /* 0x000ea40000100a00 */
[----:B--2---:R-:W-:-:S07]  /*1b7f0*/  DFMA R16, R8, R16, R22 ;  /* 0x000000100810722b */ /* 0x004fce0000000016 */
[----:B------:R1:W-:Y:S04]  /*1b800*/  STL.64 [R10+0x10], R16 ;  /* 0x000010100a007387 */ /* 0x0003e80000100a00 */
[----:B---3--:R-:W2:Y:S04]  /*1b810*/  LDL.64 R18, [R7+0x318] ;  /* 0x0003180007127983 */ /* 0x008ea80000100a00 */
[----:B------:R-:W2:Y:S02]  /*1b820*/  LDL.64 R22, [R6+0x18] ;  /* 0x0000180006167983 */ /* 0x000ea40000100a00 */
[----:B--2---:R-:W-:-:S07]  /*1b830*/  DFMA R18, R8, R18, R22 ;  /* 0x000000120812722b */ /* 0x004fce0000000016 */
[----:B------:R2:W-:Y:S04]  /*1b840*/  STL.64 [R6+0x18], R18 ;  /* 0x0000181206007387 */ /* 0x0005e80000100a00 */
[----:B-----5:R-:W3:Y:S04]  /*1b850*/  LDL.64 R20, [R7+0x390] ;  /* 0x0003900007147983 */ /* 0x020ee80000100a00 */
        /* <DEDUP_REMOVED lines=31> */
[----:B---3--:R-:W2:Y:S04]  /*1ba50*/  LDL.64 R20, [R7+0x3b0] ;  /* 0x0003b00007147983 */ /* 0x008ea80000100a00 */
[----:B------:R-:W2:Y:S01]  /*1ba60*/  LDL.64 R22, [R10+0x38] ;  /* 0x000038000a167983 */ /* 0x000ea20000100a00 */
[----:B------:R-:W-:Y:S01]  /*1ba70*/  VIADD R0, R0, 0x8 ;  /* 0x0000000800007836 */ /* 0x000fe20000000000 */
[----:B--2---:R-:W-:-:S07]  /*1ba80*/  DFMA R20, R8, R20, R22 ;  /* 0x000000140814722b */ /* 0x004fce0000000016 */
[----:B------:R0:W-:Y:S04]  /*1ba90*/  STL.64 [R10+0x38], R20 ;  /* 0x000038140a007387 */ /* 0x0001e80000100a00 */
.L_x_413:
[----:B------:R-:W-:Y:S05]  /*1baa0*/  @!P0 BRA `(.L_x_412) ;  /* 0x0000000000f48947 */ /* 0x000fea0003800000 */
[----:B------:R-:W-:Y:S02]  /*1bab0*/  ISETP.GE.U32.AND P0, PT, R13, 0x4, PT ;  /* 0x000000040d00780c */ /* 0x000fe40003f06070 */
[----:B0-----:R-:W-:-:S04]  /*1bac0*/  LOP3.LUT R10, R12, 0x3, RZ, 0xc0, !PT ;  /* 0x000000030c0a7812 */ /* 0x001fc800078ec0ff */
[----:B------:R-:W-:-:S07]  /*1bad0*/  ISETP.NE.AND P1, PT, R10, RZ, PT ;  /* 0x000000ff0a00720c */ /* 0x000fce0003f25270 */
[----:B------:R-:W-:Y:S06]  /*1bae0*/  @!P0 BRA `(.L_x_414) ;  /* 0x0000000000908947 */ /* 0x000fec0003800000 */
[C---:B------:R-:W-:Y:S02]  /*1baf0*/  IMAD R23, R0.reuse, 0x8, R3 ;  /* 0x0000000800177824 */ /* 0x040fe400078e0203 */
[----:B------:R-:W-:-:S03]  /*1bb00*/  IMAD R13, R0, 0x8, R1 ;  /* 0x00000008000d7824 */ /* 0x000fc600078e0201 */
        /* <DEDUP_REMOVED lines=29> */
[----:B-----5:R-:W2:Y:S04]  /*1bce0*/  LDL.64 R18, [R13+0x390] ;  /* 0x000390000d127983 */ /* 0x020ea80000100a00 */
[----:B------:R-:W2:Y:S01]  /*1bcf0*/  LDL.64 R20, [R25+0x18] ;  /* 0x0000180019147983 */ /* 0x000ea20000100a00 */
[----:B------:R-:W-:Y:S01]  /*1bd00*/  IADD3 R0, PT, PT, R0, 0x4, RZ ;  /* 0x0000000400007810 */ /* 0x000fe20007ffe0ff */
[----:B--2---:R-:W-:-:S07]  /*1bd10*/  DFMA R18, R8, R18, R20 ;  /* 0x000000120812722b */ /* 0x004fce0000000014 */
[----:B------:R0:W-:Y:S04]  /*1bd20*/  STL.64 [R25+0x18], R18 ;  /* 0x0000181219007387 */ /* 0x0001e80000100a00 */
.L_x_414:
[----:B------:R-:W-:Y:S05]  /*1bd30*/  @!P1 BRA `(.L_x_412) ;  /* 0x0000000000509947 */ /* 0x000fea0003800000 */
[C---:B0-----:R-:W-:Y:S02]  /*1bd40*/  IMAD R16, R0.reuse, 0x8, R11 ;  /* 0x0000000800107824 */ /* 0x041fe400078e020b */
[C---:B------:R-:W-:Y:S02]  /*1bd50*/  IMAD R19, R0.reuse, 0x8, R4 ;  /* 0x0000000800137824 */ /* 0x040fe400078e0204 */
[C---:B------:R-:W-:Y:S02]  /*1bd60*/  IMAD R17, R0.reuse, 0x8, R3 ;  /* 0x0000000800117824 */ /* 0x040fe400078e0203 */
[----:B------:R-:W-:Y:S02]  /*1bd70*/  IMAD.MOV R13, RZ, RZ, -R10 ;  /* 0x000000ffff0d7224 */ /* 0x000fe400078e0a0a */
[----:B------:R-:W-:-:S07]  /*1bd80*/  IMAD R0, R0, 0x8, R5 ;  /* 0x0000000800007824 */ /* 0x000fce00078e0205 */
.L_x_415:
[----:B------:R-:W3:Y:S04]  /*1bd90*/  LDL.64 R6, [R0] ;  /* 0x0000000000067983 */ /* 0x000ee80000100a00 */
[----:B------:R-:W3:Y:S01]  /*1bda0*/  LDL.64 R10, [R17] ;  /* 0x00000000110a7983 */ /* 0x000ee20000100a00 */
[----:B------:R-:W-:Y:S01]  /*1bdb0*/  VIADD R13, R13, 0x1 ;  /* 0x000000010d0d7836 */ /* 0x000fe20000000000 */
[----:B---3--:R-:W-:-:S07]  /*1bdc0*/  DFMA R6, R8, R6, R10 ;  /* 0x000000060806722b */ /* 0x008fce000000000a */
[----:B------:R0:W-:Y:S04]  /*1bdd0*/  STL.64 [R17], R6 ;  /* 0x0000000611007387 */ /* 0x0001e80000100a00 */
[----:B------:R1:W3:Y:S04]  /*1bde0*/  LDL.64 R10, [R16] ;  /* 0x00000000100a7983 */ /* 0x0002e80000100a00 */
[----:B------:R-:W3:Y:S01]  /*1bdf0*/  LDL.64 R14, [R19] ;  /* 0x00000000130e7983 */ /* 0x000ee20000100a00 */
[----:B------:R-:W-:Y:S01]  /*1be00*/  ISETP.NE.AND P0, PT, R13, RZ, PT ;  /* 0x000000ff0d00720c */ /* 0x000fe20003f05270 */
[----:B------:R-:W-:-:S02]  /*1be10*/  VIADD R0, R0, 0x8 ;  /* 0x0000000800007836 */ /* 0x000fc40000000000 */
[----:B0-----:R-:W-:Y:S02]  /*1be20*/  VIADD R17, R17, 0x8 ;  /* 0x0000000811117836 */ /* 0x001fe40000000000 */
[----:B-1----:R-:W-:Y:S01]  /*1be30*/  VIADD R16, R16, 0x8 ;  /* 0x0000000810107836 */ /* 0x002fe20000000000 */
[----:B---3--:R-:W-:-:S07]  /*1be40*/  DFMA R10, R8, R10, R14 ;  /* 0x0000000a080a722b */ /* 0x008fce000000000e */
[----:B------:R0:W-:Y:S02]  /*1be50*/  STL.64 [R19], R10 ;  /* 0x0000000a13007387 */ /* 0x0001e40000100a00 */
[----:B0-----:R-:W-:Y:S01]  /*1be60*/  VIADD R19, R19, 0x8 ;  /* 0x0000000813137836 */ /* 0x001fe20000000000 */
[----:B------:R-:W-:Y:S06]  /*1be70*/  @P0 BRA `(.L_x_415) ;  /* 0xfffffffc00c40947 */ /* 0x000fec000383ffff */
.L_x_412:
[----:B------:R-:W-:Y:S01]  /*1be80*/  IADD3 R12, PT, PT, -R12, RZ, RZ ;  /* 0x000000ff0c0c7210 */ /* 0x000fe20007ffe1ff */
[----:B------:R-:W-:-:S07]  /*1be90*/  IMAD.U32 R0, RZ, RZ, UR9 ;  /* 0x00000009ff007e24 */ /* 0x000fce000f8e00ff */
.L_x_422:
[----:B------:R-:W3:Y:S01]  /*1bea0*/  LDL.64 R8, [R3] ;  /* 0x0000000003087983 */ /* 0x000ee20000100a00 */
[----:B0-----:R-:W-:Y:S01]  /*1beb0*/  IMAD.MOV.U32 R6, RZ, RZ, -0x1143d60 ;  /* 0xfeebc2a0ff067424 */ /* 0x001fe200078e00ff */
[----:B------:R-:W-:Y:S01]  /*1bec0*/  BSSY.RECONVERGENT B1, `(.L_x_416) ;  /* 0x000005c000017945 */ /* 0x000fe20003800200 */
[----:B------:R-:W-:Y:S02]  /*1bed0*/  IMAD.MOV.U32 R7, RZ, RZ, 0x39b4484b ;  /* 0x39b4484bff077424 */ /* 0x000fe400078e00ff */
[----:B------:R-:W-:Y:S02]  /*1bee0*/  IMAD.MOV.U32 R22, RZ, RZ, -0x3ff ;  /* 0xfffffc01ff167424 */ /* 0x000fe400078e00ff */
[----:B------:R-:W-:Y:S02]  /*1bef0*/  IMAD.MOV.U32 R11, RZ, RZ, R7 ;  /* 0x000000ffff0b7224 */ /* 0x000fe400078e0007 */
[----:B---3--:R-:W-:Y:S01]  /*1bf00*/  DSETP.MAX.AND P0, P1, R8, R6, PT ;  /* 0x000000060800722a */ /* 0x008fe2000390f000 */
[----:B------:R-:W-:-:S02]  /*1bf10*/  IMAD.MOV.U32 R10, RZ, RZ, R9 ;  /* 0x000000ffff0a7224 */ /* 0x000fc400078e0009 */
[----:B------:R-:W-:-:S03]  /*1bf20*/  IMAD.MOV.U32 R9, RZ, RZ, R6 ;  /* 0x000000ffff097224 */ /* 0x000fc600078e0006 */
[----:B-1----:R-:W-:Y:S02]  /*1bf30*/  FSEL R13, R10, R11, P0 ;  /* 0x0000000b0a0d7208 */ /* 0x002fe40000000000 */
[----:B------:R-:W-:-:S05]  /*1bf40*/  SEL R8, R8, R9, P0 ;  /* 0x0000000908087207 */ /* 0x000fca0000000000 */
[----:B------:R-:W-:Y:S01]  /*1bf50*/  IMAD.MOV.U32 R10, RZ, RZ, R8 ;  /* 0x000000ffff0a7224 */ /* 0x000fe200078e0008 */
[----:B------:R-:W-:-:S04]  /*1bf60*/  @P1 LOP3.LUT R13, R11, 0x80000, RZ, 0xfc, !PT ;  /* 0x000800000b0d1812 */ /* 0x000fc800078efcff */
[----:B------:R-:W-:-:S04]  /*1bf70*/  MOV R9, R13 ;  /* 0x0000000d00097202 */ /* 0x000fc80000000f00 */
[----:B------:R-:W-:Y:S01]  /*1bf80*/  ISETP.GT.AND P0, PT, R9, 0xfffff, PT ;  /* 0x000fffff0900780c */ /* 0x000fe20003f04270 */
[--C-:B------:R-:W-:Y:S02]  /*1bf90*/  IMAD.MOV.U32 R11, RZ, RZ, R9.reuse ;  /* 0x000000ffff0b7224 */ /* 0x100fe400078e0009 */
[----:B------:R-:W-:-:S10]  /*1bfa0*/  IMAD.MOV.U32 R13, RZ, RZ, R9 ;  /* 0x000000ffff0d7224 */ /* 0x000fd400078e0009 */
        /* <DEDUP_REMOVED lines=19> */
[----:B------:R-:W-:Y:S01]  /*1c0e0*/  @P0 VIADD R11, R9, 0xfff00000 ;  /* 0xfff00000090b0836 */ /* 0x000fe20000000000 */
[----:B------:R-:W-:-:S03]  /*1c0f0*/  @P0 IADD3 R22, PT, PT, R22, 0x1, RZ ;  /* 0x0000000116160810 */ /* 0x000fc60007ffe0ff */
        /* <DEDUP_REMOVED lines=30> */
[----:B------:R-:W-:-:S05]  /*1c2e0*/  DMUL R20, R16, R20 ;  /* 0x0000001410147228 */ /* 0x000fca0000000000 */
        /* <DEDUP_REMOVED lines=8> */
[----:B------:R-:W-:Y:S02]  /*1c370*/  UMOV UR7, 0x3fe62e42 ;  /* 0x3fe62e4200077882 */ /* 0x000fe40000000000 */
[----:B------:R-:W-:Y:S01]  /*1c380*/  DFMA R24, R22, -UR6, R8 ;  /* 0x8000000616187c2b */ /* 0x000fe20008000008 */
[----:B------:R-:W-:Y:S01]  /*1c390*/  UMOV UR6, 0x3b39803f ;  /* 0x3b39803f00067882 */ /* 0x000fe20000000000 */
[----:B------:R-:W-:Y:S02]  /*1c3a0*/  UMOV UR7, 0x3c7abc9e ;  /* 0x3c7abc9e00077882 */ /* 0x000fe40000000000 */
[----:B------:R-:W-:-:S04]  /*1c3b0*/  DMUL R10, R18, R10 ;  /* 0x0000000a120a7228 */ /* 0x000fc80000000000 */
[----:B------:R-:W-:-:S04]  /*1c3c0*/  DADD R24, -R14, R24 ;  /* 0x000000000e187229 */ /* 0x000fc80000000118 */
[----:B------:R-:W-:-:S08]  /*1c3d0*/  DFMA R10, R14, R10, R20 ;  /* 0x0000000a0e0a722b */ /* 0x000fd00000000014 */
[----:B------:R-:W-:-:S08]  /*1c3e0*/  DADD R10, R10, -R24 ;  /* 0x000000000a0a7229 */ /* 0x000fd00000000818 */
[----:B------:R-:W-:-:S08]  /*1c3f0*/  DFMA R10, R22, UR6, R10 ;  /* 0x00000006160a7c2b */ /* 0x000fd0000800000a */
[----:B------:R-:W-:Y:S01]  /*1c400*/  DADD R8, R8, R10 ;  /* 0x0000000008087229 */ /* 0x000fe2000000000a */
[----:B------:R-:W-:Y:S10]  /*1c410*/  BRA `(.L_x_418) ;  /* 0x0000000000187947 */ /* 0x000ff40003800000 */
.L_x_417:
[----:B------:R-:W-:Y:S01]  /*1c420*/  IMAD.MOV.U32 R8, RZ, RZ, 0x0 ;  /* 0x00000000ff087424 */ /* 0x000fe200078e00ff */
[----:B------:R-:W-:Y:S01]  /*1c430*/  LOP3.LUT P0, RZ, R11, 0x7fffffff, RZ, 0xc0, !PT ;  /* 0x7fffffff0bff7812 */ /* 0x000fe2000780c0ff */
[----:B------:R-:W-:-:S06]  /*1c440*/  IMAD.MOV.U32 R9, RZ, RZ, 0x7ff00000 ;  /* 0x7ff00000ff097424 */ /* 0x000fcc00078e00ff */
[----:B------:R-:W-:-:S10]  /*1c450*/  DFMA R8, R10, R8, +INF ;  /* 0x7ff000000a08742b */ /* 0x000fd40000000008 */
[----:B------:R-:W-:Y:S02]  /*1c460*/  FSEL R8, R8, RZ, P0 ;  /* 0x000000ff08087208 */ /* 0x000fe40000000000 */
[----:B------:R-:W-:-:S07]  /*1c470*/  FSEL R9, R9, -QNAN , P0 ;  /* 0xfff0000009097808 */ /* 0x000fce0000000000 */
.L_x_418:
[----:B------:R-:W-:Y:S05]  /*1c480*/  BSYNC.RECONVERGENT B1 ;  /* 0x0000000000017941 */ /* 0x000fea0003800200 */
.L_x_416:
[----:B------:R-:W3:Y:S01]  /*1c490*/  LDL.64 R10, [R4] ;  /* 0x00000000040a7983 */ /* 0x000ee20000100a00 */
[----:B------:R-:W-:Y:S01]  /*1c4a0*/  IMAD.MOV.U32 R14, RZ, RZ, R7 ;  /* 0x000000ffff0e7224 */ /* 0x000fe200078e0007 */
[----:B------:R-:W-:Y:S01]  /*1c4b0*/  BSSY.RECONVERGENT B1, `(.L_x_419) ;  /* 0x0000059000017945 */ /* 0x000fe20003800200 */
[----:B------:R-:W-:Y:S01]  /*1c4c0*/  IMAD.MOV.U32 R22, RZ, RZ, -0x3ff ;  /* 0xfffffc01ff167424 */ /* 0x000fe200078e00ff */
[----:B---3--:R-:W-:Y:S01]  /*1c4d0*/  DSETP.MAX.AND P0, P1, R10, R6, PT ;  /* 0x000000060a00722a */ /* 0x008fe2000390f000 */
[----:B------:R-:W-:-:S05]  /*1c4e0*/  IMAD.MOV.U32 R13, RZ, RZ, R11 ;  /* 0x000000ffff0d7224 */ /* 0x000fca00078e000b */
[----:B------:R-:W-:Y:S02]  /*1c4f0*/  FSEL R13, R13, R14, P0 ;  /* 0x0000000e0d0d7208 */ /* 0x000fe40000000000 */
[----:B------:R-:W-:-:S04]  /*1c500*/  SEL R6, R10, R6, P0 ;  /* 0x000000060a067207 */ /* 0x000fc80000000000 */
[----:B------:R-:W-:Y:S02]  /*1c510*/  MOV R10, R6 ;  /* 0x00000006000a7202 */ /* 0x000fe40000000f00 */
[----:B------:R-:W-:-:S05]  /*1c520*/  @P1 LOP3.LUT R13, R14, 0x80000, RZ, 0xfc, !PT ;  /* 0x000800000e0d1812 */ /* 0x000fca00078efcff */
[----:B------:R-:W-:-:S04]  /*1c530*/  IMAD.MOV.U32 R7, RZ, RZ, R13 ;  /* 0x000000ffff077224 */ /* 0x000fc800078e000d */
[--C-:B------:R-:W-:Y:S01]  /*1c540*/  IMAD.MOV.U32 R11, RZ, RZ, R7.reuse ;  /* 0x000000ffff0b7224 */ /* 0x100fe200078e0007 */
[----:B------:R-:W-:Y:S01]  /*1c550*/  ISETP.GT.AND P0, PT, R7, 0xfffff, PT ;  /* 0x000fffff0700780c */ /* 0x000fe20003f04270 */
[----:B------:R-:W-:-:S12]  /*1c560*/  IMAD.MOV.U32 R13, RZ, RZ, R7 ;  /* 0x000000ffff0d7224 */ /* 0x000fd800078e0007 */
        /* <DEDUP_REMOVED lines=71> */
.L_x_420:
[----:B------:R-:W-:Y:S01]  /*1c9e0*/  IMAD.MOV.U32 R6, RZ, RZ, 0x0 ;  /* 0x00000000ff067424 */ /* 0x000fe200078e00ff */
[----:B------:R-:W-:Y:S01]  /*1c9f0*/  LOP3.LUT P0, RZ, R11, 0x7fffffff, RZ, 0xc0, !PT ;  /* 0x7fffffff0bff7812 */ /* 0x000fe2000780c0ff */
[----:B------:R-:W-:-:S06]  /*1ca00*/  IMAD.MOV.U32 R7, RZ, RZ, 0x7ff00000 ;  /* 0x7ff00000ff077424 */ /* 0x000fcc00078e00ff */
[----:B------:R-:W-:-:S10]  /*1ca10*/  DFMA R6, R10, R6, +INF ;  /* 0x7ff000000a06742b */ /* 0x000fd40000000006 */
[----:B------:R-:W-:Y:S02]  /*1ca20*/  FSEL R6, R6, RZ, P0 ;  /* 0x000000ff06067208 */ /* 0x000fe40000000000 */
[----:B------:R-:W-:-:S07]  /*1ca30*/  FSEL R7, R7, -QNAN , P0 ;  /* 0xfff0000007077808 */ /* 0x000fce0000000000 */
.L_x_421:
[----:B------:R-:W-:Y:S05]  /*1ca40*/  BSYNC.RECONVERGENT B1 ;  /* 0x0000000000017941 */ /* 0x000fea0003800200 */
.L_x_419:
[----:B------:R-:W-:-:S07]  /*1ca50*/  DADD R6, -R6, R8 ;  /* 0x0000000006067229 */ /* 0x000fce0000000108 */
[----:B------:R0:W-:Y:S04]  /*1ca60*/  STL.64 [R0], R6 ;  /* 0x0000000600007387 */ /* 0x0001e80000100a00 */
[----:B------:R-:W3:Y:S01]  /*1ca70*/  LDL.64 R8, [R2] ;  /* 0x0000000002087983 */ /* 0x000ee20000100a00 */
[----:B------:R-:W-:-:S05]  /*1ca80*/  VIADD R12, R12, 0x1 ;  /* 0x000000010c0c7836 */ /* 0x000fca0000000000 */
[----:B------:R-:W-:Y:S01]  /*1ca90*/  ISETP.NE.AND P0, PT, R12, RZ, PT ;  /* 0x000000ff0c00720c */ /* 0x000fe20003f05270 */
[----:B---3--:R-:W-:-:S07]  /*1caa0*/  DADD R8, R6, -R8 ;  /* 0x0000000006087229 */ /* 0x008fce0000000808 */
[----:B------:R0:W-:Y:S05]  /*1cab0*/  STL.64 [R5], R8 ;  /* 0x0000000805007387 */ /* 0x0001ea0000100a00 */
[----:B------:R-:W-:Y:S05]  /*1cac0*/  @!P0 BRA `(.L_x_392) ;  /* 0x00000008008c8947 */ /* 0x000fea0003800000 */
[----:B0-----:R-:W-:Y:S01]  /*1cad0*/  VIADD R5, R5, 0x8 ;  /* 0x0000000805057836 */ /* 0x001fe20000000000 */
[----:B------:R-:W-:Y:S01]  /*1cae0*/  IADD3 R4, PT, PT, R4, 0x8, RZ ;  /* 0x0000000804047810 */ /* 0x000fe20007ffe0ff */
[----:B------:R-:W-:Y:S02]  /*1caf0*/  VIADD R2, R2, 0x8 ;  /* 0x0000000802027836 */ /* 0x000fe40000000000 */
[----:B------:R-:W-:Y:S02]  /*1cb00*/  VIADD R0, R0, 0x8 ;  /* 0x0000000800007836 */ /* 0x000fe40000000000 */
[----:B------:R-:W-:Y:S01]  /*1cb10*/  VIADD R3, R3, 0x8 ;  /* 0x0000000803037836 */ /* 0x000fe20000000000 */
[----:B------:R-:W-:Y:S06]  /*1cb20*/  BRA `(.L_x_422) ;  /* 0xfffffff000dc7947 */ /* 0x000fec000383ffff */
.L_x_354:
[----:B------:R-:W0:Y:S02]  /*1cb30*/  LDC R20, c[0x0][0x3a0] ;  /* 0x0000e800ff147b82 */ /* 0x000e240000000800 */
[----:B0-----:R-:W-:-:S13]  /*1cb40*/  ISETP.GE.AND P0, PT, R20, 0x1, PT ;  /* 0x000000011400780c */ /* 0x001fda0003f06270 */
[----:B------:R-:W-:Y:S05]  /*1cb50*/  @!P0 BRA `(.L_x_392) ;  /* 0x0000000800688947 */ /* 0x000fea0003800000 */
[----:B------:R-:W-:Y:S01]  /*1cb60*/  UISETP.GE.U32.AND UP0, UPT, UR5, 0xf, UPT ;  /* 0x0000000f0500788c */ /* 0x000fe2000bf06070 */
[----:B------:R-:W-:Y:S01]  /*1cb70*/  IMAD.MOV.U32 R3, RZ, RZ, RZ ;  /* 0x000000ffff037224 */ /* 0x000fe200078e00ff */
[----:B------:R-:W-:-:S07]  /*1cb80*/  UISETP.NE.AND UP1, UPT, UR14, URZ, UPT ;  /* 0x000000ff0e00728c */ /* 0x000fce000bf25270 */
[----:B------:R-:W-:Y:S05]  /*1cb90*/  BRA.U !UP0, `(.L_x_423) ;  /* 0x0000000108a47547 */ /* 0x000fea000b800000 */
[----:B------:R-:W-:Y:S01]  /*1cba0*/  LOP3.LUT R3, R20, 0x7ffffff0, RZ, 0xc0, !PT ;  /* 0x7ffffff014037812 */ /* 0x000fe200078ec0ff */
[----:B------:R-:W-:Y:S02]  /*1cbb0*/  VIADD R4, R2, 0x40 ;  /* 0x0000004002047836 */ /* 0x000fe40000000000 */
[----:B------:R-:W-:Y:S02]  /*1cbc0*/  VIADD R21, R1, 0xe8 ;  /* 0x000000e801157836 */ /* 0x000fe40000000000 */
[----:B------:R-:W-:-:S07]  /*1cbd0*/  IMAD.MOV R0, RZ, RZ, -R3 ;  /* 0x000000ffff007224 */ /* 0x000fce00078e0a03 */
.L_x_424:
[----:B------:R-:W2:Y:S04]  /*1cbe0*/  LDL.64 R8, [R4+-0x40] ;  /* 0xffffc00004087983 */ /* 0x000ea80000100a00 */
[----:B--2---:R0:W-:Y:S04]  /*1cbf0*/  STL.64 [R21+-0x40], R8 ;  /* 0xffffc00815007387 */ /* 0x0041e80000100a00 */
[----:B------:R-:W2:Y:S04]  /*1cc00*/  LDL.64 R10, [R4+-0x38] ;  /* 0xffffc800040a7983 */ /* 0x000ea80000100a00 */
[----:B--2---:R1:W-:Y:S04]  /*1cc10*/  STL.64 [R21+-0x38], R10 ;  /* 0xffffc80a15007387 */ /* 0x0043e80000100a00 */
[----:B------:R-:W2:Y:S04]  /*1cc20*/  LDL.64 R12, [R4+-0x30] ;  /* 0xffffd000040c7983 */ /* 0x000ea80000100a00 */
[----:B--2---:R2:W-:Y:S04]  /*1cc30*/  STL.64 [R21+-0x30], R12 ;  /* 0xffffd00c15007387 */ /* 0x0045e80000100a00 */
[----:B------:R-:W3:Y:S04]  /*1cc40*/  LDL.64 R14, [R4+-0x28] ;  /* 0xffffd800040e7983 */ /* 0x000ee80000100a00 */
[----:B---3--:R3:W-:Y:S04]  /*1cc50*/  STL.64 [R21+-0x28], R14 ;  /* 0xffffd80e15007387 */ /* 0x0087e80000100a00 */
[----:B------:R-:W5:Y:S04]  /*1cc60*/  LDL.64 R16, [R4+-0x20] ;  /* 0xffffe00004107983 */ /* 0x000f680000100a00 */
[----:B-----5:R5:W-:Y:S04]  /*1cc70*/  STL.64 [R21+-0x20], R16 ;  /* 0xffffe01015007387 */ /* 0x020be80000100a00 */
[----:B------:R-:W4:Y:S04]  /*1cc80*/  LDL.64 R18, [R4+-0x18] ;  /* 0xffffe80004127983 */ /* 0x000f280000100a00 */
[----:B----4-:R4:W-:Y:S04]  /*1cc90*/  STL.64 [R21+-0x18], R18 ;  /* 0xffffe81215007387 */ /* 0x0109e80000100a00 */
[----:B0-----:R-:W2:Y:S04]  /*1cca0*/  LDL.64 R8, [R4+-0x10] ;  /* 0xfffff00004087983 */ /* 0x001ea80000100a00 */
[----:B--2---:R0:W-:Y:S04]  /*1ccb0*/  STL.64 [R21+-0x10], R8 ;  /* 0xfffff00815007387 */ /* 0x0041e80000100a00 */
[----:B-1----:R-:W2:Y:S04]  /*1ccc0*/  LDL.64 R10, [R4+-0x8] ;  /* 0xfffff800040a7983 */ /* 0x002ea80000100a00 */
[----:B--2---:R1:W-:Y:S04]  /*1ccd0*/  STL.64 [R21+-0x8], R10 ;  /* 0xfffff80a15007387 */ /* 0x0043e80000100a00 */
[----:B------:R-:W2:Y:S04]  /*1cce0*/  LDL.64 R12, [R4] ;  /* 0x00000000040c7983 */ /* 0x000ea80000100a00 */
[----:B--2---:R2:W-:Y:S04]  /*1ccf0*/  STL.64 [R21], R12 ;  /* 0x0000000c15007387 */ /* 0x0045e80000100a00 */
[----:B---3--:R-:W3:Y:S04]  /*1cd00*/  LDL.64 R14, [R4+0x8] ;  /* 0x00000800040e7983 */ /* 0x008ee80000100a00 */
[----:B---3--:R3:W-:Y:S04]  /*1cd10*/  STL.64 [R21+0x8], R14 ;  /* 0x0000080e15007387 */ /* 0x0087e80000100a00 */
[----:B-----5:R-:W5:Y:S04]  /*1cd20*/  LDL.64 R16, [R4+0x10] ;  /* 0x0000100004107983 */ /* 0x020f680000100a00 */
[----:B-----5:R-:W-:Y:S04]  /*1cd30*/  STL.64 [R21+0x10], R16 ;  /* 0x0000101015007387 */ /* 0x020fe80000100a00 */
[----:B----4-:R-:W4:Y:S04]  /*1cd40*/  LDL.64 R18, [R4+0x18] ;  /* 0x0000180004127983 */ /* 0x010f280000100a00 */
[----:B----4-:R-:W-:Y:S04]  /*1cd50*/  STL.64 [R21+0x18], R18 ;  /* 0x0000181215007387 */ /* 0x010fe80000100a00 */
[----:B0-----:R-:W4:Y:S04]  /*1cd60*/  LDL.64 R8, [R4+0x20] ;  /* 0x0000200004087983 */ /* 0x001f280000100a00 */
[----:B----4-:R-:W-:Y:S04]  /*1cd70*/  STL.64 [R21+0x20], R8 ;  /* 0x0000200815007387 */ /* 0x010fe80000100a00 */
[----:B-1----:R-:W4:Y:S04]  /*1cd80*/  LDL.64 R10, [R4+0x28] ;  /* 0x00002800040a7983 */ /* 0x002f280000100a00 */
[----:B----4-:R-:W-:Y:S04]  /*1cd90*/  STL.64 [R21+0x28], R10 ;  /* 0x0000280a15007387 */ /* 0x010fe80000100a00 */
[----:B--2---:R-:W2:Y:S01]  /*1cda0*/  LDL.64 R12, [R4+0x30] ;  /* 0x00003000040c7983 */ /* 0x004ea20000100a00 */
[----:B------:R-:W-:-:S05]  /*1cdb0*/  VIADD R0, R0, 0x10 ;  /* 0x0000001000007836 */ /* 0x000fca0000000000 */
[----:B------:R-:W-:Y:S01]  /*1cdc0*/  ISETP.NE.AND P0, PT, R0, RZ, PT ;  /* 0x000000ff0000720c */ /* 0x000fe20003f05270 */
[----:B--2---:R-:W-:Y:S04]  /*1cdd0*/  STL.64 [R21+0x30], R12 ;  /* 0x0000300c15007387 */ /* 0x004fe80000100a00 */
[----:B---3--:R0:W2:Y:S02]  /*1cde0*/  LDL.64 R14, [R4+0x38] ;  /* 0x00003800040e7983 */ /* 0x0080a40000100a00 */
[----:B0-----:R-:W-:Y:S02]  /*1cdf0*/  IADD3 R4, PT, PT, R4, 0x80, RZ ;  /* 0x0000008004047810 */ /* 0x001fe40007ffe0ff */
[----:B--2---:R0:W-:Y:S02]  /*1ce00*/  STL.64 [R21+0x38], R14 ;  /* 0x0000380e15007387 */ /* 0x0041e40000100a00 */
[----:B0-----:R-:W-:-:S02]  /*1ce10*/  VIADD R21, R21, 0x80 ;  /* 0x0000008015157836 */ /* 0x001fc40000000000 */
[----:B------:R-:W-:Y:S05]  /*1ce20*/  @P0 BRA `(.L_x_424) ;  /* 0xfffffffc006c0947 */ /* 0x000fea000383ffff */
.L_x_423:
[----:B------:R-:W-:Y:S05]  /*1ce30*/  BRA.U !UP1, `(.L_x_425) ;  /* 0x0000000109c87547 */ /* 0x000fea000b800000 */
[----:B------:R-:W-:Y:S01]  /*1ce40*/  UISETP.GE.U32.AND UP2, UPT, UR14, 0x8, UPT ;  /* 0x000000080e00788c */ /* 0x000fe2000bf46070 */
[----:B------:R-:W-:-:S04]  /*1ce50*/  LOP3.LUT R4, R20, 0x7, RZ, 0xc0, !PT ;  /* 0x0000000714047812 */ /* 0x000fc800078ec0ff */
[----:B------:R-:W-:-:S04]  /*1ce60*/  ISETP.NE.AND P0, PT, R4, RZ, PT ;  /* 0x000000ff0400720c */ /* 0x000fc80003f05270 */
[----:B------:R-:W-:Y:S09]  /*1ce70*/  BRA.U !UP2, `(.L_x_426) ;  /* 0x000000010a4c7547 */ /* 0x000ff2000b800000 */
[----:B------:R-:W-:-:S05]  /*1ce80*/  IMAD R0, R3, 0x8, R2 ;  /* 0x0000000803007824 */ /* 0x000fca00078e0202 */
[----:B------:R-:W2:Y:S01]  /*1ce90*/  LDL.64 R8, [R0] ;  /* 0x0000000000087983 */ /* 0x000ea20000100a00 */
[----:B------:R-:W-:-:S05]  /*1cea0*/  IMAD R21, R3, 0x8, R1 ;  /* 0x0000000803157824 */ /* 0x000fca00078e0201 */
[----:B--2---:R0:W-:Y:S04]  /*1ceb0*/  STL.64 [R21+0xa8], R8 ;  /* 0x0000a80815007387 */ /* 0x0041e80000100a00 */
[----:B------:R-:W2:Y:S04]  /*1cec0*/  LDL.64 R10, [R0+0x8] ;  /* 0x00000800000a7983 */ /* 0x000ea80000100a00 */
[----:B--2---:R1:W-:Y:S04]  /*1ced0*/  STL.64 [R21+0xb0], R10 ;  /* 0x0000b00a15007387 */ /* 0x0043e80000100a00 */
[----:B------:R-:W2:Y:S04]  /*1cee0*/  LDL.64 R12, [R0+0x10] ;  /* 0x00001000000c7983 */ /* 0x000ea80000100a00 */
[----:B--2---:R2:W-:Y:S04]  /*1cef0*/  STL.64 [R21+0xb8], R12 ;  /* 0x0000b80c15007387 */ /* 0x0045e80000100a00 */
[----:B------:R-:W3:Y:S04]  /*1cf00*/  LDL.64 R14, [R0+0x18] ;  /* 0x00001800000e7983 */ /* 0x000ee80000100a00 */
[----:B---3--:R2:W-:Y:S04]  /*1cf10*/  STL.64 [R21+0xc0], R14 ;  /* 0x0000c00e15007387 */ /* 0x0085e80000100a00 */
[----:B------:R-:W3:Y:S04]  /*1cf20*/  LDL.64 R16, [R0+0x20] ;  /* 0x0000200000107983 */ /* 0x000ee80000100a00 */
[----:B---3--:R2:W-:Y:S04]  /*1cf30*/  STL.64 [R21+0xc8], R16 ;  /* 0x0000c81015007387 */ /* 0x0085e80000100a00 */
[----:B------:R-:W3:Y:S04]  /*1cf40*/  LDL.64 R18, [R0+0x28] ;  /* 0x0000280000127983 */ /* 0x000ee80000100a00 */
[----:B---3--:R2:W-:Y:S04]  /*1cf50*/  STL.64 [R21+0xd0], R18 ;  /* 0x0000d01215007387 */ /* 0x0085e80000100a00 */
[----:B0-----:R-:W3:Y:S04]  /*1cf60*/  LDL.64 R8, [R0+0x30] ;  /* 0x0000300000087983 */ /* 0x001ee80000100a00 */
[----:B---3--:R2:W-:Y:S04]  /*1cf70*/  STL.64 [R21+0xd8], R8 ;  /* 0x0000d80815007387 */ /* 0x0085e80000100a00 */
[----:B-1----:R-:W3:Y:S01]  /*1cf80*/  LDL.64 R10, [R0+0x38] ;  /* 0x00003800000a7983 */ /* 0x002ee20000100a00 */
[----:B------:R-:W-:-:S03]  /*1cf90*/  VIADD R3, R3, 0x8 ;  /* 0x0000000803037836 */ /* 0x000fc60000000000 */
[----:B---3--:R2:W-:Y:S04]  /*1cfa0*/  STL.64 [R21+0xe0], R10 ;  /* 0x0000e00a15007387 */ /* 0x0085e80000100a00 */
.L_x_426:
[----:B------:R-:W-:Y:S05]  /*1cfb0*/  @!P0 BRA `(.L_x_425) ;  /* 0x0000000000688947 */ /* 0x000fea0003800000 */
[----:B------:R-:W-:Y:S02]  /*1cfc0*/  ISETP.GE.U32.AND P0, PT, R4, 0x4, PT ;  /* 0x000000040400780c */ /* 0x000fe40003f06070 */
[----:B------:R-:W-:-:S04]  /*1cfd0*/  LOP3.LUT R0, R20, 0x3, RZ, 0xc0, !PT ;  /* 0x0000000314007812 */ /* 0x000fc800078ec0ff */
[----:B------:R-:W-:-:S07]  /*1cfe0*/  ISETP.NE.AND P1, PT, R0, RZ, PT ;  /* 0x000000ff0000720c */ /* 0x000fce0003f25270 */
[----:B------:R-:W-:Y:S06]  /*1cff0*/  @!P0 BRA `(.L_x_427) ;  /* 0x00000000002c8947 */ /* 0x000fec0003800000 */
[----:B------:R-:W-:-:S05]  /*1d000*/  IMAD R4, R3, 0x8, R2 ;  /* 0x0000000803047824 */ /* 0x000fca00078e0202 */
[----:B--2---:R-:W2:Y:S01]  /*1d010*/  LDL.64 R8, [R4] ;  /* 0x0000000004087983 */ /* 0x004ea20000100a00 */
[----:B------:R-:W-:-:S05]  /*1d020*/  IMAD R17, R3, 0x8, R1 ;  /* 0x0000000803117824 */ /* 0x000fca00078e0201 */
[----:B--2---:R0:W-:Y:S04]  /*1d030*/  STL.64 [R17+0xa8], R8 ;  /* 0x0000a80811007387 */ /* 0x0041e80000100a00 */
[----:B------:R-:W2:Y:S04]  /*1d040*/  LDL.64 R10, [R4+0x8] ;  /* 0x00000800040a7983 */ /* 0x000ea80000100a00 */
[----:B--2---:R0:W-:Y:S04]  /*1d050*/  STL.64 [R17+0xb0], R10 ;  /* 0x0000b00a11007387 */ /* 0x0041e80000100a00 */
[----:B------:R-:W2:Y:S04]  /*1d060*/  LDL.64 R12, [R4+0x10] ;  /* 0x00001000040c7983 */ /* 0x000ea80000100a00 */
[----:B--2---:R0:W-:Y:S04]  /*1d070*/  STL.64 [R17+0xb8], R12 ;  /* 0x0000b80c11007387 */ /* 0x0041e80000100a00 */
[----:B------:R-:W2:Y:S01]  /*1d080*/  LDL.64 R14, [R4+0x18] ;  /* 0x00001800040e7983 */ /* 0x000ea20000100a00 */
[----:B------:R-:W-:-:S03]  /*1d090*/  IADD3 R3, PT, PT, R3, 0x4, RZ ;  /* 0x0000000403037810 */ /* 0x000fc60007ffe0ff */
[----:B--2---:R0:W-:Y:S04]  /*1d0a0*/  STL.64 [R17+0xc0], R14 ;  /* 0x0000c00e11007387 */ /* 0x0041e80000100a00 */
.L_x_427:
[----:B------:R-:W-:Y:S05]  /*1d0b0*/  @!P1 BRA `(.L_x_425) ;  /* 0x0000000000289947 */ /* 0x000fea0003800000 */
[C---:B------:R-:W-:Y:S02]  /*1d0c0*/  IMAD R7, R3.reuse, 0x8, R6 ;  /* 0x0000000803077824 */ /* 0x040fe400078e0206 */
[----:B------:R-:W-:Y:S02]  /*1d0d0*/  IMAD R4, R3, 0x8, R2 ;  /* 0x0000000803047824 */ /* 0x000fe400078e0202 */
[----:B------:R-:W-:-:S07]  /*1d0e0*/  IMAD.MOV R0, RZ, RZ, -R0 ;  /* 0x000000ffff007224 */ /* 0x000fce00078e0a00 */
.L_x_428:
[----:B------:R1:W3:Y:S01]  /*1d0f0*/  LDL.64 R2, [R4] ;  /* 0x0000000004027983 */ /* 0x0002e20000100a00 */
[----:B------:R-:W-:-:S05]  /*1d100*/  VIADD R0, R0, 0x1 ;  /* 0x0000000100007836 */ /* 0x000fca0000000000 */
[----:B------:R-:W-:Y:S01]  /*1d110*/  ISETP.NE.AND P0, PT, R0, RZ, PT ;  /* 0x000000ff0000720c */ /* 0x000fe20003f05270 */
[----:B-1----:R-:W-:Y:S01]  /*1d120*/  VIADD R4, R4, 0x8 ;  /* 0x0000000804047836 */ /* 0x002fe20000000000 */
[----:B---3--:R1:W-:Y:S02]  /*1d130*/  STL.64 [R7], R2 ;  /* 0x0000000207007387 */ /* 0x0083e40000100a00 */
[----:B-1----:R-:W-:-:S09]  /*1d140*/  VIADD R7, R7, 0x8 ;  /* 0x0000000807077836 */ /* 0x002fd20000000000 */
[----:B------:R-:W-:Y:S05]  /*1d150*/  @P0 BRA `(.L_x_428) ;  /* 0xfffffffc00e40947 */ /* 0x000fea000383ffff */
.L_x_425:
[----:B------:R-:W-:Y:S01]  /*1d160*/  IMAD.MOV.U32 R0, RZ, RZ, RZ ;  /* 0x000000ffff007224 */ /* 0x000fe200078e00ff */
[----:B------:R-:W-:Y:S06]  /*1d170*/  BRA.U !UP0, `(.L_x_429) ;  /* 0x00000001085c7547 */ /* 0x000fec000b800000 */
[----:B------:R-:W-:Y:S01]  /*1d180*/  LOP3.LUT R0, R20, 0x7ffffff0, RZ, 0xc0, !PT ;  /* 0x7ffffff014007812 */ /* 0x000fe200078ec0ff */
[----:B------:R-:W-:-:S03]  /*1d190*/  VIADD R3, R1, 0x340 ;  /* 0x0000034001037836 */ /* 0x000fc60000000000 */
[----:B------:R-:W-:-:S07]  /*1d1a0*/  IADD3 R2, PT, PT, -R0, RZ, RZ ;  /* 0x000000ff00027210 */ /* 0x000fce0007ffe1ff */
.L_x_430:
[----:B------:R-:W-:Y:S01]  /*1d1b0*/  VIADD R2, R2, 0x10 ;  /* 0x0000001002027836 */ /* 0x000fe20000000000 */
[----:B------:R-:W-:Y:S04]  /*1d1c0*/  STL.64 [R3+-0x40], RZ ;  /* 0xffffc0ff03007387 */ /* 0x000fe80000100a00 */
[----:B------:R-:W-:Y:S01]  /*1d1d0*/  ISETP.NE.AND P0, PT, R2, RZ, PT ;  /* 0x000000ff0200720c */ /* 0x000fe20003f05270 */
[----:B------:R-:W-:Y:S04]  /*1d1e0*/  STL.64 [R3+-0x38], RZ ;  /* 0xffffc8ff03007387 */ /* 0x000fe80000100a00 */
[----:B------:R-:W-:Y:S04]  /*1d1f0*/  STL.64 [R3+-0x30], RZ ;  /* 0xffffd0ff03007387 */ /* 0x000fe80000100a00 */
[----:B------:R-:W-:Y:S04]  /*1d200*/  STL.64 [R3+-0x28], RZ ;  /* 0xffffd8ff03007387 */ /* 0x000fe80000100a00 */
[----:B------:R-:W-:Y:S04]  /*1d210*/  STL.64 [R3+-0x20], RZ ;  /* 0xffffe0ff03007387 */ /* 0x000fe80000100a00 */
[----:B------:R-:W-:Y:S04]  /*1d220*/  STL.64 [R3+-0x18], RZ ;  /* 0xffffe8ff03007387 */ /* 0x000fe80000100a00 */
[----:B------:R-:W-:Y:S04]  /*1d230*/  STL.64 [R3+-0x10], RZ ;  /* 0xfffff0ff03007387 */ /* 0x000fe80000100a00 */
[----:B------:R-:W-:Y:S04]  /*1d240*/  STL.64 [R3+-0x8], RZ ;  /* 0xfffff8ff03007387 */ /* 0x000fe80000100a00 */
[----:B------:R-:W-:Y:S04]  /*1d250*/  STL.64 [R3], RZ ;  /* 0x000000ff03007387 */ /* 0x000fe80000100a00 */
[----:B------:R-:W-:Y:S04]  /*1d260*/  STL.64 [R3+0x8], RZ ;  /* 0x000008ff03007387 */ /* 0x000fe80000100a00 */
[----:B------:R-:W-:Y:S04]  /*1d270*/  STL.64 [R3+0x10], RZ ;  /* 0x000010ff03007387 */ /* 0x000fe80000100a00 */
[----:B------:R-:W-:Y:S04]  /*1d280*/  STL.64 [R3+0x18], RZ ;  /* 0x000018ff03007387 */ /* 0x000fe80000100a00 */
[----:B------:R-:W-:Y:S04]  /*1d290*/  STL.64 [R3+0x20], RZ ;  /* 0x000020ff03007387 */ /* 0x000fe80000100a00 */
[----:B------:R-:W-:Y:S04]  /*1d2a0*/  STL.64 [R3+0x28], RZ ;  /* 0x000028ff03007387 */ /* 0x000fe80000100a00 */
[----:B------:R-:W-:Y:S04]  /*1d2b0*/  STL.64 [R3+0x30], RZ ;  /* 0x000030ff03007387 */ /* 0x000fe80000100a00 */
[----:B------:R1:W-:Y:S02]  /*1d2c0*/  STL.64 [R3+0x38], RZ ;  /* 0x000038ff03007387 */ /* 0x0003e40000100a00 */
[----:B-1----:R-:W-:Y:S01]  /*1d2d0*/  VIADD R3, R3, 0x80 ;  /* 0x0000008003037836 */ /* 0x002fe20000000000 */
[----:B------:R-:W-:Y:S06]  /*1d2e0*/  @P0 BRA `(.L_x_430) ;  /* 0xfffffffc00b00947 */ /* 0x000fec000383ffff */
.L_x_429:
[----:B------:R-:W-:Y:S05]  /*1d2f0*/  BRA.U !UP1, `(.L_x_392) ;  /* 0x0000000109807547 */ /* 0x000fea000b800000 */
[----:B------:R-:W-:Y:S01]  /*1d300*/  UISETP.GE.U32.AND UP0, UPT, UR14, 0x8, UPT ;  /* 0x000000080e00788c */ /* 0x000fe2000bf06070 */
[----:B------:R-:W-:-:S04]  /*1d310*/  LOP3.LUT R3, R20, 0x7, RZ, 0xc0, !PT ;  /* 0x0000000714037812 */ /* 0x000fc800078ec0ff */
[----:B------:R-:W-:-:S04]  /*1d320*/  ISETP.NE.AND P0, PT, R3, RZ, PT ;  /* 0x000000ff0300720c */ /* 0x000fc80003f05270 */
[----:B------:R-:W-:Y:S09]  /*1d330*/  BRA.U !UP0, `(.L_x_431) ;  /* 0x0000000108287547 */ /* 0x000ff2000b800000 */
[C---:B------:R-:W-:Y:S02]  /*1d340*/  IMAD R2, R0.reuse, 0x8, R5 ;  /* 0x0000000800027824 */ /* 0x040fe400078e0205 */
[----:B------:R-:W-:-:S03]  /*1d350*/  VIADD R0, R0, 0x8 ;  /* 0x0000000800007836 */ /* 0x000fc60000000000 */
        /* <DEDUP_REMOVED lines=8> */
.L_x_431:
[----:B------:R-:W-:Y:S05]  /*1d3e0*/  @!P0 BRA `(.L_x_392) ;  /* 0x0000000000448947 */ /* 0x000fea0003800000 */
[----:B------:R-:W-:Y:S02]  /*1d3f0*/  ISETP.GE.U32.AND P0, PT, R3, 0x4, PT ;  /* 0x000000040300780c */ /* 0x000fe40003f06070 */
[----:B------:R-:W-:-:S04]  /*1d400*/  LOP3.LUT R20, R20, 0x3, RZ, 0xc0, !PT ;  /* 0x0000000314147812 */ /* 0x000fc800078ec0ff */
[----:B------:R-:W-:-:S07]  /*1d410*/  ISETP.NE.AND P1, PT, R20, RZ, PT ;  /* 0x000000ff1400720c */ /* 0x000fce0003f25270 */
[C---:B-1----:R-:W-:Y:S02]  /*1d420*/  @P0 IMAD R2, R0.reuse, 0x8, R5 ;  /* 0x0000000800020824 */ /* 0x042fe400078e0205 */
[----:B------:R-:W-:-:S03]  /*1d430*/  @P0 VIADD R0, R0, 0x4 ;  /* 0x0000000400000836 */ /* 0x000fc60000000000 */
[----:B------:R3:W-:Y:S04]  /*1d440*/  @P0 STL.64 [R2], RZ ;  /* 0x000000ff02000387 */ /* 0x0007e80000100a00 */
[----:B------:R3:W-:Y:S04]  /*1d450*/  @P0 STL.64 [R2+0x8], RZ ;  /* 0x000008ff02000387 */ /* 0x0007e80000100a00 */
[----:B------:R3:W-:Y:S04]  /*1d460*/  @P0 STL.64 [R2+0x10], RZ ;  /* 0x000010ff02000387 */ /* 0x0007e80000100a00 */
[----:B------:R3:W-:Y:S01]  /*1d470*/  @P0 STL.64 [R2+0x18], RZ ;  /* 0x000018ff02000387 */ /* 0x0007e20000100a00 */
[----:B------:R-:W-:Y:S05]  /*1d480*/  @!P1 BRA `(.L_x_392) ;  /* 0x00000000001c9947 */ /* 0x000fea0003800000 */
[----:B------:R-:W-:Y:S01]  /*1d490*/  IMAD R5, R0, 0x8, R5 ;  /* 0x0000000800057824 */ /* 0x000fe200078e0205 */
[----:B------:R-:W-:-:S07]  /*1d4a0*/  IADD3 R0, PT, PT, -R20, RZ, RZ ;  /* 0x000000ff14007210 */ /* 0x000fce0007ffe1ff */
.L_x_432:
[----:B------:R-:W-:Y:S01]  /*1d4b0*/  VIADD R0, R0, 0x1 ;  /* 0x0000000100007836 */ /* 0x000fe20000000000 */
[----:B------:R1:W-:Y:S04]  /*1d4c0*/  STL.64 [R5], RZ ;  /* 0x000000ff05007387 */ /* 0x0003e80000100a00 */
[----:B------:R-:W-:Y:S01]  /*1d4d0*/  ISETP.NE.AND P0, PT, R0, RZ, PT ;  /* 0x000000ff0000720c */ /* 0x000fe20003f05270 */
[----:B-1----:R-:W-:-:S12]  /*1d4e0*/  VIADD R5, R5, 0x8 ;  /* 0x0000000805057836 */ /* 0x002fd80000000000 */
[----:B------:R-:W-:Y:S05]  /*1d4f0*/  @P0 BRA `(.L_x_432) ;  /* 0xfffffffc00ec0947 */ /* 0x000fea000383ffff */
.L_x_392:
[----:B------:R-:W-:Y:S05]  /*1d500*/  BSYNC.RECONVERGENT B0 ;  /* 0x0000000000007941 */ /* 0x000fea0003800200 */
.L_x_353:
[----:B0-----:R-:W0:Y:S01]  /*1d510*/  LDC R0, c[0x0][0x3a0] ;  /* 0x0000e800ff007b82 */ /* 0x001e220000000800 */
[----:B------:R0:W0:Y:S02]  /*1d520*/  F2I.F64.TRUNC R34, R34 ;  /* 0x0000002200227311 */ /* 0x000024000030d100 */
[----:B0-----:R-:W-:-:S13]  /*1d530*/  ISETP.GE.AND P0, PT, R0, 0x1, PT ;  /* 0x000000010000780c */ /* 0x001fda0003f06270 */
[----:B------:R-:W-:Y:S05]  /*1d540*/  @!P0 BRA `(.L_x_433) ;  /* 0x0000000800948947 */ /* 0x000fea0003800000 */
[----:B------:R-:W0:Y:S01]  /*1d550*/  S2R R3, SR_TID.X ;  /* 0x0000000000037919 */ /* 0x000e220000002100 */
[----:B------:R-:W-:Y:S01]  /*1d560*/  UISETP.GE.U32.AND UP0, UPT, UR5, 0x7, UPT ;  /* 0x000000070500788c */ /* 0x000fe2000bf06070 */
[----:B------:R-:W-:Y:S01]  /*1d570*/  LOP3.LUT R66, R0, 0x7, RZ, 0xc0, !PT ;  /* 0x0000000700427812 */ /* 0x000fe200078ec0ff */
[----:B-1-3--:R-:W-:-:S03]  /*1d580*/  IMAD.MOV.U32 R2, RZ, RZ, RZ ;  /* 0x000000ffff027224 */ /* 0x00afc600078e00ff */
[----:B------:R-:W-:-:S04]  /*1d590*/  ISETP.NE.AND P1, PT, R66, RZ, PT ;  /* 0x000000ff4200720c */ /* 0x000fc80003f25270 */
[----:B------:R-:W-:Y:S09]  /*1d5a0*/  BRA.U !UP0, `(.L_x_434) ;  /* 0x00000005084c7547 */ /* 0x000ff2000b800000 */
[C---:B------:R-:W-:Y:S01]  /*1d5b0*/  LOP3.LUT R2, R0.reuse, 0x7ffffff8, RZ, 0xc0, !PT ;  /* 0x7ffffff800027812 */ /* 0x040fe200078ec0ff */
[C-C-:B0-----:R-:W-:Y:S01]  /*1d5c0*/  IMAD R5, R0.reuse, 0x7, R3.reuse ;  /* 0x0000000700057824 */ /* 0x141fe200078e0203 */
[----:B------:R-:W-:Y:S01]  /*1d5d0*/  IADD3 R64, PT, PT, R1, 0x320, RZ ;  /* 0x0000032001407810 */ /* 0x000fe20007ffe0ff */
[C-C-:B------:R-:W-:Y:S02]  /*1d5e0*/  IMAD R7, R0.reuse, 0x6, R3.reuse ;  /* 0x0000000600077824 */ /* 0x140fe400078e0203 */
[C-C-:B--2---:R-:W-:Y:S02]  /*1d5f0*/  IMAD R9, R0.reuse, 0x5, R3.reuse ;  /* 0x0000000500097824 */ /* 0x144fe400078e0203 */
[C-C-:B------:R-:W-:Y:S02]  /*1d600*/  IMAD R11, R0.reuse, 0x4, R3.reuse ;  /* 0x00000004000b7824 */ /* 0x140fe400078e0203 */
[C-C-:B------:R-:W-:Y:S02]  /*1d610*/  IMAD R13, R0.reuse, 0x3, R3.reuse ;  /* 0x00000003000d7824 */ /* 0x140fe400078e0203 */
[----:B------:R-:W-:-:S02]  /*1d620*/  IMAD R15, R0, 0x2, R3 ;  /* 0x00000002000f7824 */ /* 0x000fc400078e0203 */
[C---:B------:R-:W-:Y:S02]  /*1d630*/  IMAD.IADD R17, R3.reuse, 0x1, R0 ;  /* 0x0000000103117824 */ /* 0x040fe400078e0200 */
[-C--:B------:R-:W-:Y:S02]  /*1d640*/  IMAD R61, R3, R0.reuse, UR13 ;  /* 0x0000000d033d7e24 */ /* 0x080fe4000f8e0200 */
[-C--:B------:R-:W-:Y:S02]  /*1d650*/  IMAD R35, R0, R0.reuse, RZ ;  /* 0x0000000000237224 */ /* 0x080fe400078e02ff */
[----:B------:R-:W-:Y:S02]  /*1d660*/  VIADD R62, R1, 0xc8 ;  /* 0x000000c8013e7836 */ /* 0x000fe40000000000 */
[-C--:B------:R-:W-:Y:S02]  /*1d670*/  IMAD R63, R5, R0.reuse, UR13 ;  /* 0x0000000d053f7e24 */ /* 0x080fe4000f8e0200 */
[----:B------:R-:W-:-:S02]  /*1d680*/  IMAD R65, R7, R0, UR13 ;  /* 0x0000000d07417e24 */ /* 0x000fc4000f8e0200 */
[-C--:B------:R-:W-:Y:S02]  /*1d690*/  IMAD R67, R9, R0.reuse, UR13 ;  /* 0x0000000d09437e24 */ /* 0x080fe4000f8e0200 */
[-C--:B------:R-:W-:Y:S02]  /*1d6a0*/  IMAD R69, R11, R0.reuse, UR13 ;  /* 0x0000000d0b457e24 */ /* 0x080fe4000f8e0200 */
[-C--:B------:R-:W-:Y:S02]  /*1d6b0*/  IMAD R71, R13, R0.reuse, UR13 ;  /* 0x0000000d0d477e24 */ /* 0x080fe4000f8e0200 */
[-C--:B------:R-:W-:Y:S02]  /*1d6c0*/  IMAD R73, R15, R0.reuse, UR13 ;  /* 0x0000000d0f497e24 */ /* 0x080fe4000f8e0200 */
[----:B------:R-:W-:Y:S02]  /*1d6d0*/  IMAD R75, R17, R0, UR13 ;  /* 0x0000000d114b7e24 */ /* 0x000fe4000f8e0200 */
[----:B------:R-:W-:-:S07]  /*1d6e0*/  IMAD.MOV R60, RZ, RZ, -R2 ;  /* 0x000000ffff3c7224 */ /* 0x000fce00078e0a02 */
.L_x_435:
[----:B---3--:R-:W2:Y:S01]  /*1d6f0*/  LDL.64 R18, [R62+-0x20] ;  /* 0xffffe0003e127983 */ /* 0x008ea20000100a00 */
[----:B------:R-:W0:Y:S03]  /*1d700*/  LDC.64 R16, c[0x0][0x388] ;  /* 0x0000e200ff107b82 */ /* 0x000e260000000a00 */
[----:B------:R-:W3:Y:S04]  /*1d710*/  LDL.64 R22, [R64+-0x20] ;  /* 0xffffe00040167983 */ /* 0x000ee80000100a00 */
[----:B------:R-:W5:Y:S01]  /*1d720*/  LDL.64 R26, [R62+-0x18] ;  /* 0xffffe8003e1a7983 */ /* 0x000f620000100a00 */
[----:B------:R-:W1:Y:S03]  /*1d730*/  LDC.64 R14, c[0x0][0x390] ;  /* 0x0000e400ff0e7b82 */ /* 0x000e660000000a00 */
[----:B------:R-:W5:Y:S04]  /*1d740*/  LDL.64 R30, [R64+-0x18] ;  /* 0xffffe800401e7983 */ /* 0x000f680000100a00 */
[----:B------:R-:W5:Y:S04]  /*1d750*/  LDL.64 R36, [R62+-0x10] ;  /* 0xfffff0003e247983 */ /* 0x000f680000100a00 */
[----:B------:R-:W5:Y:S04]  /*1d760*/  LDL.64 R40, [R64+-0x10] ;  /* 0xfffff00040287983 */ /* 0x000f680000100a00 */
[----:B----4-:R-:W4:Y:S04]  /*1d770*/  LDL.64 R44, [R62+-0x8] ;  /* 0xfffff8003e2c7983 */ /* 0x010f280000100a00 */
[----:B------:R-:W4:Y:S04]  /*1d780*/  LDL.64 R46, [R64+-0x8] ;  /* 0xfffff800402e7983 */ /* 0x000f280000100a00 */
[----:B------:R-:W4:Y:S04]  /*1d790*/  LDL.64 R48, [R62] ;  /* 0x000000003e307983 */ /* 0x000f280000100a00 */
[----:B------:R-:W4:Y:S04]  /*1d7a0*/  LDL.64 R52, [R64] ;  /* 0x0000000040347983 */ /* 0x000f280000100a00 */
[----:B------:R-:W4:Y:S04]  /*1d7b0*/  LDL.64 R56, [R62+0x8] ;  /* 0x000008003e387983 */ /* 0x000f280000100a00 */
[----:B------:R-:W4:Y:S04]  /*1d7c0*/  LDL.64 R4, [R64+0x8] ;  /* 0x0000080040047983 */ /* 0x000f280000100a00 */
[----:B------:R-:W4:Y:S04]  /*1d7d0*/  LDL.64 R6, [R62+0x10] ;  /* 0x000010003e067983 */ /* 0x000f280000100a00 */
[----:B------:R-:W4:Y:S04]  /*1d7e0*/  LDL.64 R8, [R64+0x10] ;  /* 0x0000100040087983 */ /* 0x000f280000100a00 */
[----:B------:R1:W4:Y:S04]  /*1d7f0*/  LDL.64 R10, [R62+0x18] ;  /* 0x000018003e0a7983 */ /* 0x0003280000100a00 */
[----:B------:R1:W4:Y:S01]  /*1d800*/  LDL.64 R12, [R64+0x18] ;  /* 0x00001800400c7983 */ /* 0x0003220000100a00 */
[----:B0-----:R-:W-:-:S04]  /*1d810*/  IMAD.WIDE R20, R61, 0x8, R16 ;  /* 0x000000083d147825 */ /* 0x001fc800078e0210 */
[----:B-1----:R-:W-:-:S04]  /*1d820*/  IMAD.WIDE R24, R61, 0x8, R14 ;  /* 0x000000083d187825 */ /* 0x002fc800078e020e */
[----:B------:R-:W-:-:S04]  /*1d830*/  IMAD.WIDE R28, R75, 0x8, R16 ;  /* 0x000000084b1c7825 */ /* 0x000fc800078e0210 */
[----:B------:R-:W-:-:S04]  /*1d840*/  IMAD.WIDE R32, R75, 0x8, R14 ;  /* 0x000000084b207825 */ /* 0x000fc800078e020e */
[----:B------:R-:W-:-:S04]  /*1d850*/  IMAD.WIDE R38, R73, 0x8, R16 ;  /* 0x0000000849267825 */ /* 0x000fc800078e0210 */
[----:B------:R-:W-:-:S04]  /*1d860*/  IMAD.WIDE R42, R73, 0x8, R14 ;  /* 0x00000008492a7825 */ /* 0x000fc800078e020e */
[----:B------:R-:W-:-:S04]  /*1d870*/  IMAD.WIDE R50, R69, 0x8, R16 ;  /* 0x0000000845327825 */ /* 0x000fc800078e0210 */
[----:B------:R-:W-:-:S04]  /*1d880*/  IMAD.WIDE R54, R69, 0x8, R14 ;  /* 0x0000000845367825 */ /* 0x000fc800078e020e */
[----:B------:R-:W-:-:S04]  /*1d890*/  IMAD.WIDE R58, R67, 0x8, R16 ;  /* 0x00000008433a7825 */ /* 0x000fc800078e0210 */
[----:B------:R-:W-:Y:S02]  /*1d8a0*/  VIADD R60, R60, 0x8 ;  /* 0x000000083c3c7836 */ /* 0x000fe40000000000 */
[----:B------:R-:W-:Y:S02]  /*1d8b0*/  VIADD R62, R62, 0x40 ;  /* 0x000000403e3e7836 */ /* 0x000fe40000000000 */
[----:B------:R-:W-:Y:S01]  /*1d8c0*/  VIADD R64, R64, 0x40 ;  /* 0x0000004040407836 */ /* 0x000fe20000000000 */
[----:B------:R-:W-:Y:S01]  /*1d8d0*/  ISETP.NE.AND P0, PT, R60, RZ, PT ;  /* 0x000000ff3c00720c */ /* 0x000fe20003f05270 */
[C---:B------:R-:W-:Y:S02]  /*1d8e0*/  IMAD R61, R35.reuse, 0x8, R61 ;  /* 0x00000008233d7824 */ /* 0x040fe400078e023d */
[C---:B------:R-:W-:Y:S02]  /*1d8f0*/  IMAD R69, R35.reuse, 0x8, R69 ;  /* 0x0000000823457824 */ /* 0x040fe400078e0245 */
[----:B------:R-:W-:-:S02]  /*1d900*/  IMAD R73, R35, 0x8, R73 ;  /* 0x0000000823497824 */ /* 0x000fc400078e0249 */
[----:B------:R-:W-:Y:S01]  /*1d910*/  IMAD R75, R35, 0x8, R75 ;  /* 0x00000008234b7824 */ /* 0x000fe200078e024b */
[----:B--2---:R0:W-:Y:S04]  /*1d920*/  STG.E.64 desc[UR10][R20.64], R18 ;  /* 0x0000001214007986 */ /* 0x0041e8000c101b0a */
[----:B---3--:R1:W-:Y:S04]  /*1d930*/  STG.E.64 desc[UR10][R24.64], R22 ;  /* 0x0000001618007986 */ /* 0x0083e8000c101b0a */
[----:B-----5:R2:W-:Y:S04]  /*1d940*/  STG.E.64 desc[UR10][R28.64], R26 ;  /* 0x0000001a1c007986 */ /* 0x0205e8000c101b0a */
[----:B------:R3:W-:Y:S01]  /*1d950*/  STG.E.64 desc[UR10][R32.64], R30 ;  /* 0x0000001e20007986 */ /* 0x0007e2000c101b0a */
[----:B0-----:R-:W-:-:S03]  /*1d960*/  IMAD.WIDE R18, R71, 0x8, R16 ;  /* 0x0000000847127825 */ /* 0x001fc600078e0210 */
[----:B------:R3:W-:Y:S01]  /*1d970*/  STG.E.64 desc[UR10][R38.64], R36 ;  /* 0x0000002426007986 */ /* 0x0007e2000c101b0a */
[----:B------:R-:W-:-:S03]  /*1d980*/  IMAD.WIDE R20, R71, 0x8, R14 ;  /* 0x0000000847147825 */ /* 0x000fc600078e020e */
[----:B------:R3:W-:Y:S01]  /*1d990*/  STG.E.64 desc[UR10][R42.64], R40 ;  /* 0x000000282a007986 */ /* 0x0007e2000c101b0a */
[----:B-1----:R-:W-:-:S03]  /*1d9a0*/  IMAD.WIDE R22, R67, 0x8, R14 ;  /* 0x0000000843167825 */ /* 0x002fc600078e020e */
[----:B----4-:R3:W-:Y:S01]  /*1d9b0*/  STG.E.64 desc[UR10][R18.64], R44 ;  /* 0x0000002c12007986 */ /* 0x0107e2000c101b0a */
[----:B------:R-:W-:-:S03]  /*1d9c0*/  IMAD.WIDE R24, R65, 0x8, R16 ;  /* 0x0000000841187825 */ /* 0x000fc600078e0210 */
[----:B------:R3:W-:Y:S01]  /*1d9d0*/  STG.E.64 desc[UR10][R20.64], R46 ;  /* 0x0000002e14007986 */ /* 0x0007e2000c101b0a */
[----:B--2---:R-:W-:-:S03]  /*1d9e0*/  IMAD.WIDE R26, R65, 0x8, R14 ;  /* 0x00000008411a7825 */ /* 0x004fc600078e020e */
[----:B------:R3:W-:Y:S01]  /*1d9f0*/  STG.E.64 desc[UR10][R50.64], R48 ;  /* 0x0000003032007986 */ /* 0x0007e2000c101b0a */
[----:B------:R-:W-:-:S03]  /*1da00*/  IMAD.WIDE R16, R63, 0x8, R16 ;  /* 0x000000083f107825 */ /* 0x000fc600078e0210 */
[----:B------:R3:W-:Y:S01]  /*1da10*/  STG.E.64 desc[UR10][R54.64], R52 ;  /* 0x0000003436007986 */ /* 0x0007e2000c101b0a */
[----:B------:R-:W-:Y:S01]  /*1da20*/  IMAD.WIDE R14, R63, 0x8, R14 ;  /* 0x000000083f0e7825 */ /* 0x000fe200078e020e */
[C---:B------:R-:W-:Y:S02]  /*1da30*/  LEA R63, R35.reuse, R63, 0x3 ;  /* 0x0000003f233f7211 */ /* 0x040fe400078e18ff */
[----:B------:R3:W-:Y:S01]  /*1da40*/  STG.E.64 desc[UR10][R58.64], R56 ;  /* 0x000000383a007986 */ /* 0x0007e2000c101b0a */
[----:B------:R-:W-:-:S03]  /*1da50*/  IMAD R65, R35, 0x8, R65 ;  /* 0x0000000823417824 */ /* 0x000fc600078e0241 */
[----:B------:R3:W-:Y:S01]  /*1da60*/  STG.E.64 desc[UR10][R22.64], R4 ;  /* 0x0000000416007986 */ /* 0x0007e2000c101b0a */
[C---:B------:R-:W-:Y:S02]  /*1da70*/  IMAD R67, R35.reuse, 0x8, R67 ;  /* 0x0000000823437824 */ /* 0x040fe400078e0243 */
[----:B------:R-:W-:Y:S01]  /*1da80*/  IMAD R71, R35, 0x8, R71 ;  /* 0x0000000823477824 */ /* 0x000fe200078e0247 */
[----:B------:R3:W-:Y:S04]  /*1da90*/  STG.E.64 desc[UR10][R24.64], R6 ;  /* 0x0000000618007986 */ /* 0x0007e8000c101b0a */
[----:B------:R3:W-:Y:S04]  /*1daa0*/  STG.E.64 desc[UR10][R26.64], R8 ;  /* 0x000000081a007986 */ /* 0x0007e8000c101b0a */
[----:B------:R3:W-:Y:S04]  /*1dab0*/  STG.E.64 desc[UR10][R16.64], R10 ;  /* 0x0000000a10007986 */ /* 0x0007e8000c101b0a */
[----:B------:R3:W-:Y:S01]  /*1dac0*/  STG.E.64 desc[UR10][R14.64], R12 ;  /* 0x0000000c0e007986 */ /* 0x0007e2000c101b0a */
[----:B------:R-:W-:Y:S05]  /*1dad0*/  @P0 BRA `(.L_x_435) ;  /* 0xfffffffc00040947 */ /* 0x000fea000383ffff */
.L_x_434:
[----:B------:R-:W-:Y:S05]  /*1dae0*/  @!P1 BRA `(.L_x_433) ;  /* 0x00000004002c9947 */ /* 0x000fea0003800000 */
[----:B------:R-:W-:Y:S02]  /*1daf0*/  ISETP.GE.U32.AND P0, PT, R66, 0x4, PT ;  /* 0x000000044200780c */ /* 0x000fe40003f06070 */
[----:B---3--:R-:W-:-:S04]  /*1db00*/  LOP3.LUT R38, R0, 0x3, RZ, 0xc0, !PT ;  /* 0x0000000300267812 */ /* 0x008fc800078ec0ff */
[----:B------:R-:W-:-:S07]  /*1db10*/  ISETP.NE.AND P1, PT, R38, RZ, PT ;  /* 0x000000ff2600720c */ /* 0x000fce0003f25270 */
[----:B------:R-:W-:Y:S06]  /*1db20*/  @!P0 BRA `(.L_x_436) ;  /* 0x0000000000908947 */ /* 0x000fec0003800000 */
[C---:B--2---:R-:W-:Y:S01]  /*1db30*/  LEA R14, R2.reuse, R1, 0x3 ;  /* 0x00000001020e7211 */ /* 0x044fe200078e18ff */
[----:B------:R-:W1:Y:S04]  /*1db40*/  LDC.64 R30, c[0x0][0x388] ;  /* 0x0000e200ff1e7b82 */ /* 0x000e680000000a00 */
[----:B------:R-:W2:Y:S04]  /*1db50*/  LDL.64 R4, [R14+0xa8] ;  /* 0x0000a8000e047983 */ /* 0x000ea80000100a00 */
[----:B------:R-:W3:Y:S01]  /*1db60*/  LDL.64 R8, [R14+0x300] ;  /* 0x000300000e087983 */ /* 0x000ee20000100a00 */
[----:B------:R-:W5:Y:S03]  /*1db70*/  LDC.64 R36, c[0x0][0x390] ;  /* 0x0000e400ff247b82 */ /* 0x000f660000000a00 */
[----:B------:R-:W4:Y:S04]  /*1db80*/  LDL.64 R12, [R14+0xb0] ;  /* 0x0000b0000e0c7983 */ /* 0x000f280000100a00 */
[----:B------:R-:W4:Y:S04]  /*1db90*/  LDL.64 R16, [R14+0x308] ;  /* 0x000308000e107983 */ /* 0x000f280000100a00 */
[----:B------:R-:W4:Y:S04]  /*1dba0*/  LDL.64 R20, [R14+0xb8] ;  /* 0x0000b8000e147983 */ /* 0x000f280000100a00 */
[----:B------:R-:W4:Y:S04]  /*1dbb0*/  LDL.64 R24, [R14+0x310] ;  /* 0x000310000e187983 */ /* 0x000f280000100a00 */
[----:B------:R-:W4:Y:S04]  /*1dbc0*/  LDL.64 R28, [R14+0xc0] ;  /* 0x0000c0000e1c7983 */ /* 0x000f280000100a00 */
[----:B------:R5:W4:Y:S01]  /*1dbd0*/  LDL.64 R32, [R14+0x318] ;  /* 0x000318000e207983 */ /* 0x000b220000100a00 */
[----:B0-----:R-:W-:-:S02]  /*1dbe0*/  IMAD R7, R2, R0, R3 ;  /* 0x0000000002077224 */ /* 0x001fc400078e0203 */
[----:B------:R-:W-:Y:S02]  /*1dbf0*/  VIADD R2, R2, 0x4 ;  /* 0x0000000402027836 */ /* 0x000fe40000000000 */
[C-C-:B------:R-:W-:Y:S02]  /*1dc00*/  IMAD.IADD R15, R7.reuse, 0x1, R0.reuse ;  /* 0x00000001070f7824 */ /* 0x140fe400078e0200 */
[-C--:B------:R-:W-:Y:S02]  /*1dc10*/  IMAD R11, R7, R0.reuse, UR13 ;  /* 0x0000000d070b7e24 */ /* 0x080fe4000f8e0200 */
[C-C-:B------:R-:W-:Y:S02]  /*1dc20*/  IMAD.IADD R23, R15.reuse, 0x1, R0.reuse ;  /* 0x000000010f177824 */ /* 0x140fe400078e0200 */
[----:B------:R-:W-:Y:S02]  /*1dc30*/  IMAD R19, R15, R0, UR13 ;  /* 0x0000000d0f137e24 */ /* 0x000fe4000f8e0200 */
[----:B------:R-:W-:-:S02]  /*1dc40*/  IMAD.IADD R35, R23, 0x1, R0 ;  /* 0x0000000117237824 */ /* 0x000fc400078e0200 */
[----:B-1----:R-:W-:-:S04]  /*1dc50*/  IMAD.WIDE R6, R11, 0x8, R30 ;  /* 0x000000080b067825 */ /* 0x002fc800078e021e */
[----:B------:R-:W-:Y:S02]  /*1dc60*/  IMAD R27, R23, R0, UR13 ;  /* 0x0000000d171b7e24 */ /* 0x000fe4000f8e0200 */
[----:B-----5:R-:W-:-:S04]  /*1dc70*/  IMAD.WIDE R10, R11, 0x8, R36 ;  /* 0x000000080b0a7825 */ /* 0x020fc800078e0224 */
[----:B------:R-:W-:-:S04]  /*1dc80*/  IMAD.WIDE R14, R19, 0x8, R30 ;  /* 0x00000008130e7825 */ /* 0x000fc800078e021e */
[----:B------:R-:W-:Y:S02]  /*1dc90*/  IMAD R35, R35, R0, UR13 ;  /* 0x0000000d23237e24 */ /* 0x000fe4000f8e0200 */
[----:B------:R-:W-:-:S04]  /*1dca0*/  IMAD.WIDE R18, R19, 0x8, R36 ;  /* 0x0000000813127825 */ /* 0x000fc800078e0224 */
[----:B------:R-:W-:-:S04]  /*1dcb0*/  IMAD.WIDE R22, R27, 0x8, R30 ;  /* 0x000000081b167825 */ /* 0x000fc800078e021e */
[----:B------:R-:W-:-:S04]  /*1dcc0*/  IMAD.WIDE R26, R27, 0x8, R36 ;  /* 0x000000081b1a7825 */ /* 0x000fc800078e0224 */
[----:B------:R-:W-:-:S04]  /*1dcd0*/  IMAD.WIDE R30, R35, 0x8, R30 ;  /* 0x00000008231e7825 */ /* 0x000fc800078e021e */
[----:B------:R-:W-:Y:S01]  /*1dce0*/  IMAD.WIDE R36, R35, 0x8, R36 ;  /* 0x0000000823247825 */ /* 0x000fe200078e0224 */
[----:B--2---:R1:W-:Y:S04]  /*1dcf0*/  STG.E.64 desc[UR10][R6.64], R4 ;  /* 0x0000000406007986 */ /* 0x0043e8000c101b0a */
[----:B---3--:R1:W-:Y:S04]  /*1dd00*/  STG.E.64 desc[UR10][R10.64], R8 ;  /* 0x000000080a007986 */ /* 0x0083e8000c101b0a */
[----:B----4-:R1:W-:Y:S04]  /*1dd10*/  STG.E.64 desc[UR10][R14.64], R12 ;  /* 0x0000000c0e007986 */ /* 0x0103e8000c101b0a */
[----:B------:R1:W-:Y:S04]  /*1dd20*/  STG.E.64 desc[UR10][R18.64], R16 ;  /* 0x0000001012007986 */ /* 0x0003e8000c101b0a */
[----:B------:R1:W-:Y:S04]  /*1dd30*/  STG.E.64 desc[UR10][R22.64], R20 ;  /* 0x0000001416007986 */ /* 0x0003e8000c101b0a */
[----:B------:R1:W-:Y:S04]  /*1dd40*/  STG.E.64 desc[UR10][R26.64], R24 ;  /* 0x000000181a007986 */ /* 0x0003e8000c101b0a */
[----:B------:R1:W-:Y:S04]  /*1dd50*/  STG.E.64 desc[UR10][R30.64], R28 ;  /* 0x0000001c1e007986 */ /* 0x0003e8000c101b0a */
[----:B------:R1:W-:Y:S02]  /*1dd60*/  STG.E.64 desc[UR10][R36.64], R32 ;  /* 0x0000002024007986 */ /* 0x0003e4000c101b0a */
.L_x_436:
[----:B------:R-:W-:Y:S05]  /*1dd70*/  @!P1 BRA `(.L_x_433) ;  /* 0x0000000000889947 */ /* 0x000fea0003800000 */
[----:B------:R-:W-:Y:S02]  /*1dd80*/  ISETP.NE.AND P0, PT, R38, 0x1, PT ;  /* 0x000000012600780c */ /* 0x000fe40003f05270 */
[----:B-1----:R-:W-:-:S04]  /*1dd90*/  LOP3.LUT R4, R0, 0x1, RZ, 0xc0, !PT ;  /* 0x0000000100047812 */ /* 0x002fc800078ec0ff */
[----:B------:R-:W-:-:S07]  /*1dda0*/  ISETP.NE.U32.AND P1, PT, R4, 0x1, PT ;  /* 0x000000010400780c */ /* 0x000fce0003f25070 */
[C---:B------:R-:W-:Y:S01]  /*1ddb0*/  @P0 IMAD R22, R2.reuse, 0x8, R1 ;  /* 0x0000000802160824 */ /* 0x040fe200078e0201 */
[----:B--2---:R-:W1:Y:S01]  /*1ddc0*/  @P0 LDC.64 R8, c[0x0][0x388] ;  /* 0x0000e200ff080b82 */ /* 0x004e620000000a00 */
[C---:B0-----:R-:W-:Y:S02]  /*1ddd0*/  @P0 IMAD R13, R2.reuse, R0, R3 ;  /* 0x00000000020d0224 */ /* 0x041fe400078e0203 */
[----:B------:R-:W-:Y:S01]  /*1dde0*/  @P0 VIADD R2, R2, 0x2 ;  /* 0x0000000202020836 */ /* 0x000fe20000000000 */
[----:B------:R-:W2:Y:S04]  /*1ddf0*/  @P0 LDL.64 R10, [R22+0xa8] ;  /* 0x0000a800160a0983 */ /* 0x000ea80000100a00 */
[----:B------:R-:W-:Y:S01]  /*1de00*/  @!P1 LEA R18, R2, R1, 0x3 ;  /* 0x0000000102129211 */ /* 0x000fe200078e18ff */
[----:B------:R-:W3:Y:S01]  /*1de10*/  @P0 LDL.64 R14, [R22+0x300] ;  /* 0x00030000160e0983 */ /* 0x000ee20000100a00 */
[----:B------:R-:W0:Y:S03]  /*1de20*/  @P0 LDC.64 R16, c[0x0][0x390] ;  /* 0x0000e400ff100b82 */ /* 0x000e260000000a00 */
[----:B------:R-:W5:Y:S04]  /*1de30*/  @P0 LDL.64 R20, [R22+0xb0] ;  /* 0x0000b00016140983 */ /* 0x000f680000100a00 */
[----:B------:R-:W4:Y:S01]  /*1de40*/  @P0 LDL.64 R24, [R22+0x308] ;  /* 0x0003080016180983 */ /* 0x000f220000100a00 */
[----:B------:R-:W0:Y:S03]  /*1de50*/  @!P1 LDC.64 R26, c[0x0][0x388] ;  /* 0x0000e200ff1a9b82 */ /* 0x000e260000000a00 */
[----:B------:R-:W4:Y:S04]  /*1de60*/  @!P1 LDL.64 R4, [R18+0xa8] ;  /* 0x0000a80012049983 */ /* 0x000f280000100a00 */
[----:B------:R0:W4:Y:S01]  /*1de70*/  @!P1 LDL.64 R6, [R18+0x300] ;  /* 0x0003000012069983 */ /* 0x0001220000100a00 */
[----:B------:R-:W0:Y:S01]  /*1de80*/  @!P1 LDC.64 R28, c[0x0][0x390] ;  /* 0x0000e400ff1c9b82 */ /* 0x000e220000000a00 */
[----:B------:R-:W-:-:S02]  /*1de90*/  @P0 IMAD.IADD R23, R13, 0x1, R0 ;  /* 0x000000010d170824 */ /* 0x000fc400078e0200 */
[-C--:B------:R-:W-:Y:S02]  /*1dea0*/  @P0 IMAD R19, R13, R0.reuse, UR13 ;  /* 0x0000000d0d130e24 */ /* 0x080fe4000f8e0200 */
[-C--:B------:R-:W-:Y:S02]  /*1deb0*/  @!P1 IMAD R3, R2, R0.reuse, R3 ;  /* 0x0000000002039224 */ /* 0x080fe400078e0203 */
[----:B------:R-:W-:Y:S02]  /*1dec0*/  @P0 IMAD R33, R23, R0, UR13 ;  /* 0x0000000d17210e24 */ /* 0x000fe4000f8e0200 */
[----:B-1----:R-:W-:-:S04]  /*1ded0*/  @P0 IMAD.WIDE R12, R19, 0x8, R8 ;  /* 0x00000008130c0825 */ /* 0x002fc800078e0208 */
[----:B------:R-:W-:Y:S02]  /*1dee0*/  @!P1 IMAD R31, R3, R0, UR13 ;  /* 0x0000000d031f9e24 */ /* 0x000fe4000f8e0200 */
[----:B0-----:R-:W-:-:S04]  /*1def0*/  @P0 IMAD.WIDE R18, R19, 0x8, R16 ;  /* 0x0000000813120825 */ /* 0x001fc800078e0210 */
[----:B------:R-:W-:-:S04]  /*1df00*/  @P0 IMAD.WIDE R22, R33, 0x8, R8 ;  /* 0x0000000821160825 */ /* 0x000fc800078e0208 */
[----:B------:R-:W-:-:S04]  /*1df10*/  @P0 IMAD.WIDE R16, R33, 0x8, R16 ;  /* 0x0000000821100825 */ /* 0x000fc800078e0210 */
[----:B------:R-:W-:-:S04]  /*1df20*/  @!P1 IMAD.WIDE R2, R31, 0x8, R26 ;  /* 0x000000081f029825 */ /* 0x000fc800078e021a */
[----:B------:R-:W-:Y:S01]  /*1df30*/  @!P1 IMAD.WIDE R8, R31, 0x8, R28 ;  /* 0x000000081f089825 */ /* 0x000fe200078e021c */
[----:B--2---:R0:W-:Y:S04]  /*1df40*/  @P0 STG.E.64 desc[UR10][R12.64], R10 ;  /* 0x0000000a0c000986 */ /* 0x0041e8000c101b0a */
[----:B---3--:R0:W-:Y:S04]  /*1df50*/  @P0 STG.E.64 desc[UR10][R18.64], R14 ;  /* 0x0000000e12000986 */ /* 0x0081e8000c101b0a */
[----:B-----5:R0:W-:Y:S04]  /*1df60*/  @P0 STG.E.64 desc[UR10][R22.64], R20 ;  /* 0x0000001416000986 */ /* 0x0201e8000c101b0a */
[----:B----4-:R0:W-:Y:S04]  /*1df70*/  @P0 STG.E.64 desc[UR10][R16.64], R24 ;  /* 0x0000001810000986 */ /* 0x0101e8000c101b0a */
[----:B------:R0:W-:Y:S04]  /*1df80*/  @!P1 STG.E.64 desc[UR10][R2.64], R4 ;  /* 0x0000000402009986 */ /* 0x0001e8000c101b0a */
[----:B------:R0:W-:Y:S02]  /*1df90*/  @!P1 STG.E.64 desc[UR10][R8.64], R6 ;  /* 0x0000000608009986 */ /* 0x0001e4000c101b0a */
.L_x_433:
[----:B------:R-:W5:Y:S01]  /*1dfa0*/  S2R R0, SR_LANEID ;  /* 0x0000000000007919 */ /* 0x000f620000000000 */
[----:B------:R-:W2:Y:S08]  /*1dfb0*/  REDUX.SUM UR6, R34 ;  /* 0x00000000220673c4 */ /* 0x000eb0000000c000 */
[----:B01-3--:R-:W0:Y:S01]  /*1dfc0*/  LDC.64 R2, c[0x0][0x3c8] ;  /* 0x0000f200ff027b82 */ /* 0x00be220000000a00 */
[----:B------:R-:W-:-:S02]  /*1dfd0*/  VOTEU.ANY UR4, UPT, PT ;  /* 0x0000000000047886 */ /* 0x000fc400038e0100 */
[----:B------:R-:W-:Y:S01]  /*1dfe0*/  UFLO.U32 UR4, UR4 ;  /* 0x00000004000472bd */ /* 0x000fe200080e0000 */
[----:B--2---:R-:W-:-:S05]  /*1dff0*/  IMAD.U32 R5, RZ, RZ, UR6 ;  /* 0x00000006ff057e24 */ /* 0x004fca000f8e00ff */
[----:B-----5:R-:W-:-:S13]  /*1e000*/  ISETP.EQ.U32.AND P0, PT, R0, UR4, PT ;  /* 0x0000000400007c0c */ /* 0x020fda000bf02070 */
[----:B0-----:R-:W-:Y:S01]  /*1e010*/  @P0 REDG.E.ADD.STRONG.GPU desc[UR10][R2.64], R5 ;  /* 0x000000050200098e */ /* 0x001fe2000c12e10a */
[----:B------:R-:W-:Y:S05]  /*1e020*/  EXIT ;  /* 0x000000000000794d */ /* 0x000fea0003800000 */
        .weak           $__internal_0_$__cuda_sm20_dblrcp_rn_slowpath_v3
        .type           $__internal_0_$__cuda_sm20_dblrcp_rn_slowpath_v3,@function
        .size           $__internal_0_$__cuda_sm20_dblrcp_rn_slowpath_v3,($__internal_1_$__cuda_sm20_div_rn_f64_full - $__internal_0_$__cuda_sm20_dblrcp_rn_slowpath_v3)
$__internal_0_$__cuda_sm20_dblrcp_rn_slowpath_v3:
[----:B------:R-:W-:Y:S01]  /*1e030*/  DSETP.GTU.AND P0, PT, |R22|, +INF , PT ;  /* 0x7ff000001600742a */ /* 0x000fe20003f0c200 */
[----:B------:R-:W-:-:S13]  /*1e040*/  BSSY.RECONVERGENT B2, `(.L_x_437) ;  /* 0x0000024000027945 */ /* 0x000fda0003800200 */
[----:B------:R-:W-:Y:S05]  /*1e050*/  @P0 BRA `(.L_x_438) ;  /* 0x0000000000800947 */ /* 0x000fea0003800000 */
[----:B------:R-:W-:-:S05]  /*1e060*/  LOP3.LUT R18, R23, 0x7fffffff, RZ, 0xc0, !PT ;  /* 0x7fffffff17127812 */ /* 0x000fca00078ec0ff */
[----:B------:R-:W-:-:S05]  /*1e070*/  VIADD R16, R18, 0xffffffff ;  /* 0xffffffff12107836 */ /* 0x000fca0000000000 */
[----:B------:R-:W-:-:S13]  /*1e080*/  ISETP.GE.U32.AND P0, PT, R16, 0x7fefffff, PT ;  /* 0x7fefffff1000780c */ /* 0x000fda0003f06070 */
[----:B------:R-:W-:Y:S01]  /*1e090*/  @P0 LOP3.LUT R17, R23, 0x7ff00000, RZ, 0x3c, !PT ;  /* 0x7ff0000017110812 */ /* 0x000fe200078e3cff */
[----:B------:R-:W-:Y:S01]  /*1e0a0*/  @P0 IMAD.MOV.U32 R16, RZ, RZ, RZ ;  /* 0x000000ffff100224 */ /* 0x000fe200078e00ff */
[----:B------:R-:W-:Y:S06]  /*1e0b0*/  @P0 BRA `(.L_x_439) ;  /* 0x0000000000700947 */ /* 0x000fec0003800000 */
[----:B------:R-:W-:-:S13]  /*1e0c0*/  ISETP.GE.U32.AND P0, PT, R18, 0x1000001, PT ;  /* 0x010000011200780c */ /* 0x000fda0003f06070 */
[----:B------:R-:W-:Y:S05]  /*1e0d0*/  @!P0 BRA `(.L_x_440) ;  /* 0x0000000000388947 */ /* 0x000fea0003800000 */
[----:B------:R-:W-:Y:S01]  /*1e0e0*/  VIADD R17, R23, 0xc0200000 ;  /* 0xc020000017117836 */ /* 0x000fe20000000000 */
[----:B------:R-:W-:Y:S01]  /*1e0f0*/  MOV R18, R15 ;  /* 0x0000000f00127202 */ /* 0x000fe20000000f00 */
[----:B------:R-:W-:Y:S02]  /*1e100*/  IMAD.MOV.U32 R16, RZ, RZ, R22 ;  /* 0x000000ffff107224 */ /* 0x000fe400078e0016 */
[----:B------:R-:W0:Y:S04]  /*1e110*/  MUFU.RCP64H R19, R17 ;  /* 0x0000001100137308 */ /* 0x000e280000001800 */
[----:B0-----:R-:W-:-:S08]  /*1e120*/  DFMA R20, -R16, R18, 1 ;  /* 0x3ff000001014742b */ /* 0x001fd00000000112 */
[----:B------:R-:W-:-:S08]  /*1e130*/  DFMA R20, R20, R20, R20 ;  /* 0x000000141414722b */ /* 0x000fd00000000014 */
[----:B------:R-:W-:-:S08]  /*1e140*/  DFMA R20, R18, R20, R18 ;  /* 0x000000141214722b */ /* 0x000fd00000000012 */
[----:B------:R-:W-:-:S08]  /*1e150*/  DFMA R18, -R16, R20, 1 ;  /* 0x3ff000001012742b */ /* 0x000fd00000000114 */
[----:B------:R-:W-:-:S08]  /*1e160*/  DFMA R18, R20, R18, R20 ;  /* 0x000000121412722b */ /* 0x000fd00000000014 */
[----:B------:R-:W-:-:S08]  /*1e170*/  DMUL R18, R18, 2.2250738585072013831e-308 ;  /* 0x0010000012127828 */ /* 0x000fd00000000000 */
[----:B------:R-:W-:-:S08]  /*1e180*/  DFMA R20, -R22, R18, 1 ;  /* 0x3ff000001614742b */ /* 0x000fd00000000112 */
[----:B------:R-:W-:-:S08]  /*1e190*/  DFMA R20, R20, R20, R20 ;  /* 0x000000141414722b */ /* 0x000fd00000000014 */
[----:B------:R-:W-:Y:S01]  /*1e1a0*/  DFMA R16, R18, R20, R18 ;  /* 0x000000141210722b */ /* 0x000fe20000000012 */
[----:B------:R-:W-:Y:S10]  /*1e1b0*/  BRA `(.L_x_439) ;  /* 0x0000000000307947 */ /* 0x000ff40003800000 */
.L_x_440:
[----:B------:R-:W-:Y:S01]  /*1e1c0*/  DMUL R18, R22, 8.11296384146066816958e+31 ;  /* 0x4690000016127828 */ /* 0x000fe20000000000 */
[----:B------:R-:W-:-:S05]  /*1e1d0*/  IMAD.MOV.U32 R16, RZ, RZ, R15 ;  /* 0x000000ffff107224 */ /* 0x000fca00078e000f */
[----:B------:R-:W0:Y:S02]  /*1e1e0*/  MUFU.RCP64H R17, R19 ;  /* 0x0000001300117308 */ /* 0x000e240000001800 */
[----:B0-----:R-:W-:-:S08]  /*1e1f0*/  DFMA R20, -R18, R16, 1 ;  /* 0x3ff000001214742b */ /* 0x001fd00000000110 */
[----:B------:R-:W-:-:S08]  /*1e200*/  DFMA R20, R20, R20, R20 ;  /* 0x000000141414722b */ /* 0x000fd00000000014 */
[----:B------:R-:W-:-:S08]  /*1e210*/  DFMA R20, R16, R20, R16 ;  /* 0x000000141014722b */ /* 0x000fd00000000010 */
[----:B------:R-:W-:-:S08]  /*1e220*/  DFMA R16, -R18, R20, 1 ;  /* 0x3ff000001210742b */ /* 0x000fd00000000114 */
[----:B------:R-:W-:-:S08]  /*1e230*/  DFMA R16, R20, R16, R20 ;  /* 0x000000101410722b */ /* 0x000fd00000000014 */
[----:B------:R-:W-:Y:S01]  /*1e240*/  DMUL R16, R16, 8.11296384146066816958e+31 ;  /* 0x4690000010107828 */ /* 0x000fe20000000000 */
[----:B------:R-:W-:Y:S10]  /*1e250*/  BRA `(.L_x_439) ;  /* 0x0000000000087947 */ /* 0x000ff40003800000 */
.L_x_438:
[----:B------:R-:W-:Y:S01]  /*1e260*/  LOP3.LUT R17, R23, 0x80000, RZ, 0xfc, !PT ;  /* 0x0008000017117812 */ /* 0x000fe200078efcff */
[----:B------:R-:W-:-:S07]  /*1e270*/  IMAD.MOV.U32 R16, RZ, RZ, R22 ;  /* 0x000000ffff107224 */ /* 0x000fce00078e0016 */
.L_x_439:
[----:B------:R-:W-:Y:S05]  /*1e280*/  BSYNC.RECONVERGENT B2 ;  /* 0x0000000000027941 */ /* 0x000fea0003800200 */
.L_x_437:
[----:B------:R-:W-:Y:S02]  /*1e290*/  IMAD.MOV.U32 R18, RZ, RZ, R16 ;  /* 0x000000ffff127224 */ /* 0x000fe400078e0010 */
[----:B------:R-:W-:Y:S02]  /*1e2a0*/  IMAD.MOV.U32 R19, RZ, RZ, R17 ;  /* 0x000000ffff137224 */ /* 0x000fe400078e0011 */
[----:B------:R-:W-:Y:S02]  /*1e2b0*/  IMAD.MOV.U32 R16, RZ, RZ, R24 ;  /* 0x000000ffff107224 */ /* 0x000fe400078e0018 */
[----:B------:R-:W-:-:S04]  /*1e2c0*/  IMAD.MOV.U32 R17, RZ, RZ, 0x0 ;  /* 0x00000000ff117424 */ /* 0x000fc800078e00ff */
[----:B------:R-:W-:Y:S05]  /*1e2d0*/  RET.REL.NODEC R16 `(_Z21sogrand_slices_kernelPdS_S_PhiiimdiPi) ;  /* 0xfffffe1c10487950 */ /* 0x000fea0003c3ffff */
        .weak           $__internal_1_$__cuda_sm20_div_rn_f64_full
        .type           $__internal_1_$__cuda_sm20_div_rn_f64_full,@function
        .size           $__internal_1_$__cuda_sm20_div_rn_f64_full,($__internal_2_$__cuda_sm20_dsqrt_rn_f64_mediumpath_v1 - $__internal_1_$__cuda_sm20_div_rn_f64_full)
$__internal_1_$__cuda_sm20_div_rn_f64_full:
[C---:B------:R-:W-:Y:S01]  /*1e2e0*/  FSETP.GEU.AND P0, PT, |R45|.reuse, 1.469367938527859385e-39, PT ;  /* 0x001000002d00780b */ /* 0x040fe20003f0e200 */
[----:B------:R-:W-:Y:S01]  /*1e2f0*/  IMAD.MOV.U32 R50, RZ, RZ, 0x1 ;  /* 0x00000001ff327424 */ /* 0x000fe200078e00ff */
[----:B------:R-:W-:Y:S01]  /*1e300*/  LOP3.LUT R56, R45, 0x800fffff, RZ, 0xc0, !PT ;  /* 0x800fffff2d387812 */ /* 0x000fe200078ec0ff */
[----:B------:R-:W-:Y:S01]  /*1e310*/  IMAD.MOV.U32 R60, RZ, RZ, 0x1ca00000 ;  /* 0x1ca00000ff3c7424 */ /* 0x000fe200078e00ff */
[C---:B------:R-:W-:Y:S01]  /*1e320*/  FSETP.GEU.AND P2, PT, |R47|.reuse, 1.469367938527859385e-39, PT ;  /* 0x001000002f00780b */ /* 0x040fe20003f4e200 */
[----:B------:R-:W-:Y:S01]  /*1e330*/  IMAD.MOV.U32 R54, RZ, RZ, R46 ;  /* 0x000000ffff367224 */ /* 0x000fe200078e002e */
[----:B------:R-:W-:Y:S01]  /*1e340*/  LOP3.LUT R57, R56, 0x3ff00000, RZ, 0xfc, !PT ;  /* 0x3ff0000038397812 */ /* 0x000fe200078efcff */
[----:B------:R-:W-:Y:S01]  /*1e350*/  BSSY.RECONVERGENT B2, `(.L_x_441) ;  /* 0x0000050000027945 */ /* 0x000fe20003800200 */
[----:B------:R-:W-:Y:S02]  /*1e360*/  MOV R56, R44 ;  /* 0x0000002c00387202 */ /* 0x000fe40000000f00 */
[----:B------:R-:W-:-:S02]  /*1e370*/  LOP3.LUT R59, R47, 0x7ff00000, RZ, 0xc0, !PT ;  /* 0x7ff000002f3b7812 */ /* 0x000fc400078ec0ff */
[----:B------:R-:W-:Y:S01]  /*1e380*/  LOP3.LUT R62, R45, 0x7ff00000, RZ, 0xc0, !PT ;  /* 0x7ff000002d3e7812 */ /* 0x000fe200078ec0ff */
[----:B------:R-:W-:Y:S02]  /*1e390*/  @!P0 DMUL R56, R44, 8.98846567431157953865e+307 ;  /* 0x7fe000002c388828 */ /* 0x000fe40000000000 */
[----:B------:R-:W-:Y:S01]  /*1e3a0*/  IMAD.MOV.U32 R63, RZ, RZ, R59 ;  /* 0x000000ffff3f7224 */ /* 0x000fe200078e003b */
[----:B------:R-:W-:Y:S02]  /*1e3b0*/  ISETP.GE.U32.AND P4, PT, R59, R62, PT ;  /* 0x0000003e3b00720c */ /* 0x000fe40003f86070 */
[----:B------:R-:W-:Y:S01]  /*1e3c0*/  @!P2 LOP3.LUT R52, R45, 0x7ff00000, RZ, 0xc0, !PT ;  /* 0x7ff000002d34a812 */ /* 0x000fe200078ec0ff */
[----:B------:R-:W0:Y:S01]  /*1e3d0*/  MUFU.RCP64H R51, R57 ;  /* 0x0000003900337308 */ /* 0x000e220000001800 */
[----:B------:R-:W-:Y:S02]  /*1e3e0*/  SEL R55, R60, 0x63400000, !P4 ;  /* 0x634000003c377807 */ /* 0x000fe40006000000 */
[----:B------:R-:W-:-:S02]  /*1e3f0*/  @!P2 ISETP.GE.U32.AND P3, PT, R59, R52, PT ;  /* 0x000000343b00a20c */ /* 0x000fc40003f66070 */
[----:B------:R-:W-:Y:S02]  /*1e400*/  LOP3.LUT R55, R55, 0x800fffff, R47, 0xf8, !PT ;  /* 0x800fffff37377812 */ /* 0x000fe400078ef82f */
[----:B------:R-:W-:-:S04]  /*1e410*/  @!P0 LOP3.LUT R62, R57, 0x7ff00000, RZ, 0xc0, !PT ;  /* 0x7ff00000393e8812 */ /* 0x000fc800078ec0ff */
[----:B------:R-:W-:Y:S01]  /*1e420*/  IADD3 R65, PT, PT, R62, -0x1, RZ ;  /* 0xffffffff3e417810 */ /* 0x000fe20007ffe0ff */
[----:B0-----:R-:W-:-:S08]  /*1e430*/  DFMA R48, R50, -R56, 1 ;  /* 0x3ff000003230742b */ /* 0x001fd00000000838 */
[----:B------:R-:W-:-:S08]  /*1e440*/  DFMA R48, R48, R48, R48 ;  /* 0x000000303030722b */ /* 0x000fd00000000030 */
[----:B------:R-:W-:Y:S01]  /*1e450*/  DFMA R48, R50, R48, R50 ;  /* 0x000000303230722b */ /* 0x000fe20000000032 */
[----:B------:R-:W-:Y:S01]  /*1e460*/  @!P2 SEL R51, R60, 0x63400000, !P3 ;  /* 0x634000003c33a807 */ /* 0x000fe20005800000 */
[----:B------:R-:W-:-:S03]  /*1e470*/  @!P2 IMAD.MOV.U32 R50, RZ, RZ, RZ ;  /* 0x000000ffff32a224 */ /* 0x000fc600078e00ff */
[----:B------:R-:W-:-:S03]  /*1e480*/  @!P2 LOP3.LUT R51, R51, 0x80000000, R47, 0xf8, !PT ;  /* 0x800000003333a812 */ /* 0x000fc600078ef82f */
[----:B------:R-:W-:Y:S01]  /*1e490*/  DFMA R52, R48, -R56, 1 ;  /* 0x3ff000003034742b */ /* 0x000fe20000000838 */
[----:B------:R-:W-:-:S06]  /*1e4a0*/  @!P2 LOP3.LUT R51, R51, 0x100000, RZ, 0xfc, !PT ;  /* 0x001000003333a812 */ /* 0x000fcc00078efcff */
[----:B------:R-:W-:Y:S02]  /*1e4b0*/  @!P2 DFMA R54, R54, 2, -R50 ;  /* 0x400000003636a82b */ /* 0x000fe40000000832 */
[----:B------:R-:W-:-:S08]  /*1e4c0*/  DFMA R52, R48, R52, R48 ;  /* 0x000000343034722b */ /* 0x000fd00000000030 */
[----:B------:R-:W-:Y:S01]  /*1e4d0*/  @!P2 LOP3.LUT R63, R55, 0x7ff00000, RZ, 0xc0, !PT ;  /* 0x7ff00000373fa812 */ /* 0x000fe200078ec0ff */
[----:B------:R-:W-:-:S04]  /*1e4e0*/  DMUL R50, R52, R54 ;  /* 0x0000003634327228 */ /* 0x000fc80000000000 */
[----:B------:R-:W-:-:S04]  /*1e4f0*/  VIADD R64, R63, 0xffffffff ;  /* 0xffffffff3f407836 */ /* 0x000fc80000000000 */
[----:B------:R-:W-:Y:S01]  /*1e500*/  DFMA R48, R50, -R56, R54 ;  /* 0x800000383230722b */ /* 0x000fe20000000036 */
[----:B------:R-:W-:-:S04]  /*1e510*/  ISETP.GT.U32.AND P0, PT, R64, 0x7feffffe, PT ;  /* 0x7feffffe4000780c */ /* 0x000fc80003f04070 */
[----:B------:R-:W-:-:S03]  /*1e520*/  ISETP.GT.U32.OR P0, PT, R65, 0x7feffffe, P0 ;  /* 0x7feffffe4100780c */ /* 0x000fc60000704470 */
[----:B------:R-:W-:-:S10]  /*1e530*/  DFMA R48, R52, R48, R50 ;  /* 0x000000303430722b */ /* 0x000fd40000000032 */
[----:B------:R-:W-:Y:S05]  /*1e540*/  @P0 BRA `(.L_x_442) ;  /* 0x00000000006c0947 */ /* 0x000fea0003800000 */
[----:B------:R-:W-:-:S04]  /*1e550*/  LOP3.LUT R50, R45, 0x7ff00000, RZ, 0xc0, !PT ;  /* 0x7ff000002d327812 */ /* 0x000fc800078ec0ff */
[CC--:B------:R-:W-:Y:S02]  /*1e560*/  VIADDMNMX R46, R59.reuse, -R50.reuse, 0xb9600000, !PT ;  /* 0xb96000003b2e7446 */ /* 0x0c0fe40007800932 */
[----:B------:R-:W-:Y:S02]  /*1e570*/  ISETP.GE.U32.AND P0, PT, R59, R50, PT ;  /* 0x000000323b00720c */ /* 0x000fe40003f06070 */
[----:B------:R-:W-:Y:S02]  /*1e580*/  VIMNMX R46, PT, PT, R46, 0x46a00000, PT ;  /* 0x46a000002e2e7848 */ /* 0x000fe40003fe0100 */
[----:B------:R-:W-:-:S05]  /*1e590*/  SEL R47, R60, 0x63400000, !P0 ;  /* 0x634000003c2f7807 */ /* 0x000fca0004000000 */
[----:B------:R-:W-:Y:S02]  /*1e5a0*/  IMAD.IADD R52, R46, 0x1, -R47 ;  /* 0x000000012e347824 */ /* 0x000fe400078e0a2f */
[----:B------:R-:W-:Y:S02]  /*1e5b0*/  IMAD.MOV.U32 R46, RZ, RZ, RZ ;  /* 0x000000ffff2e7224 */ /* 0x000fe400078e00ff */
[----:B------:R-:W-:-:S06]  /*1e5c0*/  VIADD R47, R52, 0x7fe00000 ;  /* 0x7fe00000342f7836 */ /* 0x000fcc0000000000 */
[----:B------:R-:W-:-:S10]  /*1e5d0*/  DMUL R50, R48, R46 ;  /* 0x0000002e30327228 */ /* 0x000fd40000000000 */
[----:B------:R-:W-:-:S13]  /*1e5e0*/  FSETP.GTU.AND P0, PT, |R51|, 1.469367938527859385e-39, PT ;  /* 0x001000003300780b */ /* 0x000fda0003f0c200 */
[----:B------:R-:W-:Y:S05]  /*1e5f0*/  @P0 BRA `(.L_x_443) ;  /* 0x0000000000940947 */ /* 0x000fea0003800000 */
[----:B------:R-:W-:Y:S01]  /*1e600*/  DFMA R54, R48, -R56, R54 ;  /* 0x800000383036722b */ /* 0x000fe20000000036 */
[----:B------:R-:W-:-:S09]  /*1e610*/  IMAD.MOV.U32 R46, RZ, RZ, RZ ;  /* 0x000000ffff2e7224 */ /* 0x000fd200078e00ff */
[C---:B------:R-:W-:Y:S02]  /*1e620*/  FSETP.NEU.AND P0, PT, R55.reuse, RZ, PT ;  /* 0x000000ff3700720b */ /* 0x040fe40003f0d000 */
[----:B------:R-:W-:-:S04]  /*1e630*/  LOP3.LUT R53, R55, 0x80000000, R45, 0x48, !PT ;  /* 0x8000000037357812 */ /* 0x000fc800078e482d */
[----:B------:R-:W-:-:S07]  /*1e640*/  LOP3.LUT R47, R53, R47, RZ, 0xfc, !PT ;  /* 0x0000002f352f7212 */ /* 0x000fce00078efcff */
[----:B------:R-:W-:Y:S05]  /*1e650*/  @!P0 BRA `(.L_x_443) ;  /* 0x00000000007c8947 */ /* 0x000fea0003800000 */
[----:B------:R-:W-:Y:S01]  /*1e660*/  IMAD.MOV R45, RZ, RZ, -R52 ;  /* 0x000000ffff2d7224 */ /* 0x000fe200078e0a34 */
[----:B------:R-:W-:Y:S01]  /*1e670*/  DMUL.RP R46, R48, R46 ;  /* 0x0000002e302e7228 */ /* 0x000fe20000008000 */
[----:B------:R-:W-:-:S06]  /*1e680*/  IMAD.MOV.U32 R44, RZ, RZ, RZ ;  /* 0x000000ffff2c7224 */ /* 0x000fcc00078e00ff */
[----:B------:R-:W-:-:S03]  /*1e690*/  DFMA R44, R50, -R44, R48 ;  /* 0x8000002c322c722b */ /* 0x000fc60000000030 */
[----:B------:R-:W-:-:S03]  /*1e6a0*/  LOP3.LUT R53, R47, R53, RZ, 0x3c, !PT ;  /* 0x000000352f357212 */ /* 0x000fc600078e3cff */
[----:B------:R-:W-:-:S04]  /*1e6b0*/  IADD3 R44, PT, PT, -R52, -0x43300000, RZ ;  /* 0xbcd00000342c7810 */ /* 0x000fc80007ffe1ff */
[----:B------:R-:W-:-:S04]  /*1e6c0*/  FSETP.NEU.AND P0, PT, |R45|, R44, PT ;  /* 0x0000002c2d00720b */ /* 0x000fc80003f0d200 */
[----:B------:R-:W-:Y:S02]  /*1e6d0*/  FSEL R50, R46, R50, !P0 ;  /* 0x000000322e327208 */ /* 0x000fe40004000000 */
[----:B------:R-:W-:Y:S01]  /*1e6e0*/  FSEL R51, R53, R51, !P0 ;  /* 0x0000003335337208 */ /* 0x000fe20004000000 */
[----:B------:R-:W-:Y:S06]  /*1e6f0*/  BRA `(.L_x_443) ;  /* 0x0000000000547947 */ /* 0x000fec0003800000 */
.L_x_442:
[----:B------:R-:W-:-:S14]  /*1e700*/  DSETP.NAN.AND P0, PT, R46, R46, PT ;  /* 0x0000002e2e00722a */ /* 0x000fdc0003f08000 */
[----:B------:R-:W-:Y:S05]  /*1e710*/  @P0 BRA `(.L_x_444) ;  /* 0x0000000000440947 */ /* 0x000fea0003800000 */
[----:B------:R-:W-:-:S14]  /*1e720*/  DSETP.NAN.AND P0, PT, R44, R44, PT ;  /* 0x0000002c2c00722a */ /* 0x000fdc0003f08000 */
[----:B------:R-:W-:Y:S05]  /*1e730*/  @P0 BRA `(.L_x_445) ;  /* 0x0000000000300947 */ /* 0x000fea0003800000 */
[----:B------:R-:W-:Y:S01]  /*1e740*/  ISETP.NE.AND P0, PT, R63, R62, PT ;  /* 0x0000003e3f00720c */ /* 0x000fe20003f05270 */
[----:B------:R-:W-:Y:S01]  /*1e750*/  IMAD.MOV.U32 R51, RZ, RZ, -0x80000 ;  /* 0xfff80000ff337424 */ /* 0x000fe200078e00ff */
[----:B------:R-:W-:-:S11]  /*1e760*/  MOV R50, 0x0 ;  /* 0x0000000000327802 */ /* 0x000fd60000000f00 */
[----:B------:R-:W-:Y:S05]  /*1e770*/  @!P0 BRA `(.L_x_443) ;  /* 0x0000000000348947 */ /* 0x000fea0003800000 */
[----:B------:R-:W-:Y:S02]  /*1e780*/  ISETP.NE.AND P0, PT, R63, 0x7ff00000, PT ;  /* 0x7ff000003f00780c */ /* 0x000fe40003f05270 */
[----:B------:R-:W-:Y:S02]  /*1e790*/  LOP3.LUT R51, R47, 0x80000000, R45, 0x48, !PT ;  /* 0x800000002f337812 */ /* 0x000fe400078e482d */
[----:B------:R-:W-:-:S13]  /*1e7a0*/  ISETP.EQ.OR P0, PT, R62, RZ, !P0 ;  /* 0x000000ff3e00720c */ /* 0x000fda0004702670 */
[----:B------:R-:W-:Y:S01]  /*1e7b0*/  @P0 LOP3.LUT R44, R51, 0x7ff00000, RZ, 0xfc, !PT ;  /* 0x7ff00000332c0812 */ /* 0x000fe200078efcff */
[----:B------:R-:W-:Y:S02]  /*1e7c0*/  @!P0 IMAD.MOV.U32 R50, RZ, RZ, RZ ;  /* 0x000000ffff328224 */ /* 0x000fe400078e00ff */
[----:B------:R-:W-:Y:S02]  /*1e7d0*/  @P0 IMAD.MOV.U32 R50, RZ, RZ, RZ ;  /* 0x000000ffff320224 */ /* 0x000fe400078e00ff */
[----:B------:R-:W-:Y:S01]  /*1e7e0*/  @P0 IMAD.MOV.U32 R51, RZ, RZ, R44 ;  /* 0x000000ffff330224 */ /* 0x000fe200078e002c */
[----:B------:R-:W-:Y:S06]  /*1e7f0*/  BRA `(.L_x_443) ;  /* 0x0000000000147947 */ /* 0x000fec0003800000 */
.L_x_445:
[----:B------:R-:W-:Y:S01]  /*1e800*/  LOP3.LUT R51, R45, 0x80000, RZ, 0xfc, !PT ;  /* 0x000800002d337812 */ /* 0x000fe200078efcff */
[----:B------:R-:W-:Y:S01]  /*1e810*/  IMAD.MOV.U32 R50, RZ, RZ, R44 ;  /* 0x000000ffff327224 */ /* 0x000fe200078e002c */
[----:B------:R-:W-:Y:S06]  /*1e820*/  BRA `(.L_x_443) ;  /* 0x0000000000087947 */ /* 0x000fec0003800000 */
.L_x_444:
[----:B------:R-:W-:Y:S01]  /*1e830*/  LOP3.LUT R51, R47, 0x80000, RZ, 0xfc, !PT ;  /* 0x000800002f337812 */ /* 0x000fe200078efcff */
[----:B------:R-:W-:-:S07]  /*1e840*/  IMAD.MOV.U32 R50, RZ, RZ, R46 ;  /* 0x000000ffff327224 */ /* 0x000fce00078e002e */
.L_x_443:
[----:B------:R-:W-:Y:S05]  /*1e850*/  BSYNC.RECONVERGENT B2 ;  /* 0x0000000000027941 */ /* 0x000fea0003800200 */
.L_x_441:
[----:B------:R-:W-:Y:S01]  /*1e860*/  IMAD.MOV.U32 R44, RZ, RZ, R0 ;  /* 0x000000ffff2c7224 */ /* 0x000fe200078e0000 */
[----:B------:R-:W-:Y:S01]  /*1e870*/  MOV R46, R50 ;  /* 0x00000032002e7202 */ /* 0x000fe20000000f00 */
[----:B------:R-:W-:Y:S02]  /*1e880*/  IMAD.MOV.U32 R45, RZ, RZ, 0x0 ;  /* 0x00000000ff2d7424 */ /* 0x000fe400078e00ff */
[----:B------:R-:W-:Y:S02]  /*1e890*/  IMAD.MOV.U32 R47, RZ, RZ, R51 ;  /* 0x000000ffff2f7224 */ /* 0x000fe400078e0033 */
[----:B------:R-:W-:Y:S05]  /*1e8a0*/  RET.REL.NODEC R44 `(_Z21sogrand_slices_kernelPdS_S_PhiiimdiPi) ;  /* 0xfffffe142cd47950 */ /* 0x000fea0003c3ffff */
        .weak           $__internal_2_$__cuda_sm20_dsqrt_rn_f64_mediumpath_v1
        .type           $__internal_2_$__cuda_sm20_dsqrt_rn_f64_mediumpath_v1,@function
        .size           $__internal_2_$__cuda_sm20_dsqrt_rn_f64_mediumpath_v1,($_Z21sogrand_slices_kernelPdS_S_PhiiimdiPi$__internal_accurate_pow - $__internal_2_$__cuda_sm20_dsqrt_rn_f64_mediumpath_v1)
$__internal_2_$__cuda_sm20_dsqrt_rn_f64_mediumpath_v1:
[----:B------:R-:W-:Y:S01]  /*1e8b0*/  ISETP.GE.U32.AND P0, PT, R18, -0x3400000, PT ;  /* 0xfcc000001200780c */ /* 0x000fe20003f06070 */
[----:B------:R-:W-:Y:S01]  /*1e8c0*/  BSSY.RECONVERGENT B3, `(.L_x_446) ;  /* 0x0000028000037945 */ /* 0x000fe20003800200 */
[----:B------:R-:W-:Y:S01]  /*1e8d0*/  IMAD.MOV.U32 R24, RZ, RZ, R42 ;  /* 0x000000ffff187224 */ /* 0x000fe200078e002a */
[----:B------:R-:W-:Y:S01]  /*1e8e0*/  MOV R18, R46 ;  /* 0x0000002e00127202 */ /* 0x000fe20000000f00 */
[----:B------:R-:W-:Y:S02]  /*1e8f0*/  IMAD.MOV.U32 R20, RZ, RZ, R26 ;  /* 0x000000ffff147224 */ /* 0x000fe400078e001a */
[----:B------:R-:W-:Y:S02]  /*1e900*/  IMAD.MOV.U32 R21, RZ, RZ, R27 ;  /* 0x000000ffff157224 */ /* 0x000fe400078e001b */
[----:B------:R-:W-:-:S05]  /*1e910*/  IMAD.MOV.U32 R19, RZ, RZ, R47 ;  /* 0x000000ffff137224 */ /* 0x000fca00078e002f */
[----:B------:R-:W-:Y:S05]  /*1e920*/  @!P0 BRA `(.L_x_447) ;  /* 0x0000000000208947 */ /* 0x000fea0003800000 */
[----:B------:R-:W-:-:S10]  /*1e930*/  DFMA.RM R18, R18, R24, R44 ;  /* 0x000000181212722b */ /* 0x000fd4000000402c */
[----:B------:R-:W-:-:S05]  /*1e940*/  IADD3 R24, P0, PT, R18, 0x1, RZ ;  /* 0x0000000112187810 */ /* 0x000fca0007f1e0ff */
[----:B------:R-:W-:-:S06]  /*1e950*/  IMAD.X R25, RZ, RZ, R19, P0 ;  /* 0x000000ffff197224 */ /* 0x000fcc00000e0613 */
[----:B------:R-:W-:-:S08]  /*1e960*/  DFMA.RP R20, -R18, R24, R20 ;  /* 0x000000181214722b */ /* 0x000fd00000008114 */
[----:B------:R-:W-:-:S06]  /*1e970*/  DSETP.GT.AND P0, PT, R20, RZ, PT ;  /* 0x000000ff1400722a */ /* 0x000fcc0003f04000 */
[----:B------:R-:W-:Y:S02]  /*1e980*/  FSEL R18, R24, R18, P0 ;  /* 0x0000001218127208 */ /* 0x000fe40000000000 */
[----:B------:R-:W-:Y:S01]  /*1e990*/  FSEL R19, R25, R19, P0 ;  /* 0x0000001319137208 */ /* 0x000fe20000000000 */
[----:B------:R-:W-:Y:S06]  /*1e9a0*/  BRA `(.L_x_448) ;  /* 0x0000000000647947 */ /* 0x000fec0003800000 */
.L_x_447:
[----:B------:R-:W-:-:S14]  /*1e9b0*/  DSETP.NE.AND P0, PT, R20, RZ, PT ;  /* 0x000000ff1400722a */ /* 0x000fdc0003f05000 */
[----:B------:R-:W-:Y:S05]  /*1e9c0*/  @!P0 BRA `(.L_x_449) ;  /* 0x0000000000588947 */ /* 0x000fea0003800000 */
[----:B------:R-:W-:-:S13]  /*1e9d0*/  ISETP.GE.AND P0, PT, R21, RZ, PT ;  /* 0x000000ff1500720c */ /* 0x000fda0003f06270 */
[----:B------:R-:W-:Y:S02]  /*1e9e0*/  @!P0 IMAD.MOV.U32 R18, RZ, RZ, 0x0 ;  /* 0x00000000ff128424 */ /* 0x000fe400078e00ff */
[----:B------:R-:W-:Y:S01]  /*1e9f0*/  @!P0 IMAD.MOV.U32 R19, RZ, RZ, -0x80000 ;  /* 0xfff80000ff138424 */ /* 0x000fe200078e00ff */
[----:B------:R-:W-:Y:S06]  /*1ea00*/  @!P0 BRA `(.L_x_448) ;  /* 0x00000000004c8947 */ /* 0x000fec0003800000 */
[----:B------:R-:W-:-:S13]  /*1ea10*/  ISETP.GT.AND P0, PT, R21, 0x7fefffff, PT ;  /* 0x7fefffff1500780c */ /* 0x000fda0003f04270 */
[----:B------:R-:W-:Y:S05]  /*1ea20*/  @P0 BRA `(.L_x_449) ;  /* 0x0000000000400947 */ /* 0x000fea0003800000 */
[----:B------:R-:W-:Y:S01]  /*1ea30*/  DMUL R18, R20, 8.11296384146066816958e+31 ;  /* 0x4690000014127828 */ /* 0x000fe20000000000 */
[----:B------:R-:W-:Y:S01]  /*1ea40*/  IMAD.MOV.U32 R26, RZ, RZ, 0x0 ;  /* 0x00000000ff1a7424 */ /* 0x000fe200078e00ff */
[----:B------:R-:W-:Y:S01]  /*1ea50*/  MOV R27, 0x3fd80000 ;  /* 0x3fd80000001b7802 */ /* 0x000fe20000000f00 */
[----:B------:R-:W-:-:S03]  /*1ea60*/  IMAD.MOV.U32 R20, RZ, RZ, RZ ;  /* 0x000000ffff147224 */ /* 0x000fc600078e00ff */
[----:B------:R-:W0:Y:S03]  /*1ea70*/  MUFU.RSQ64H R21, R19 ;  /* 0x0000001300157308 */ /* 0x000e260000001c00 */
[----:B0-----:R-:W-:-:S08]  /*1ea80*/  DMUL R24, R20, R20 ;  /* 0x0000001414187228 */ /* 0x001fd00000000000 */
[----:B------:R-:W-:-:S08]  /*1ea90*/  DFMA R24, R18, -R24, 1 ;  /* 0x3ff000001218742b */ /* 0x000fd00000000818 */
[----:B------:R-:W-:Y:S02]  /*1eaa0*/  DFMA R26, R24, R26, 0.5 ;  /* 0x3fe00000181a742b */ /* 0x000fe4000000001a */
[----:B------:R-:W-:-:S08]  /*1eab0*/  DMUL R24, R20, R24 ;  /* 0x0000001814187228 */ /* 0x000fd00000000000 */
[----:B------:R-:W-:-:S08]  /*1eac0*/  DFMA R24, R26, R24, R20 ;  /* 0x000000181a18722b */ /* 0x000fd00000000014 */
[----:B------:R-:W-:Y:S02]  /*1ead0*/  DMUL R20, R18, R24 ;  /* 0x0000001812147228 */ /* 0x000fe40000000000 */
[----:B------:R-:W-:-:S06]  /*1eae0*/  VIADD R25, R25, 0xfff00000 ;  /* 0xfff0000019197836 */ /* 0x000fcc0000000000 */
[----:B------:R-:W-:-:S08]  /*1eaf0*/  DFMA R26, R20, -R20, R18 ;  /* 0x80000014141a722b */ /* 0x000fd00000000012 */
[----:B------:R-:W-:-:S10]  /*1eb00*/  DFMA R18, R24, R26, R20 ;  /* 0x0000001a1812722b */ /* 0x000fd40000000014 */
[----:B------:R-:W-:Y:S01]  /*1eb10*/  VIADD R19, R19, 0xfcb00000 ;  /* 0xfcb0000013137836 */ /* 0x000fe20000000000 */
[----:B------:R-:W-:Y:S06]  /*1eb20*/  BRA `(.L_x_448) ;  /* 0x0000000000047947 */ /* 0x000fec0003800000 */
.L_x_449:
[----:B------:R-:W-:-:S11]  /*1eb30*/  DADD R18, R20, R20 ;  /* 0x0000000014127229 */ /* 0x000fd60000000014 */
.L_x_448:
[----:B------:R-:W-:Y:S05]  /*1eb40*/  BSYNC.RECONVERGENT B3 ;  /* 0x0000000000037941 */ /* 0x000fea0003800200 */
.L_x_446:
[----:B------:R-:W-:Y:S02]  /*1eb50*/  IMAD.MOV.U32 R20, RZ, RZ, R18 ;  /* 0x000000ffff147224 */ /* 0x000fe400078e0012 */
[----:B------:R-:W-:Y:S02]  /*1eb60*/  IMAD.MOV.U32 R21, RZ, RZ, R19 ;  /* 0x000000ffff157224 */ /* 0x000fe400078e0013 */
[----:B------:R-:W-:Y:S02]  /*1eb70*/  IMAD.MOV.U32 R18, RZ, RZ, R0 ;  /* 0x000000ffff127224 */ /* 0x000fe400078e0000 */
[----:B------:R-:W-:-:S04]  /*1eb80*/  IMAD.MOV.U32 R19, RZ, RZ, 0x0 ;  /* 0x00000000ff137424 */ /* 0x000fc800078e00ff */
[----:B------:R-:W-:Y:S05]  /*1eb90*/  RET.REL.NODEC R18 `(_Z21sogrand_slices_kernelPdS_S_PhiiimdiPi) ;  /* 0xfffffe1412187950 */ /* 0x000fea0003c3ffff */
        .type           $_Z21sogrand_slices_kernelPdS_S_PhiiimdiPi$__internal_accurate_pow,@function
        .size           $_Z21sogrand_slices_kernelPdS_S_PhiiimdiPi$__internal_accurate_pow,(.L_x_1260 - $_Z21sogrand_slices_kernelPdS_S_PhiiimdiPi$__internal_accurate_pow)
$_Z21sogrand_slices_kernelPdS_S_PhiiimdiPi$__internal_accurate_pow:
[----:B------:R-:W-:Y:S01]  /*1eba0*/  ISETP.GT.U32.AND P2, PT, R73, 0xfffff, PT ;  /* 0x000fffff4900780c */ /* 0x000fe20003f44070 */
[----:B------:R-:W-:Y:S01]  /*1ebb0*/  IMAD.MOV.U32 R64, RZ, RZ, R72 ;  /* 0x000000ffff407224 */ /* 0x000fe200078e0048 */
[----:B------:R-:W-:Y:S01]  /*1ebc0*/  MOV R48, R73 ;  /* 0x0000004900307202 */ /* 0x000fe20000000f00 */
[----:B------:R-:W-:Y:S01]  /*1ebd0*/  IMAD.MOV.U32 R51, RZ, RZ, 0x3ed0f5d2 ;  /* 0x3ed0f5d2ff337424 */ /* 0x000fe200078e00ff */
[----:B------:R-:W-:Y:S01]  /*1ebe0*/  MOV R50, 0x41ad3b5a ;  /* 0x41ad3b5a00327802 */ /* 0x000fe20000000f00 */
[----:B------:R-:W-:Y:S01]  /*1ebf0*/  UMOV UR4, 0x7d2cafe2 ;  /* 0x7d2cafe200047882 */ /* 0x000fe20000000000 */
[----:B------:R-:W-:Y:S01]  /*1ec00*/  UMOV UR5, 0x3eb0f5ff ;  /* 0x3eb0f5ff00057882 */ /* 0x000fe20000000000 */
[----:B------:R-:W-:Y:S01]  /*1ec10*/  UMOV UR20, 0x3b39803f ;  /* 0x3b39803f00147882 */ /* 0x000fe20000000000 */
[----:B------:R-:W-:-:S05]  /*1ec20*/  UMOV UR21, 0x3c7abc9e ;  /* 0x3c7abc9e00157882 */ /* 0x000fca0000000000 */
[----:B------:R-:W-:Y:S01]  /*1ec30*/  @!P2 DMUL R46, R72, 1.80143985094819840000e+16 ;  /* 0x43500000482ea828 */ /* 0x000fe20000000000 */
[----:B------:R-:W-:-:S09]  /*1ec40*/  SHF.R.U32.HI R73, RZ, 0x14, R73 ;  /* 0x00000014ff497819 */ /* 0x000fd20000011649 */
[----:B------:R-:W-:Y:S01]  /*1ec50*/  @!P2 IMAD.MOV.U32 R48, RZ, RZ, R47 ;  /* 0x000000ffff30a224 */ /* 0x000fe200078e002f */
[----:B------:R-:W-:Y:S01]  /*1ec60*/  @!P2 LEA.HI R73, R47, 0xffffffca, RZ, 0xc ;  /* 0xffffffca2f49a811 */ /* 0x000fe200078f60ff */
[----:B------:R-:W-:-:S03]  /*1ec70*/  @!P2 IMAD.MOV.U32 R64, RZ, RZ, R46 ;  /* 0x000000ffff40a224 */ /* 0x000fc600078e002e */
[----:B------:R-:W-:Y:S01]  /*1ec80*/  LOP3.LUT R48, R48, 0x800fffff, RZ, 0xc0, !PT ;  /* 0x800fffff30307812 */ /* 0x000fe200078ec0ff */
[----:B------:R-:W-:-:S03]  /*1ec90*/  VIADD R46, R73, 0xfffffc01 ;  /* 0xfffffc01492e7836 */ /* 0x000fc60000000000 */
[----:B------:R-:W-:Y:S01]  /*1eca0*/  LOP3.LUT R65, R48, 0x3ff00000, RZ, 0xfc, !PT ;  /* 0x3ff0000030417812 */ /* 0x000fe200078efcff */
[----:B------:R-:W-:-:S03]  /*1ecb0*/  IMAD.MOV.U32 R48, RZ, RZ, RZ ;  /* 0x000000ffff307224 */ /* 0x000fc600078e00ff */
[----:B------:R-:W-:-:S13]  /*1ecc0*/  ISETP.GE.U32.AND P3, PT, R65, 0x3ff6a09f, PT ;  /* 0x3ff6a09f4100780c */ /* 0x000fda0003f66070 */
[----:B------:R-:W-:Y:S02]  /*1ecd0*/  @P3 VIADD R49, R65, 0xfff00000 ;  /* 0xfff0000041313836 */ /* 0x000fe40000000000 */
[----:B------:R-:W-:Y:S02]  /*1ece0*/  @P3 VIADD R46, R73, 0xfffffc02 ;  /* 0xfffffc02492e3836 */ /* 0x000fe40000000000 */
[----:B------:R-:W-:-:S06]  /*1ecf0*/  @P3 IMAD.MOV.U32 R65, RZ, RZ, R49 ;  /* 0x000000ffff413224 */ /* 0x000fcc00078e0031 */
        /* <DEDUP_REMOVED lines=8> */
[-C--:B------:R-:W-:Y:S02]  /*1ed80*/  DMUL R54, R48, R48.reuse ;  /* 0x0000003030367228 */ /* 0x080fe40000000000 */
[----:B------:R-:W-:Y:S02]  /*1ed90*/  DADD R58, R64, -R48 ;  /* 0x00000000403a7229 */ /* 0x000fe40000000830 */
[----:B------:R-:W-:-:S04]  /*1eda0*/  DMUL R52, R48, R48 ;  /* 0x0000003030347228 */ /* 0x000fc80000000000 */
        /* <DEDUP_REMOVED lines=14> */
[----:B------:R-:W-:-:S03]  /*1ee90*/  UMOV UR5, 0x3f624924 ;  /* 0x3f62492400057882 */ /* 0x000fc60000000000 */
[----:B------:R-:W-:Y:S02]  /*1eea0*/  VIADD R65, R57, 0x100000 ;  /* 0x0010000039417836 */ /* 0x000fe40000000000 */
[----:B------:R-:W-:Y:S01]  /*1eeb0*/  IMAD.MOV.U32 R64, RZ, RZ, R56 ;  /* 0x000000ffff407224 */ /* 0x000fe200078e0038 */
[----:B------:R-:W-:Y:S01]  /*1eec0*/  DFMA R60, R54, R60, UR4 ;  /* 0x00000004363c7e2b */ /* 0x000fe2000800003c */
[----:B------:R-:W-:Y:S01]  /*1eed0*/  UMOV UR4, 0x99999dfb ;  /* 0x99999dfb00047882 */ /* 0x000fe20000000000 */
[----:B------:R-:W-:-:S06]  /*1eee0*/  UMOV UR5, 0x3f899999 ;  /* 0x3f89999900057882 */ /* 0x000fcc0000000000 */
[----:B------:R-:W-:Y:S01]  /*1eef0*/  DFMA R60, R54, R60, UR4 ;  /* 0x00000004363c7e2b */ /* 0x000fe2000800003c */
[----:B------:R-:W-:Y:S01]  /*1ef00*/  UMOV UR4, 0x55555555 ;  /* 0x5555555500047882 */ /* 0x000fe20000000000 */
[----:B------:R-:W-:-:S06]  /*1ef10*/  UMOV UR5, 0x3fb55555 ;  /* 0x3fb5555500057882 */ /* 0x000fcc0000000000 */
[----:B------:R-:W-:-:S08]  /*1ef20*/  DFMA R50, R54, R60, UR4 ;  /* 0x0000000436327e2b */ /* 0x000fd0000800003c */
[----:B------:R-:W-:Y:S01]  /*1ef30*/  DADD R62, -R50, UR4 ;  /* 0x00000004323e7e29 */ /* 0x000fe20008000100 */
[----:B------:R-:W-:Y:S01]  /*1ef40*/  UMOV UR4, 0xb9e7b0 ;  /* 0x00b9e7b000047882 */ /* 0x000fe20000000000 */
[----:B------:R-:W-:-:S06]  /*1ef50*/  UMOV UR5, 0x3c46a4cb ;  /* 0x3c46a4cb00057882 */ /* 0x000fcc0000000000 */
[----:B------:R-:W-:Y:S02]  /*1ef60*/  DFMA R62, R54, R60, R62 ;  /* 0x0000003c363e722b */ /* 0x000fe4000000003e */
[----:B------:R-:W-:-:S06]  /*1ef70*/  DMUL R54, R48, R52 ;  /* 0x0000003430367228 */ /* 0x000fcc0000000000 */
[----:B------:R-:W-:Y:S01]  /*1ef80*/  DADD R58, R62, -UR4 ;  /* 0x800000043e3a7e29 */ /* 0x000fe20008000000 */
[----:B------:R-:W-:Y:S01]  /*1ef90*/  UMOV UR4, 0x80000000 ;  /* 0x8000000000047882 */ /* 0x000fe20000000000 */
[C---:B------:R-:W-:Y:S01]  /*1efa0*/  DFMA R60, R48.reuse, R52, -R54 ;  /* 0x00000034303c722b */ /* 0x040fe20000000836 */
[----:B------:R-:W-:Y:S01]  /*1efb0*/  UMOV UR5, 0x43300000 ;  /* 0x4330000000057882 */ /* 0x000fe20000000000 */
[----:B------:R-:W-:-:S04]  /*1efc0*/  DFMA R62, R48, R48, -R52 ;  /* 0x00000030303e722b */ /* 0x000fc80000000834 */
[----:B------:R-:W-:Y:S02]  /*1efd0*/  DADD R66, R50, R58 ;  /* 0x0000000032427229 */ /* 0x000fe4000000003a */
[----:B------:R-:W-:Y:S02]  /*1efe0*/  DFMA R60, R56, R52, R60 ;  /* 0x00000034383c722b */ /* 0x000fe4000000003c */
[----:B------:R-:W-:-:S04]  /*1eff0*/  DFMA R62, R48, R64, R62 ;  /* 0x00000040303e722b */ /* 0x000fc8000000003e */
[----:B------:R-:W-:Y:S02]  /*1f000*/  DMUL R52, R66, R54 ;  /* 0x0000003642347228 */ /* 0x000fe40000000000 */
[----:B------:R-:W-:Y:S02]  /*1f010*/  DADD R50, R50, -R66 ;  /* 0x0000000032327229 */ /* 0x000fe40000000842 */
[----:B------:R-:W-:-:S04]  /*1f020*/  DFMA R60, R48, R62, R60 ;  /* 0x0000003e303c722b */ /* 0x000fc8000000003c */
[----:B------:R-:W-:Y:S02]  /*1f030*/  DFMA R62, R66, R54, -R52 ;  /* 0x00000036423e722b */ /* 0x000fe40000000834 */
[----:B------:R-:W-:-:S06]  /*1f040*/  DADD R50, R58, R50 ;  /* 0x000000003a327229 */ /* 0x000fcc0000000032 */
[----:B------:R-:W-:-:S08]  /*1f050*/  DFMA R58, R66, R60, R62 ;  /* 0x0000003c423a722b */ /* 0x000fd0000000003e */
[----:B------:R-:W-:-:S08]  /*1f060*/  DFMA R58, R50, R54, R58 ;  /* 0x00000036323a722b */ /* 0x000fd0000000003a */
[----:B------:R-:W-:-:S08]  /*1f070*/  DADD R54, R52, R58 ;  /* 0x0000000034367229 */ /* 0x000fd0000000003a */
[--C-:B------:R-:W-:Y:S02]  /*1f080*/  DADD R50, R48, R54.reuse ;  /* 0x0000000030327229 */ /* 0x100fe40000000036 */
[----:B------:R-:W-:-:S06]  /*1f090*/  DADD R52, R52, -R54 ;  /* 0x0000000034347229 */ /* 0x000fcc0000000836 */
[----:B------:R-:W-:Y:S02]  /*1f0a0*/  DADD R48, R48, -R50 ;  /* 0x0000000030307229 */ /* 0x000fe40000000832 */
[----:B------:R-:W-:-:S06]  /*1f0b0*/  DADD R52, R58, R52 ;  /* 0x000000003a347229 */ /* 0x000fcc0000000034 */
[----:B------:R-:W-:-:S08]  /*1f0c0*/  DADD R48, R54, R48 ;  /* 0x0000000036307229 */ /* 0x000fd00000000030 */
[----:B------:R-:W-:-:S08]  /*1f0d0*/  DADD R48, R52, R48 ;  /* 0x0000000034307229 */ /* 0x000fd00000000030 */
[----:B------:R-:W-:Y:S01]  /*1f0e0*/  DADD R56, R56, R48 ;  /* 0x0000000038387229 */ /* 0x000fe20000000030 */
[----:B------:R-:W-:Y:S01]  /*1f0f0*/  LOP3.LUT R48, R46, 0x80000000, RZ, 0x3c, !PT ;  /* 0x800000002e307812 */ /* 0x000fe200078e3cff */
[----:B------:R-:W-:-:S06]  /*1f100*/  IMAD.MOV.U32 R49, RZ, RZ, 0x43300000 ;  /* 0x43300000ff317424 */ /* 0x000fcc00078e00ff */
[----:B------:R-:W-:Y:S02]  /*1f110*/  DADD R52, R50, R56 ;  /* 0x0000000032347229 */ /* 0x000fe40000000038 */
[----:B------:R-:W-:Y:S01]  /*1f120*/  DADD R48, R48, -UR4 ;  /* 0x8000000430307e29 */ /* 0x000fe20008000000 */
[----:B------:R-:W-:Y:S01]  /*1f130*/  UMOV UR4, 0xfefa39ef ;  /* 0xfefa39ef00047882 */ /* 0x000fe20000000000 */
[----:B------:R-:W-:-:S04]  /*1f140*/  UMOV UR5, 0x3fe62e42 ;  /* 0x3fe62e4200057882 */ /* 0x000fc80000000000 */
[--C-:B------:R-:W-:Y:S02]  /*1f150*/  DADD R54, R50, -R52.reuse ;  /* 0x0000000032367229 */ /* 0x100fe40000000834 */
[----:B------:R-:W-:-:S06]  /*1f160*/  DFMA R46, R48, UR4, R52 ;  /* 0x00000004302e7c2b */ /* 0x000fcc0008000034 */
[----:B------:R-:W-:Y:S02]  /*1f170*/  DADD R54, R56, R54 ;  /* 0x0000000038367229 */ /* 0x000fe40000000036 */
[----:B------:R-:W-:-:S08]  /*1f180*/  DFMA R50, R48, -UR4, R46 ;  /* 0x8000000430327c2b */ /* 0x000fd0000800002e */
[----:B------:R-:W-:-:S08]  /*1f190*/  DADD R50, -R52, R50 ;  /* 0x0000000034327229 */ /* 0x000fd00000000132 */
[----:B------:R-:W-:Y:S01]  /*1f1a0*/  DADD R50, R54, -R50 ;  /* 0x0000000036327229 */ /* 0x000fe20000000832 */
[----:B------:R-:W-:Y:S01]  /*1f1b0*/  LOP3.LUT R55, R71, 0xff0fffff, RZ, 0xc0, !PT ;  /* 0xff0fffff47377812 */ /* 0x000fe200078ec0ff */
[----:B------:R-:W-:-:S06]  /*1f1c0*/  IMAD.MOV.U32 R54, RZ, RZ, R70 ;  /* 0x000000ffff367224 */ /* 0x000fcc00078e0046 */
[----:B------:R-:W-:Y:S01]  /*1f1d0*/  DFMA R48, R48, UR20, R50 ;  /* 0x0000001430307c2b */ /* 0x000fe20008000032 */
[----:B------:R-:W-:-:S04]  /*1f1e0*/  SHF.L.U32 R50, R71, 0x1, RZ ;  /* 0x0000000147327819 */ /* 0x000fc800000006ff */
[----:B------:R-:W-:-:S03]  /*1f1f0*/  ISETP.GT.U32.AND P2, PT, R50, -0x2000001, PT ;  /* 0xfdffffff3200780c */ /* 0x000fc60003f44070 */
[----:B------:R-:W-:Y:S01]  /*1f200*/  DADD R50, R46, R48 ;  /* 0x000000002e327229 */ /* 0x000fe20000000030 */
[----:B------:R-:W-:-:S07]  /*1f210*/  SEL R55, R55, R71, P2 ;  /* 0x0000004737377207 */ /* 0x000fce0001000000 */
[----:B------:R-:W-:Y:S02]  /*1f220*/  DADD R46, R46, -R50 ;  /* 0x000000002e2e7229 */ /* 0x000fe40000000832 */
[----:B------:R-:W-:-:S06]  /*1f230*/  DMUL R56, R50, R54 ;  /* 0x0000003632387228 */ /* 0x000fcc0000000000 */
[----:B------:R-:W-:Y:S02]  /*1f240*/  DADD R46, R48, R46 ;  /* 0x00000000302e7229 */ /* 0x000fe4000000002e */
[----:B------:R-:W-:-:S08]  /*1f250*/  DFMA R50, R50, R54, -R56 ;  /* 0x000000363232722b */ /* 0x000fd00000000838 */
[----:B------:R-:W-:Y:S01]  /*1f260*/  DFMA R54, R46, R54, R50 ;  /* 0x000000362e36722b */ /* 0x000fe20000000032 */
[----:B------:R-:W-:Y:S02]  /*1f270*/  IMAD.MOV.U32 R46, RZ, RZ, 0x652b82fe ;  /* 0x652b82feff2e7424 */ /* 0x000fe400078e00ff */
[----:B------:R-:W-:-:S05]  /*1f280*/  IMAD.MOV.U32 R47, RZ, RZ, 0x3ff71547 ;  /* 0x3ff71547ff2f7424 */ /* 0x000fca00078e00ff */
[----:B------:R-:W-:-:S08]  /*1f290*/  DADD R48, R56, R54 ;  /* 0x0000000038307229 */ /* 0x000fd00000000036 */
[----:B------:R-:W-:Y:S02]  /*1f2a0*/  DFMA R46, R48, R46, 6.75539944105574400000e+15 ;  /* 0x43380000302e742b */ /* 0x000fe4000000002e */
[----:B------:R-:W-:Y:S01]  /*1f2b0*/  FSETP.GEU.AND P2, PT, |R49|, 4.1917929649353027344, PT ;  /* 0x4086232b3100780b */ /* 0x000fe20003f4e200 */
[----:B------:R-:W-:-:S05]  /*1f2c0*/  DADD R56, R56, -R48 ;  /* 0x0000000038387229 */ /* 0x000fca0000000830 */
[----:B------:R-:W-:-:S03]  /*1f2d0*/  DADD R50, R46, -6.75539944105574400000e+15 ;  /* 0xc33800002e327429 */ /* 0x000fc60000000000 */
[----:B------:R-:W-:-:S05]  /*1f2e0*/  DADD R54, R54, R56 ;  /* 0x0000000036367229 */ /* 0x000fca0000000038 */
        /* <DEDUP_REMOVED lines=50> */
.L_x_450:
[----:B------:R-:W-:Y:S01]  /*1f610*/  DFMA R54, R54, R52, R52 ;  /* 0x000000343636722b */ /* 0x000fe20000000034 */
[----:B------:R-:W-:Y:S01]  /*1f620*/  IMAD.MOV.U32 R46, RZ, RZ, R0 ;  /* 0x000000ffff2e7224 */ /* 0x000fe200078e0000 */
[----:B------:R-:W-:Y:S01]  /*1f630*/  DSETP.NEU.AND P2, PT, |R52|, +INF , PT ;  /* 0x7ff000003400742a */ /* 0x000fe20003f4d200 */
[----:B------:R-:W-:-:S07]  /*1f640*/  IMAD.MOV.U32 R47, RZ, RZ, 0x0 ;  /* 0x00000000ff2f7424 */ /* 0x000fce00078e00ff */
[----:B------:R-:W-:Y:S02]  /*1f650*/  FSEL R48, R52, R54, !P2 ;  /* 0x0000003634307208 */ /* 0x000fe40005000000 */
[----:B------:R-:W-:Y:S01]  /*1f660*/  FSEL R52, R53, R55, !P2 ;  /* 0x0000003735347208 */ /* 0x000fe20005000000 */
[----:B------:R-:W-:Y:S06]  /*1f670*/  RET.REL.NODEC R46 `(_Z21sogrand_slices_kernelPdS_S_PhiiimdiPi) ;  /* 0xfffffe082e607950 */ /* 0x000fec0003c3ffff */
.L_x_451:
        /* <DEDUP_REMOVED lines=16> */
.L_x_1260:


//--------------------- .text._Z19sogrand_rows_kernelPdS_S_PhiiimdiPi --------------------------
	.section	.text._Z19sogrand_rows_kernelPdS_S_PhiiimdiPi,"ax",@progbits
	.align	128
        .global         _Z19sogrand_rows_kernelPdS_S_PhiiimdiPi
        .type           _Z19sogrand_rows_kernelPdS_S_PhiiimdiPi,@function
        .size           _Z19sogrand_rows_kernelPdS_S_PhiiimdiPi,(.L_x_1264 - _Z19sogrand_rows_kernelPdS_S_PhiiimdiPi)
        .other          _Z19sogrand_rows_kernelPdS_S_PhiiimdiPi,@"STO_CUDA_ENTRY STV_DEFAULT"
_Z19sogrand_rows_kernelPdS_S_PhiiimdiPi:
.text._Z19sogrand_rows_kernelPdS_S_PhiiimdiPi:
[----:B------:R-:W0:Y:S01]  /*0000*/  LDC R1, c[0x0][0x37c] ;  /* 0x0000df00ff017b82 */ /* 0x000e220000000800 */
[----:B------:R-:W1:Y:S07]  /*0010*/  S2R R2, SR_TID.X ;  /* 0x0000000000027919 */ /* 0x000e6e0000002100 */
[----:B------:R-:W1:Y:S01]  /*0020*/  S2UR UR4, SR_CTAID.X ;  /* 0x00000000000479c3 */ /* 0x000e620000002500 */
[----:B------:R-:W2:Y:S01]  /*0030*/  LDCU UR8, c[0x0][0x3a0] ;  /* 0x00007400ff0877ac */ /* 0x000ea20008000800 */
[----:B0-----:R-:W-:-:S05]  /*0040*/  VIADD R1, R1, 0xfffffac8 ;  /* 0xfffffac801017836 */ /* 0x001fca0000000000 */
[C---:B------:R-:W-:Y:S02]  /*0050*/  R2UR UR16, R1.reuse ;  /* 0x00000000011072ca */ /* 0x040fe400000e0000 */
[C---:B------:R-:W-:Y:S02]  /*0060*/  R2UR UR9, R1.reuse ;  /* 0x00000000010972ca */ /* 0x040fe400000e0000 */
[----:B------:R-:W-:Y:S02]  /*0070*/  R2UR UR12, R1 ;  /* 0x00000000010c72ca */ /* 0x000fe400000e0000 */
[----:B-1----:R-:W-:-:S04]  /*0080*/  VIMNMX R0, PT, PT, R2, UR4, !PT ;  /* 0x0000000402007c48 */ /* 0x002fc8000ffe0100 */
[----:B--2---:R-:W-:-:S13]  /*0090*/  ISETP.GE.AND P0, PT, R0, UR8, PT ;  /* 0x0000000800007c0c */ /* 0x004fda000bf06270 */
[----:B------:R-:W-:Y:S05]  /*00a0*/  @P0 EXIT ;  /* 0x000000000000094d */ /* 0x000fea0003800000 */
[----:B------:R-:W-:Y:S02]  /*00b0*/  UIADD3 UR15, UPT, UPT, UR8, -0x1, URZ ;  /* 0xffffffff080f7890 */ /* 0x000fe4000fffe0ff */
[----:B------:R-:W-:Y:S01]  /*00c0*/  IMAD.U32 R3, RZ, RZ, UR8 ;  /* 0x00000008ff037e24 */ /* 0x000fe2000f8e00ff */
[----:B------:R-:W-:Y:S01]  /*00d0*/  ULOP3.LUT UR14, UR8, 0xf, URZ, 0xc0, !UPT ;  /* 0x0000000f080e7892 */ /* 0x000fe2000f8ec0ff */
[----:B------:R-:W-:Y:S01]  /*00e0*/  VIADD R0, R1, 0x3f0 ;  /* 0x000003f001007836 */ /* 0x000fe20000000000 */
[----:B------:R-:W-:Y:S01]  /*00f0*/  UISETP.GE.U32.AND UP3, UPT, UR15, 0xf, UPT ;  /* 0x0000000f0f00788c */ /* 0x000fe2000bf66070 */
[----:B------:R-:W-:Y:S01]  /*0100*/  IMAD R2, R3, UR4, R2 ;  /* 0x0000000403027c24 */ /* 0x000fe2000f8e0202 */
[----:B------:R-:W0:Y:S01]  /*0110*/  LDCU.64 UR10, c[0x0][0x358] ;  /* 0x00006b00ff0a77ac */ /* 0x000e220008000a00 */
[----:B------:R-:W-:Y:S02]  /*0120*/  IMAD.MOV.U32 R39, RZ, RZ, RZ ;  /* 0x000000ffff277224 */ /* 0x000fe400078e00ff */
[----:B------:R-:W-:-:S04]  /*0130*/  IMAD R2, R2, UR8, RZ ;  /* 0x0000000802027c24 */ /* 0x000fc8000f8e02ff */
[----:B------:R-:W-:Y:S05]  /*0140*/  BRA.U !UP3, `(.L_x_452) ;  /* 0x000000010ba87547 */ /* 0x000fea000b800000 */
[----:B------:R-:W-:Y:S01]  /*0150*/  ULOP3.LUT UR4, UR8, 0xfffffff0, URZ, 0xc0, !UPT ;  /* 0xfffffff008047892 */ /* 0x000fe2000f8ec0ff */
[----:B------:R-:W-:-:S05]  /*0160*/  IMAD.MOV.U32 R3, RZ, RZ, RZ ;  /* 0x000000ffff037224 */ /* 0x000fca00078e00ff */
[----:B------:R-:W-:-:S07]  /*0170*/  IMAD.U32 R39, RZ, RZ, UR4 ;  /* 0x00000004ff277e24 */ /* 0x000fce000f8e00ff */
.L_x_453:
[----:B-1----:R-:W1:Y:S01]  /*0180*/  LDC.64 R4, c[0x0][0x380] ;  /* 0x0000e000ff047b82 */ /* 0x002e620000000a00 */
[----:B------:R-:W-:-:S04]  /*0190*/  IMAD.IADD R7, R2, 0x1, R3 ;  /* 0x0000000102077824 */ /* 0x000fc800078e0203 */
[----:B-1----:R-:W-:-:S05]  /*01a0*/  IMAD.WIDE R4, R7, 0x8, R4 ;  /* 0x0000000807047825 */ /* 0x002fca00078e0204 */
[----:B0-----:R-:W2:Y:S04]  /*01b0*/  LDG.E.64 R6, desc[UR10][R4.64] ;  /* 0x0000000a04067981 */ /* 0x001ea8000c1e1b00 */
        /* <DEDUP_REMOVED lines=35> */
.L_x_452:
[----:B------:R-:W-:Y:S01]  /*03f0*/  UISETP.NE.AND UP4, UPT, UR14, URZ, UPT ;  /* 0x000000ff0e00728c */ /* 0x000fe2000bf85270 */
[C---:B------:R-:W-:Y:S02]  /*0400*/  VIADD R3, R1.reuse, 0x210 ;  /* 0x0000021001037836 */ /* 0x040fe40000000000 */
[----:B------:R-:W-:-:S06]  /*0410*/  VIADD R4, R1, 0x288 ;  /* 0x0000028801047836 */ /* 0x000fcc0000000000 */
[----:B------:R-:W-:Y:S05]  /*0420*/  BRA.U !UP4, `(.L_x_454) ;  /* 0x000000010cdc7547 */ /* 0x000fea000b800000 */
[----:B------:R-:W-:Y:S02]  /*0430*/  UISETP.GE.U32.AND UP0, UPT, UR14, 0x8, UPT ;  /* 0x000000080e00788c */ /* 0x000fe4000bf06070 */
[----:B------:R-:W-:-:S04]  /*0440*/  ULOP3.LUT UR4, UR8, 0x7, URZ, 0xc0, !UPT ;  /* 0x0000000708047892 */ /* 0x000fc8000f8ec0ff */
[----:B------:R-:W-:-:S03]  /*0450*/  UISETP.NE.AND UP1, UPT, UR4, URZ, UPT ;  /* 0x000000ff0400728c */ /* 0x000fc6000bf25270 */
[----:B------:R-:W-:Y:S08]  /*0460*/  BRA.U !UP0, `(.L_x_455) ;  /* 0x0000000108547547 */ /* 0x000ff0000b800000 */
[----:B-1----:R-:W1:Y:S01]  /*0470*/  LDC.64 R6, c[0x0][0x380] ;  /* 0x0000e000ff067b82 */ /* 0x002e620000000a00 */
[----:B------:R-:W-:-:S05]  /*0480*/  IADD3 R5, PT, PT, R2, R39, RZ ;  /* 0x0000002702057210 */ /* 0x000fca0007ffe0ff */
        /* <DEDUP_REMOVED lines=8> */
[----:B------:R-:W5:Y:S01]  /*0510*/  LDG.E.64 R22, desc[UR10][R6.64+0x38] ;  /* 0x0000380a06167981 */ /* 0x000f62000c1e1b00 */
[----:B------:R-:W-:-:S02]  /*0520*/  IMAD R5, R39, 0x8, R0 ;  /* 0x0000000827057824 */ /* 0x000fc400078e0200 */
[----:B------:R-:W-:-:S03]  /*0530*/  VIADD R39, R39, 0x8 ;  /* 0x0000000827277836 */ /* 0x000fc60000000000 */
        /* <DEDUP_REMOVED lines=8> */
.L_x_455:
[----:B------:R-:W-:Y:S05]  /*05c0*/  BRA.U !UP1, `(.L_x_454) ;  /* 0x0000000109747547 */ /* 0x000fea000b800000 */
[----:B------:R-:W-:Y:S02]  /*05d0*/  UISETP.GE.U32.AND UP0, UPT, UR4, 0x4, UPT ;  /* 0x000000040400788c */ /* 0x000fe4000bf06070 */
[----:B------:R-:W-:-:S04]  /*05e0*/  ULOP3.LUT UR5, UR8, 0x3, URZ, 0xc0, !UPT ;  /* 0x0000000308057892 */ /* 0x000fc8000f8ec0ff */
[----:B------:R-:W-:-:S03]  /*05f0*/  UISETP.NE.AND UP1, UPT, UR5, URZ, UPT ;  /* 0x000000ff0500728c */ /* 0x000fc6000bf25270 */
[----:B------:R-:W-:Y:S08]  /*0600*/  BRA.U !UP0, `(.L_x_456) ;  /* 0x0000000108347547 */ /* 0x000ff0000b800000 */
[----:B-1----:R-:W1:Y:S01]  /*0610*/  LDC.64 R6, c[0x0][0x380] ;  /* 0x0000e000ff067b82 */ /* 0x002e620000000a00 */
[----:B--2---:R-:W-:-:S04]  /*0620*/  IMAD.IADD R5, R2, 0x1, R39 ;  /* 0x0000000102057824 */ /* 0x004fc800078e0227 */
[----:B-1----:R-:W-:-:S05]  /*0630*/  IMAD.WIDE R6, R5, 0x8, R6 ;  /* 0x0000000805067825 */ /* 0x002fca00078e0206 */
[----:B0-----:R-:W2:Y:S04]  /*0640*/  LDG.E.64 R8, desc[UR10][R6.64] ;  /* 0x0000000a06087981 */ /* 0x001ea8000c1e1b00 */
[----:B------:R-:W3:Y:S04]  /*0650*/  LDG.E.64 R10, desc[UR10][R6.64+0x8] ;  /* 0x0000080a060a7981 */ /* 0x000ee8000c1e1b00 */
        /* <DEDUP_REMOVED lines=8> */
.L_x_456:
[----:B------:R-:W-:Y:S05]  /*06e0*/  BRA.U !UP1, `(.L_x_454) ;  /* 0x00000001092c7547 */ /* 0x000fea000b800000 */
[----:B012---:R-:W0:Y:S01]  /*06f0*/  LDC.64 R8, c[0x0][0x380] ;  /* 0x0000e000ff087b82 */ /* 0x007e220000000a00 */
[----:B------:R-:W-:-:S05]  /*0700*/  UMOV UR4, URZ ;  /* 0x000000ff00047c82 */ /* 0x000fca0008000000 */
.L_x_457:
[----:B---3--:R-:W-:-:S04]  /*0710*/  IMAD.IADD R7, R2, 0x1, R39 ;  /* 0x0000000102077824 */ /* 0x008fc800078e0227 */
[----:B0-----:R-:W-:-:S06]  /*0720*/  IMAD.WIDE R6, R7, 0x8, R8 ;  /* 0x0000000807067825 */ /* 0x001fcc00078e0208 */
[----:B------:R-:W2:Y:S01]  /*0730*/  LDG.E.64 R6, desc[UR10][R6.64] ;  /* 0x0000000a06067981 */ /* 0x000ea2000c1e1b00 */
[C---:B------:R-:W-:Y:S01]  /*0740*/  IMAD R5, R39.reuse, 0x8, R0 ;  /* 0x0000000827057824 */ /* 0x040fe200078e0200 */
[----:B------:R-:W-:Y:S01]  /*0750*/  UIADD3 UR4, UPT, UPT, UR4, 0x1, URZ ;  /* 0x0000000104047890 */ /* 0x000fe2000fffe0ff */
[----:B------:R-:W-:-:S03]  /*0760*/  VIADD R39, R39, 0x1 ;  /* 0x0000000127277836 */ /* 0x000fc60000000000 */
[----:B------:R-:W-:Y:S01]  /*0770*/  UISETP.NE.AND UP0, UPT, UR4, UR5, UPT ;  /* 0x000000050400728c */ /* 0x000fe2000bf05270 */
[----:B--2---:R3:W-:Y:S08]  /*0780*/  STL.64 [R5], R6 ;  /* 0x0000000605007387 */ /* 0x0047f00000100a00 */
[----:B------:R-:W-:Y:S05]  /*0790*/  BRA.U UP0, `(.L_x_457) ;  /* 0xfffffffd00dc7547 */ /* 0x000fea000b83ffff */
.L_x_454:
[----:B012---:R-:W-:Y:S01]  /*07a0*/  CS2R R8, SRZ ;  /* 0x0000000000087805 */ /* 0x007fe2000001ff00 */
[----:B------:R-:W-:Y:S06]  /*07b0*/  BRA.U !UP3, `(.L_x_458) ;  /* 0x000000010be07547 */ /* 0x000fec000b800000 */
[----:B------:R-:W-:Y:S01]  /*07c0*/  ULOP3.LUT UR4, UR8, 0x7ffffff0, URZ, 0xc0, !UPT ;  /* 0x7ffffff008047892 */ /* 0x000fe2000f8ec0ff */
[----:B------:R-:W-:Y:S01]  /*07d0*/  IMAD.MOV.U32 R9, RZ, RZ, RZ ;  /* 0x000000ffff097224 */ /* 0x000fe200078e00ff */
[----:B---3--:R-:W-:-:S04]  /*07e0*/  CS2R R6, SRZ ;  /* 0x0000000000067805 */ /* 0x008fc8000001ff00 */
[----:B------:R-:W-:-:S07]  /*07f0*/  IMAD.U32 R8, RZ, RZ, UR4 ;  /* 0x00000004ff087e24 */ /* 0x000fce000f8e00ff */
.L_x_459:
[C---:B--2---:R-:W-:Y:S01]  /*0800*/  IADD3 R12, P1, PT, R6.reuse, 0x2, RZ ;  /* 0x00000002060c7810 */ /* 0x044fe20007f3e0ff */
[C---:B------:R-:W-:Y:S01]  /*0810*/  IMAD.U32 R5, R6.reuse, 0x8, R1 ;  /* 0x0000000806057824 */ /* 0x040fe200078e0001 */
[----:B------:R-:W-:-:S03]  /*0820*/  IADD3 R10, P0, PT, R6, 0x1, RZ ;  /* 0x00000001060a7810 */ /* 0x000fc60007f1e0ff */
[--C-:B------:R-:W-:Y:S01]  /*0830*/  IMAD.X R13, RZ, RZ, R7.reuse, P1 ;  /* 0x000000ffff0d7224 */ /* 0x100fe200008e0607 */
[----:B------:R-:W-:Y:S01]  /*0840*/  IADD3.X R11, PT, PT, RZ, R7, RZ, P0, !PT ;  /* 0x00000007ff0b7210 */ /* 0x000fe200007fe4ff */
[----:B------:R-:W-:Y:S01]  /*0850*/  STL.64 [R5], R6 ;  /* 0x0000000605007387 */ /* 0x000fe20000100a00 */
[C---:B------:R-:W-:Y:S02]  /*0860*/  IADD3 R14, P0, PT, R6.reuse, 0x3, RZ ;  /* 0x00000003060e7810 */ /* 0x040fe40007f1e0ff */
[C---:B------:R-:W-:Y:S01]  /*0870*/  IADD3 R16, P1, PT, R6.reuse, 0x4, RZ ;  /* 0x0000000406107810 */ /* 0x040fe20007f3e0ff */
[----:B------:R0:W-:Y:S02]  /*0880*/  STL.64 [R5+0x8], R10 ;  /* 0x0000080a05007387 */ /* 0x0001e40000100a00 */
[--C-:B------:R-:W-:Y:S01]  /*0890*/  IMAD.X R15, RZ, RZ, R7.reuse, P0 ;  /* 0x000000ffff0f7224 */ /* 0x100fe200000e0607 */
[C---:B------:R-:W-:Y:S01]  /*08a0*/  IADD3 R18, P0, PT, R6.reuse, 0x5, RZ ;  /* 0x0000000506127810 */ /* 0x040fe20007f1e0ff */
[--C-:B------:R-:W-:Y:S01]  /*08b0*/  IMAD.X R17, RZ, RZ, R7.reuse, P1 ;  /* 0x000000ffff117224 */ /* 0x100fe200008e0607 */
[C---:B------:R-:W-:Y:S01]  /*08c0*/  IADD3 R20, P1, PT, R6.reuse, 0x6, RZ ;  /* 0x0000000606147810 */ /* 0x040fe20007f3e0ff */
[----:B------:R1:W-:Y:S02]  /*08d0*/  STL.64 [R5+0x10], R12 ;  /* 0x0000100c05007387 */ /* 0x0003e40000100a00 */
[--C-:B------:R-:W-:Y:S01]  /*08e0*/  IMAD.X R19, RZ, RZ, R7.reuse, P0 ;  /* 0x000000ffff137224 */ /* 0x100fe200000e0607 */
[C---:B------:R-:W-:Y:S01]  /*08f0*/  IADD3 R22, P0, PT, R6.reuse, 0x7, RZ ;  /* 0x0000000706167810 */ /* 0x040fe20007f1e0ff */
[----:B------:R-:W-:Y:S01]  /*0900*/  IMAD.X R21, RZ, RZ, R7, P1 ;  /* 0x000000ffff157224 */ /* 0x000fe200008e0607 */
[----:B------:R2:W-:Y:S01]  /*0910*/  STL.64 [R5+0x18], R14 ;  /* 0x0000180e05007387 */ /* 0x0005e20000100a00 */
[----:B0-----:R-:W-:-:S02]  /*0920*/  IADD3 R10, P1, PT, R6, 0x8, RZ ;  /* 0x00000008060a7810 */ /* 0x001fc40007f3e0ff */
[--C-:B------:R-:W-:Y:S01]  /*0930*/  IMAD.X R23, RZ, RZ, R7.reuse, P0 ;  /* 0x000000ffff177224 */ /* 0x100fe200000e0607 */
[----:B------:R0:W-:Y:S02]  /*0940*/  STL.64 [R5+0x20], R16 ;  /* 0x0000201005007387 */ /* 0x0001e40000100a00 */
[----:B------:R-:W-:Y:S01]  /*0950*/  IMAD.X R11, RZ, RZ, R7, P1 ;  /* 0x000000ffff0b7224 */ /* 0x000fe200008e0607 */
[C---:B-1----:R-:W-:Y:S01]  /*0960*/  IADD3 R12, P0, PT, R6.reuse, 0x9, RZ ;  /* 0x00000009060c7810 */ /* 0x042fe20007f1e0ff */
[----:B------:R1:W-:Y:S01]  /*0970*/  STL.64 [R5+0x28], R18 ;  /* 0x0000281205007387 */ /* 0x0003e20000100a00 */
[----:B--2---:R-:W-:-:S03]  /*0980*/  IADD3 R14, P1, PT, R6, 0xa, RZ ;  /* 0x0000000a060e7810 */ /* 0x004fc60007f3e0ff */
[--C-:B------:R-:W-:Y:S01]  /*0990*/  IMAD.X R13, RZ, RZ, R7.reuse, P0 ;  /* 0x000000ffff0d7224 */ /* 0x100fe200000e0607 */
[----:B------:R2:W-:Y:S01]  /*09a0*/  STL.64 [R5+0x30], R20 ;  /* 0x0000301405007387 */ /* 0x0005e20000100a00 */
[C---:B0-----:R-:W-:Y:S01]  /*09b0*/  IADD3 R16, P0, PT, R6.reuse, 0xb, RZ ;  /* 0x0000000b06107810 */ /* 0x041fe20007f1e0ff */
[--C-:B------:R-:W-:Y:S02]  /*09c0*/  IMAD.X R15, RZ, RZ, R7.reuse, P1 ;  /* 0x000000ffff0f7224 */ /* 0x100fe400008e0607 */
[----:B------:R0:W-:Y:S01]  /*09d0*/  STL.64 [R5+0x38], R22 ;  /* 0x0000381605007387 */ /* 0x0001e20000100a00 */
[C---:B-1----:R-:W-:Y:S01]  /*09e0*/  IADD3 R18, P1, PT, R6.reuse, 0xc, RZ ;  /* 0x0000000c06127810 */ /* 0x042fe20007f3e0ff */
[--C-:B------:R-:W-:Y:S02]  /*09f0*/  IMAD.X R17, RZ, RZ, R7.reuse, P0 ;  /* 0x000000ffff117224 */ /* 0x100fe400000e0607 */
[----:B------:R1:W-:Y:S02]  /*0a00*/  STL.64 [R5+0x40], R10 ;  /* 0x0000400a05007387 */ /* 0x0003e40000100a00 */
[----:B------:R-:W-:Y:S01]  /*0a10*/  IMAD.X R19, RZ, RZ, R7, P1 ;  /* 0x000000ffff137224 */ /* 0x000fe200008e0607 */
[C---:B--2---:R-:W-:Y:S01]  /*0a20*/  IADD3 R20, P0, PT, R6.reuse, 0xd, RZ ;  /* 0x0000000d06147810 */ /* 0x044fe20007f1e0ff */
[----:B------:R2:W-:Y:S01]  /*0a30*/  STL.64 [R5+0x48], R12 ;  /* 0x0000480c05007387 */ /* 0x0005e20000100a00 */
[----:B0-----:R-:W-:-:S03]  /*0a40*/  IADD3 R22, P2, PT, R6, 0xe, RZ ;  /* 0x0000000e06167810 */ /* 0x001fc60007f5e0ff */
[----:B------:R2:W-:Y:S01]  /*0a50*/  STL.64 [R5+0x50], R14 ;  /* 0x0000500e05007387 */ /* 0x0005e20000100a00 */
[----:B------:R-:W-:Y:S02]  /*0a60*/  IADD3.X R21, PT, PT, RZ, R7, RZ, P0, !PT ;  /* 0x00000007ff157210 */ /* 0x000fe400007fe4ff */
[C---:B-1----:R-:W-:Y:S01]  /*0a70*/  IADD3 R10, P1, PT, R6.reuse, 0xf, RZ ;  /* 0x0000000f060a7810 */ /* 0x042fe20007f3e0ff */
[--C-:B------:R-:W-:Y:S01]  /*0a80*/  IMAD.X R23, RZ, RZ, R7.reuse, P2 ;  /* 0x000000ffff177224 */ /* 0x100fe200010e0607 */
[----:B------:R-:W-:Y:S01]  /*0a90*/  IADD3 R6, P0, PT, R6, 0x10, RZ ;  /* 0x0000001006067810 */ /* 0x000fe20007f1e0ff */
[----:B------:R2:W-:Y:S02]  /*0aa0*/  STL.64 [R5+0x58], R16 ;  /* 0x0000581005007387 */ /* 0x0005e40000100a00 */
[--C-:B------:R-:W-:Y:S02]  /*0ab0*/  IMAD.X R11, RZ, RZ, R7.reuse, P1 ;  /* 0x000000ffff0b7224 */ /* 0x100fe400008e0607 */
[----:B------:R2:W-:Y:S01]  /*0ac0*/  STL.64 [R5+0x60], R18 ;  /* 0x0000601205007387 */ /* 0x0005e20000100a00 */
[----:B------:R-:W-:Y:S01]  /*0ad0*/  IMAD.X R7, RZ, RZ, R7, P0 ;  /* 0x000000ffff077224 */ /* 0x000fe200000e0607 */
[----:B------:R-:W-:-:S02]  /*0ae0*/  ISETP.NE.U32.AND P0, PT, R6, R8, PT ;  /* 0x000000080600720c */ /* 0x000fc40003f05070 */
[----:B------:R2:W-:Y:S02]  /*0af0*/  STL.64 [R5+0x68], R20 ;  /* 0x0000681405007387 */ /* 0x0005e40000100a00 */
[----:B------:R-:W-:Y:S02]  /*0b00*/  ISETP.NE.AND.EX P0, PT, R7, R9, PT, P0 ;  /* 0x000000090700720c */ /* 0x000fe40003f05300 */
[----:B------:R2:W-:Y:S04]  /*0b10*/  STL.64 [R5+0x70], R22 ;  /* 0x0000701605007387 */ /* 0x0005e80000100a00 */
[----:B------:R2:W-:Y:S07]  /*0b20*/  STL.64 [R5+0x78], R10 ;  /* 0x0000780a05007387 */ /* 0x0005ee0000100a00 */
[----:B------:R-:W-:Y:S05]  /*0b30*/  @P0 BRA `(.L_x_459) ;  /* 0xfffffffc00300947 */ /* 0x000fea000383ffff */
.L_x_458:
[----:B------:R-:W-:Y:S05]  /*0b40*/  BRA.U !UP4, `(.L_x_460) ;  /* 0x000000050c147547 */ /* 0x000fea000b800000 */
[----:B------:R-:W-:Y:S02]  /*0b50*/  UIADD3 UR4, UP0, UPT, UR14, -0x1, URZ ;  /* 0xffffffff0e047890 */ /* 0x000fe4000ff1e0ff */
[----:B------:R-:W-:Y:S02]  /*0b60*/  ULOP3.LUT UP1, URZ, UR8, 0x7, URZ, 0xc0, !UPT ;  /* 0x0000000708ff7892 */ /* 0x000fe4000f82c0ff */
[----:B------:R-:W-:Y:S02]  /*0b70*/  UIADD3.X UR5, UPT, UPT, URZ, -0x1, URZ, UP0, !UPT ;  /* 0xffffffffff057890 */ /* 0x000fe400087fe4ff */
[----:B------:R-:W-:-:S04]  /*0b80*/  UISETP.GE.U32.AND UP0, UPT, UR4, 0x7, UPT ;  /* 0x000000070400788c */ /* 0x000fc8000bf06070 */
[----:B------:R-:W-:-:S09]  /*0b90*/  UISETP.GE.U32.AND.EX UP0, UPT, UR5, URZ, UPT, UP0 ;  /* 0x000000ff0500728c */ /* 0x000fd2000bf06100 */
[----:B------:R-:W-:Y:S05]  /*0ba0*/  BRA.U !UP0, `(.L_x_461) ;  /* 0x0000000108647547 */ /* 0x000fea000b800000 */
[C---:B---3--:R-:W-:Y:S01]  /*0bb0*/  IADD3 R6, P0, PT, R8.reuse, 0x1, RZ ;  /* 0x0000000108067810 */ /* 0x048fe20007f1e0ff */
[C---:B--2---:R-:W-:Y:S01]  /*0bc0*/  IMAD.U32 R5, R8.reuse, 0x8, R1 ;  /* 0x0000000808057824 */ /* 0x044fe200078e0001 */
[C---:B------:R-:W-:Y:S02]  /*0bd0*/  IADD3 R10, P1, PT, R8.reuse, 0x2, RZ ;  /* 0x00000002080a7810 */ /* 0x040fe40007f3e0ff */
        /* <DEDUP_REMOVED lines=10> */
[----:B------:R-:W-:Y:S01]  /*0c80*/  IADD3 R20, P1, PT, R8, 0x7, RZ ;  /* 0x0000000708147810 */ /* 0x000fe20007f3e0ff */
[----:B------:R-:W-:Y:S02]  /*0c90*/  STL.64 [R5+0x10], R10 ;  /* 0x0000100a05007387 */ /* 0x000fe40000100a00 */
[----:B------:R-:W-:-:S02]  /*0ca0*/  IMAD.X R17, RZ, RZ, R9, P0 ;  /* 0x000000ffff117224 */ /* 0x000fc400000e0609 */
[----:B------:R-:W-:Y:S01]  /*0cb0*/  IMAD.X R21, RZ, RZ, R9, P1 ;  /* 0x000000ffff157224 */ /* 0x000fe200008e0609 */
[----:B------:R-:W-:Y:S04]  /*0cc0*/  STL.64 [R5+0x18], R12 ;  /* 0x0000180c05007387 */ /* 0x000fe80000100a00 */
[----:B------:R-:W-:Y:S04]  /*0cd0*/  STL.64 [R5+0x20], R14 ;  /* 0x0000200e05007387 */ /* 0x000fe80000100a00 */
[----:B------:R-:W-:Y:S04]  /*0ce0*/  STL.64 [R5+0x28], R16 ;  /* 0x0000281005007387 */ /* 0x000fe80000100a00 */
[----:B------:R-:W-:Y:S04]  /*0cf0*/  STL.64 [R5+0x30], R18 ;  /* 0x0000301205007387 */ /* 0x000fe80000100a00 */
[----:B------:R-:W-:Y:S04]  /*0d00*/  STL.64 [R5+0x38], R20 ;  /* 0x0000381405007387 */ /* 0x000fe80000100a00 */
[----:B------:R0:W-:Y:S02]  /*0d10*/  STL.64 [R5], R8 ;  /* 0x0000000805007387 */ /* 0x0001e40000100a00 */
[----:B0-----:R-:W-:-:S04]  /*0d20*/  IADD3 R8, P0, PT, R8, 0x8, RZ ;  /* 0x0000000808087810 */ /* 0x001fc80007f1e0ff */
[----:B------:R-:W-:-:S09]  /*0d30*/  IADD3.X R9, PT, PT, RZ, R9, RZ, P0, !PT ;  /* 0x00000009ff097210 */ /* 0x000fd200007fe4ff */
.L_x_461:
        /* <DEDUP_REMOVED lines=8> */
[C---:B--2---:R-:W-:Y:S01]  /*0dc0*/  IADD3 R10, P0, PT, R8.reuse, 0x1, RZ ;  /* 0x00000001080a7810 */ /* 0x044fe20007f1e0ff */
[C---:B---3--:R-:W-:Y:S01]  /*0dd0*/  IMAD.U32 R5, R8.reuse, 0x8, R1 ;  /* 0x0000000808057824 */ /* 0x048fe200078e0001 */
[C---:B------:R-:W-:Y:S01]  /*0de0*/  IADD3 R12, P1, PT, R8.reuse, 0x2, RZ ;  /* 0x00000002080c7810 */ /* 0x040fe20007f3e0ff */
[----:B------:R-:W-:Y:S01]  /*0df0*/  IMAD.MOV.U32 R6, RZ, RZ, R8 ;  /* 0x000000ffff067224 */ /* 0x000fe200078e0008 */
[C---:B------:R-:W-:Y:S01]  /*0e00*/  IADD3 R14, P2, PT, R8.reuse, 0x3, RZ ;  /* 0x00000003080e7810 */ /* 0x040fe20007f5e0ff */
[--C-:B------:R-:W-:Y:S01]  /*0e10*/  IMAD.X R11, RZ, RZ, R9.reuse, P0 ;  /* 0x000000ffff0b7224 */ /* 0x100fe200000e0609 */
[----:B------:R-:W-:Y:S01]  /*0e20*/  IADD3 R8, P0, PT, R8, 0x4, RZ ;  /* 0x0000000408087810 */ /* 0x000fe20007f1e0ff */
[--C-:B------:R-:W-:Y:S02]  /*0e30*/  IMAD.MOV.U32 R7, RZ, RZ, R9.reuse ;  /* 0x000000ffff077224 */ /* 0x100fe400078e0009 */
[--C-:B------:R-:W-:Y:S01]  /*0e40*/  IMAD.X R13, RZ, RZ, R9.reuse, P1 ;  /* 0x000000ffff0d7224 */ /* 0x100fe200008e0609 */
[----:B------:R0:W-:Y:S01]  /*0e50*/  STL.64 [R5+0x8], R10 ;  /* 0x0000080a05007387 */ /* 0x0001e20000100a00 */
[----:B------:R-:W-:-:S02]  /*0e60*/  IMAD.X R15, RZ, RZ, R9, P2 ;  /* 0x000000ffff0f7224 */ /* 0x000fc400010e0609 */
[----:B------:R-:W-:Y:S01]  /*0e70*/  IMAD.X R9, RZ, RZ, R9, P0 ;  /* 0x000000ffff097224 */ /* 0x000fe200000e0609 */
[----:B------:R0:W-:Y:S04]  /*0e80*/  STL.64 [R5], R6 ;  /* 0x0000000605007387 */ /* 0x0001e80000100a00 */
[----:B------:R0:W-:Y:S04]  /*0e90*/  STL.64 [R5+0x10], R12 ;  /* 0x0000100c05007387 */ /* 0x0001e80000100a00 */
[----:B------:R0:W-:Y:S02]  /*0ea0*/  STL.64 [R5+0x18], R14 ;  /* 0x0000180e05007387 */ /* 0x0001e40000100a00 */
.L_x_462:
[----:B------:R-:W-:Y:S05]  /*0eb0*/  BRA.U !UP1, `(.L_x_460) ;  /* 0x0000000109387547 */ /* 0x000fea000b800000 */
[----:B------:R-:W-:Y:S01]  /*0ec0*/  ULOP3.LUT UR6, UR8, 0x3, URZ, 0xc0, !UPT ;  /* 0x0000000308067892 */ /* 0x000fe2000f8ec0ff */
[----:B------:R-:W-:Y:S01]  /*0ed0*/  UMOV UR4, URZ ;  /* 0x000000ff00047c82 */ /* 0x000fe20008000000 */
[----:B------:R-:W-:-:S10]  /*0ee0*/  UMOV UR5, URZ ;  /* 0x000000ff00057c82 */ /* 0x000fd40008000000 */
.L_x_463:
[C---:B0123--:R-:W-:Y:S01]  /*0ef0*/  IMAD.U32 R5, R8.reuse, 0x8, R1 ;  /* 0x0000000808057824 */ /* 0x04ffe200078e0001 */
        /* <DEDUP_REMOVED lines=10> */
.L_x_460:
[----:B------:R-:W4:Y:S02]  /*0fa0*/  LDCU UR6, c[0x0][0x3a8] ;  /* 0x00007500ff0677ac */ /* 0x000f240008000800 */
[----:B----4-:R-:W-:Y:S02]  /*0fb0*/  UISETP.NE.AND UP0, UPT, UR6, URZ, UPT ;  /* 0x000000ff0600728c */ /* 0x010fe4000bf05270 */
        /* <DEDUP_REMOVED lines=15> */
[----:B01-3--:R-:W-:Y:S01]  /*10b0*/  CS2R R6, SRZ ;  /* 0x0000000000067805 */ /* 0x00bfe2000001ff00 */
[----:B------:R-:W-:-:S12]  /*10c0*/  ULOP3.LUT UR4, UR5, 0xfffffff0, URZ, 0xc0, !UPT ;  /* 0xfffffff005047892 */ /* 0x000fd8000f8ec0ff */
.L_x_466:
[C---:B--2-4-:R-:W-:Y:S02]  /*10d0*/  LEA R5, R7.reuse, R4, 0x3 ;  /* 0x0000000407057211 */ /* 0x054fe400078e18ff */
[----:B------:R-:W-:-:S03]  /*10e0*/  IADD3 R7, P0, PT, R7, 0x10, RZ ;  /* 0x0000001007077810 */ /* 0x000fc60007f1e0ff */
[----:B------:R4:W-:Y:S02]  /*10f0*/  STL.64 [R5], RZ ;  /* 0x000000ff05007387 */ /* 0x0009e40000100a00 */
[----:B------:R-:W-:Y:S01]  /*1100*/  IMAD.X R6, RZ, RZ, R6, P0 ;  /* 0x000000ffff067224 */ /* 0x000fe200000e0606 */
[----:B------:R-:W-:Y:S01]  /*1110*/  ISETP.NE.U32.AND P0, PT, R7, UR4, PT ;  /* 0x0000000407007c0c */ /* 0x000fe2000bf05070 */
[----:B------:R4:W-:Y:S03]  /*1120*/  STL.64 [R5+0x8], RZ ;  /* 0x000008ff05007387 */ /* 0x0009e60000100a00 */
[----:B------:R-:W-:Y:S01]  /*1130*/  ISETP.NE.AND.EX P0, PT, R6, UR6, PT, P0 ;  /* 0x0000000606007c0c */ /* 0x000fe2000bf05300 */
        /* <DEDUP_REMOVED lines=15> */
.L_x_465:
[----:B------:R-:W-:Y:S05]  /*1230*/  BRA.U !UP0, `(.L_x_464) ;  /* 0x00000001088c7547 */ /* 0x000fea000b800000 */
[----:B------:R-:W-:Y:S02]  /*1240*/  UISETP.GE.U32.AND UP0, UPT, UR7, 0x8, UPT ;  /* 0x000000080700788c */ /* 0x000fe4000bf06070 */
[----:B------:R-:W-:Y:S02]  /*1250*/  ULOP3.LUT UR6, UR5, 0x5, URZ, 0xc0, !UPT ;  /* 0x0000000505067892 */ /* 0x000fe4000f8ec0ff */
[----:B------:R-:W-:Y:S02]  /*1260*/  UISETP.GE.U32.AND.EX UP0, UPT, URZ, URZ, UPT, UP0 ;  /* 0x000000ffff00728c */ /* 0x000fe4000bf06100 */
[----:B------:R-:W-:-:S04]  /*1270*/  UISETP.NE.U32.AND UP1, UPT, UR6, URZ, UPT ;  /* 0x000000ff0600728c */ /* 0x000fc8000bf25070 */
[----:B------:R-:W-:-:S03]  /*1280*/  UISETP.NE.AND.EX UP1, UPT, URZ, URZ, UPT, UP1 ;  /* 0x000000ffff00728c */ /* 0x000fc6000bf25310 */
[----:B------:R-:W-:Y:S08]  /*1290*/  BRA.U !UP0, `(.L_x_467) ;  /* 0x00000001082c7547 */ /* 0x000ff0000b800000 */
[----:B01234-:R-:W-:Y:S01]  /*12a0*/  IMAD.U32 R5, RZ, RZ, UR4 ;  /* 0x00000004ff057e24 */ /* 0x01ffe2000f8e00ff */
[----:B------:R-:W-:-:S03]  /*12b0*/  UIADD3 UR4, UPT, UPT, UR4, 0x8, URZ ;  /* 0x0000000804047890 */ /* 0x000fc6000fffe0ff */
[----:B------:R-:W-:-:S05]  /*12c0*/  IMAD.U32 R5, R5, 0x8, R4 ;  /* 0x0000000805057824 */ /* 0x000fca00078e0004 */
        /* <DEDUP_REMOVED lines=8> */
.L_x_467:
[----:B------:R-:W-:Y:S05]  /*1350*/  BRA.U !UP1, `(.L_x_464) ;  /* 0x0000000109447547 */ /* 0x000fea000b800000 */
[----:B------:R-:W-:Y:S01]  /*1360*/  UISETP.GE.U32.AND UP0, UPT, UR6, 0x4, UPT ;  /* 0x000000040600788c */ /* 0x000fe2000bf06070 */
[----:B01234-:R-:W-:Y:S01]  /*1370*/  IMAD.U32 R5, RZ, RZ, UR4 ;  /* 0x00000004ff057e24 */ /* 0x01ffe2000f8e00ff */
[----:B------:R-:W-:Y:S02]  /*1380*/  ULOP3.LUT UR5, UR5, 0x1, URZ, 0xc0, !UPT ;  /* 0x0000000105057892 */ /* 0x000fe4000f8ec0ff */
[----:B------:R-:W-:Y:S02]  /*1390*/  UISETP.GE.U32.AND.EX UP0, UPT, URZ, URZ, UPT, UP0 ;  /* 0x000000ffff00728c */ /* 0x000fe4000bf06100 */
[----:B------:R-:W-:-:S04]  /*13a0*/  UISETP.NE.U32.AND UP1, UPT, UR5, 0x1, UPT ;  /* 0x000000010500788c */ /* 0x000fc8000bf25070 */
[----:B------:R-:W-:Y:S01]  /*13b0*/  UISETP.NE.U32.AND.EX UP1, UPT, URZ, URZ, UPT, UP1 ;  /* 0x000000ffff00728c */ /* 0x000fe2000bf25110 */
[----:B------:R-:W-:-:S04]  /*13c0*/  PLOP3.LUT P0, PT, PT, PT, UP0, 0x80, 0x8 ;  /* 0x000000000008781c */ /* 0x000fc80003f0f008 */
[----:B------:R-:W-:Y:S01]  /*13d0*/  @UP0 UIADD3 UR4, UPT, UPT, UR4, 0x4, URZ ;  /* 0x0000000404040890 */ /* 0x000fe2000fffe0ff */
[----:B------:R-:W-:-:S08]  /*13e0*/  PLOP3.LUT P1, PT, PT, PT, UP1, 0x80, 0x8 ;  /* 0x000000000008781c */ /* 0x000fd00003f2f018 */
[----:B------:R-:W-:Y:S02]  /*13f0*/  @P0 IMAD.U32 R6, R5, 0x8, R4 ;  /* 0x0000000805060824 */ /* 0x000fe400078e0004 */
[----:B------:R-:W-:-:S03]  /*1400*/  IMAD.U32 R5, RZ, RZ, UR4 ;  /* 0x00000004ff057e24 */ /* 0x000fc6000f8e00ff */
[----:B------:R0:W-:Y:S01]  /*1410*/  @P0 STL.64 [R6], RZ ;  /* 0x000000ff06000387 */ /* 0x0001e20000100a00 */
[----:B------:R-:W-:-:S03]  /*1420*/  @!P1 IMAD.U32 R5, R5, 0x8, R4 ;  /* 0x0000000805059824 */ /* 0x000fc600078e0004 */
[----:B------:R0:W-:Y:S04]  /*1430*/  @P0 STL.64 [R6+0x8], RZ ;  /* 0x000008ff06000387 */ /* 0x0001e80000100a00 */
[----:B------:R0:W-:Y:S04]  /*1440*/  @P0 STL.64 [R6+0x10], RZ ;  /* 0x000010ff06000387 */ /* 0x0001e80000100a00 */
[----:B------:R0:W-:Y:S04]  /*1450*/  @P0 STL.64 [R6+0x18], RZ ;  /* 0x000018ff06000387 */ /* 0x0001e80000100a00 */
[----:B------:R0:W-:Y:S02]  /*1460*/  @!P1 STL.64 [R5], RZ ;  /* 0x000000ff05009387 */ /* 0x0001e40000100a00 */
.L_x_464:
[----:B01234-:R-:W-:Y:S01]  /*1470*/  IMAD.MOV.U32 R5, RZ, RZ, RZ ;  /* 0x000000ffff057224 */ /* 0x01ffe200078e00ff */
[----:B------:R-:W-:Y:S06]  /*1480*/  BRA.U !UP3, `(.L_x_468) ;  /* 0x000000050b307547 */ /* 0x000fec000b800000 */
[----:B------:R-:W-:Y:S01]  /*1490*/  ULOP3.LUT UR4, UR8, 0x7ffffff0, URZ, 0xc0, !UPT ;  /* 0x7ffffff008047892 */ /* 0x000fe2000f8ec0ff */
[----:B------:R-:W-:Y:S02]  /*14a0*/  IMAD.MOV.U32 R6, RZ, RZ, RZ ;  /* 0x000000ffff067224 */ /* 0x000fe400078e00ff */
[----:B------:R-:W-:-:S03]  /*14b0*/  IMAD.MOV.U32 R14, RZ, RZ, RZ ;  /* 0x000000ffff0e7224 */ /* 0x000fc600078e00ff */
[----:B------:R-:W-:Y:S01]  /*14c0*/  IMAD.U32 R5, RZ, RZ, UR4 ;  /* 0x00000004ff057e24 */ /* 0x000fe2000f8e00ff */
[----:B------:R-:W-:-:S06]  /*14d0*/  UMOV UR4, URZ ;  /* 0x000000ff00047c82 */ /* 0x000fcc0008000000 */
.L_x_469:
[----:B------:R-:W-:-:S05]  /*14e0*/  LEA R13, R6, R0, 0x3 ;  /* 0x00000000060d7211 */ /* 0x000fca00078e18ff */
        /* <DEDUP_REMOVED lines=63> */
[----:B0-----:R-:W-:Y:S02]  /*18e0*/  SEL R7, RZ, 0x1, P0 ;  /* 0x00000001ff077807 */ /* 0x001fe40000000000 */
[----:B------:R-:W-:-:S03]  /*18f0*/  IADD3 R6, P0, PT, R6, 0x10, RZ ;  /* 0x0000001006067810 */ /* 0x000fc60007f1e0ff */
[----:B------:R1:W-:Y:S02]  /*1900*/  STL.U8 [R12+0xa5], R7 ;  /* 0x0000a5070c007387 */ /* 0x0003e40000100000 */
[----:B------:R-:W-:Y:S01]  /*1910*/  IMAD.X R14, RZ, RZ, R14, P0 ;  /* 0x000000ffff0e7224 */ /* 0x000fe200000e060e */
[----:B------:R-:W-:-:S04]  /*1920*/  ISETP.NE.U32.AND P0, PT, R6, R5, PT ;  /* 0x000000050600720c */ /* 0x000fc80003f05070 */
[----:B------:R-:W-:-:S13]  /*1930*/  ISETP.NE.AND.EX P0, PT, R14, UR4, PT, P0 ;  /* 0x000000040e007c0c */ /* 0x000fda000bf05300 */
[----:B-1----:R-:W-:Y:S05]  /*1940*/  @P0 BRA `(.L_x_469) ;  /* 0xfffffff800e40947 */ /* 0x002fea000383ffff */
.L_x_468:
[----:B------:R-:W-:Y:S05]  /*1950*/  BRA.U !UP4, `(.L_x_470) ;  /* 0x000000050c507547 */ /* 0x000fea000b800000 */
[----:B------:R-:W-:Y:S02]  /*1960*/  UIADD3 UR4, UP0, UPT, UR14, -0x1, URZ ;  /* 0xffffffff0e047890 */ /* 0x000fe4000ff1e0ff */
[----:B------:R-:W-:Y:S02]  /*1970*/  ULOP3.LUT UP1, URZ, UR8, 0x7, URZ, 0xc0, !UPT ;  /* 0x0000000708ff7892 */ /* 0x000fe4000f82c0ff */
[----:B------:R-:W-:Y:S02]  /*1980*/  UIADD3.X UR5, UPT, UPT, URZ, -0x1, URZ, UP0, !UPT ;  /* 0xffffffffff057890 */ /* 0x000fe400087fe4ff */
[----:B------:R-:W-:-:S04]  /*1990*/  UISETP.GE.U32.AND UP0, UPT, UR4, 0x7, UPT ;  /* 0x000000070400788c */ /* 0x000fc8000bf06070 */
[----:B------:R-:W-:-:S09]  /*19a0*/  UISETP.GE.U32.AND.EX UP0, UPT, UR5, URZ, UPT, UP0 ;  /* 0x000000ff0500728c */ /* 0x000fd2000bf06100 */
[----:B------:R-:W-:Y:S05]  /*19b0*/  BRA.U !UP0, `(.L_x_471) ;  /* 0x00000001088c7547 */ /* 0x000fea000b800000 */
        /* <DEDUP_REMOVED lines=35> */
.L_x_471:
        /* <DEDUP_REMOVED lines=8> */
[----:B-1----:R-:W-:-:S05]  /*1c70*/  IMAD.U32 R11, R5, 0x8, R0 ;  /* 0x00000008050b7824 */ /* 0x002fca00078e0000 */
        /* <DEDUP_REMOVED lines=16> */
[----:B------:R-:W-:-:S05]  /*1d80*/  SEL R6, RZ, 0x1, P0 ;  /* 0x00000001ff067807 */ /* 0x000fca0000000000 */
[----:B------:R0:W-:Y:S03]  /*1d90*/  STL.U8 [R13+0x99], R6 ;  /* 0x000099060d007387 */ /* 0x0001e60000100000 */
.L_x_472:
[----:B------:R-:W-:Y:S05]  /*1da0*/  BRA.U !UP1, `(.L_x_470) ;  /* 0x00000001093c7547 */ /* 0x000fea000b800000 */
[----:B------:R-:W-:Y:S01]  /*1db0*/  ULOP3.LUT UR6, UR8, 0x3, URZ, 0xc0, !UPT ;  /* 0x0000000308067892 */ /* 0x000fe2000f8ec0ff */
[----:B------:R-:W-:Y:S01]  /*1dc0*/  UMOV UR4, URZ ;  /* 0x000000ff00047c82 */ /* 0x000fe20008000000 */
[----:B------:R-:W-:-:S10]  /*1dd0*/  UMOV UR5, URZ ;  /* 0x000000ff00057c82 */ /* 0x000fd40008000000 */
.L_x_473:
[----:B01----:R-:W-:-:S05]  /*1de0*/  IMAD.U32 R8, R5, 0x8, R0 ;  /* 0x0000000805087824 */ /* 0x003fca00078e0000 */
[----:B--2---:R-:W2:Y:S01]  /*1df0*/  LDL.64 R6, [R8] ;  /* 0x0000000008067983 */ /* 0x004ea20000100a00 */
[----:B------:R-:W-:-:S04]  /*1e00*/  UIADD3 UR4, UP0, UPT, UR4, 0x1, URZ ;  /* 0x0000000104047890 */ /* 0x000fc8000ff1e0ff */
[----:B------:R-:W-:Y:S02]  /*1e10*/  UIADD3.X UR5, UPT, UPT, URZ, UR5, URZ, UP0, !UPT ;  /* 0x00000005ff057290 */ /* 0x000fe400087fe4ff */
[----:B------:R-:W-:-:S04]  /*1e20*/  UISETP.NE.U32.AND UP0, UPT, UR4, UR6, UPT ;  /* 0x000000060400728c */ /* 0x000fc8000bf05070 */
[----:B------:R-:W-:Y:S01]  /*1e30*/  UISETP.NE.AND.EX UP0, UPT, UR5, URZ, UPT, UP0 ;  /* 0x000000ff0500728c */ /* 0x000fe2000bf05300 */
[----:B--2---:R-:W-:Y:S01]  /*1e40*/  DSETP.GT.AND P0, PT, R6, RZ, PT ;  /* 0x000000ff0600722a */ /* 0x004fe20003f04000 */
[----:B------:R-:W-:Y:S02]  /*1e50*/  IMAD.IADD R7, R1, 0x1, R5 ;  /* 0x0000000101077824 */ /* 0x000fe400078e0205 */
[----:B------:R-:W-:-:S03]  /*1e60*/  VIADD R5, R5, 0x1 ;  /* 0x0000000105057836 */ /* 0x000fc60000000000 */
[----:B------:R-:W-:-:S05]  /*1e70*/  SEL R6, RZ, 0x1, P0 ;  /* 0x00000001ff067807 */ /* 0x000fca0000000000 */
[----:B------:R2:W-:Y:S01]  /*1e80*/  STL.U8 [R7+0x96], R6 ;  /* 0x0000960607007387 */ /* 0x0005e20000100000 */
[----:B------:R-:W-:Y:S05]  /*1e90*/  BRA.U UP0, `(.L_x_473) ;  /* 0xfffffffd00d07547 */ /* 0x000fea000b83ffff */
.L_x_470:
[----:B------:R-:W-:Y:S01]  /*1ea0*/  MOV R5, RZ ;  /* 0x000000ff00057202 */ /* 0x000fe20000000f00 */
[----:B01----:R-:W-:Y:S01]  /*1eb0*/  IMAD.MOV.U32 R8, RZ, RZ, RZ ;  /* 0x000000ffff087224 */ /* 0x003fe200078e00ff */
[----:B------:R-:W-:Y:S06]  /*1ec0*/  BRA.U !UP3, `(.L_x_474) ;  /* 0x000000010b907547 */ /* 0x000fec000b800000 */
[----:B------:R-:W-:Y:S01]  /*1ed0*/  ULOP3.LUT UR4, UR8, 0x7ffffff0, URZ, 0xc0, !UPT ;  /* 0x7ffffff008047892 */ /* 0x000fe2000f8ec0ff */
[----:B------:R-:W-:Y:S02]  /*1ee0*/  IMAD.MOV.U32 R5, RZ, RZ, RZ ;  /* 0x000000ffff057224 */ /* 0x000fe400078e00ff */
[----:B--2---:R-:W-:Y:S02]  /*1ef0*/  IMAD.MOV.U32 R6, RZ, RZ, RZ ;  /* 0x000000ffff067224 */ /* 0x004fe400078e00ff */
[----:B------:R-:W-:Y:S02]  /*1f00*/  IMAD.MOV.U32 R25, RZ, RZ, RZ ;  /* 0x000000ffff197224 */ /* 0x000fe400078e00ff */
[----:B------:R-:W-:Y:S01]  /*1f10*/  IMAD.U32 R8, RZ, RZ, UR4 ;  /* 0x00000004ff087e24 */ /* 0x000fe2000f8e00ff */
[----:B------:R-:W-:-:S06]  /*1f20*/  UMOV UR4, URZ ;  /* 0x000000ff00047c82 */ /* 0x000fcc0008000000 */
.L_x_475:
        /* <DEDUP_REMOVED lines=17> */
[----:B------:R-:W-:-:S05]  /*2040*/  IADD3 R6, P0, PT, R6, 0x10, RZ ;  /* 0x0000001006067810 */ /* 0x000fca0007f1e0ff */
[----:B------:R-:W-:Y:S01]  /*2050*/  IMAD.X R25, RZ, RZ, R25, P0 ;  /* 0x000000ffff197224 */ /* 0x000fe200000e0619 */
        /* <DEDUP_REMOVED lines=11> */
.L_x_474:
        /* <DEDUP_REMOVED lines=8> */
[----:B--2---:R-:W2:Y:S04]  /*2190*/  LDL.U8 R6, [R15+0x96] ;  /* 0x000096000f067983 */ /* 0x004ea80000100000 */
        /* <DEDUP_REMOVED lines=12> */
.L_x_477:
        /* <DEDUP_REMOVED lines=8> */
[----:B--2---:R-:W-:-:S05]  /*22e0*/  IMAD.IADD R6, R1, 0x1, R8 ;  /* 0x0000000101067824 */ /* 0x004fca00078e0208 */
[----:B------:R-:W2:Y:S04]  /*22f0*/  LDL.U8 R10, [R6+0x96] ;  /* 0x00009600060a7983 */ /* 0x000ea80000100000 */
[----:B------:R-:W2:Y:S04]  /*2300*/  LDL.U8 R7, [R6+0x97] ;  /* 0x0000970006077983 */ /* 0x000ea80000100000 */
[----:B------:R-:W3:Y:S04]  /*2310*/  LDL.U8 R12, [R6+0x98] ;  /* 0x00009800060c7983 */ /* 0x000ee80000100000 */
[----:B------:R-:W3:Y:S01]  /*2320*/  LDL.U8 R9, [R6+0x99] ;  /* 0x0000990006097983 */ /* 0x000ee20000100000 */
[----:B------:R-:W-:Y:S01]  /*2330*/  VIADD R8, R8, 0x4 ;  /* 0x0000000408087836 */ /* 0x000fe20000000000 */
[----:B--2---:R-:W-:-:S04]  /*2340*/  IADD3 R5, PT, PT, R7, R5, R10 ;  /* 0x0000000507057210 */ /* 0x004fc80007ffe00a */
[----:B---3--:R-:W-:-:S07]  /*2350*/  IADD3 R5, PT, PT, R9, R5, R12 ;  /* 0x0000000509057210 */ /* 0x008fce0007ffe00c */
.L_x_478:
[----:B------:R-:W-:Y:S05]  /*2360*/  BRA.U !UP1, `(.L_x_476) ;  /* 0x0000000109307547 */ /* 0x000fea000b800000 */
[----:B------:R-:W-:Y:S01]  /*2370*/  ULOP3.LUT UR6, UR8, 0x3, URZ, 0xc0, !UPT ;  /* 0x0000000308067892 */ /* 0x000fe2000f8ec0ff */
[----:B------:R-:W-:Y:S01]  /*2380*/  UMOV UR4, URZ ;  /* 0x000000ff00047c82 */ /* 0x000fe20008000000 */
[----:B------:R-:W-:-:S10]  /*2390*/  UMOV UR5, URZ ;  /* 0x000000ff00057c82 */ /* 0x000fd40008000000 */
.L_x_479:
[----:B--2---:R-:W-:-:S06]  /*23a0*/  IADD3 R6, PT, PT, R1, R8, RZ ;  /* 0x0000000801067210 */ /* 0x004fcc0007ffe0ff */
        /* <DEDUP_REMOVED lines=8> */
.L_x_476:
[----:B------:R-:W-:Y:S01]  /*2430*/  UMOV UR6, URZ ;  /* 0x000000ff00067c82 */ /* 0x000fe20008000000 */
[----:B------:R-:W-:Y:S05]  /*2440*/  BRA.U !UP3, `(.L_x_480) ;  /* 0x000000050b2c7547 */ /* 0x000fea000b800000 */
[----:B------:R-:W-:Y:S01]  /*2450*/  ULOP3.LUT UR6, UR8, 0x7ffffff0, URZ, 0xc0, !UPT ;  /* 0x7ffffff008067892 */ /* 0x000fe2000f8ec0ff */
[----:B------:R-:W-:Y:S01]  /*2460*/  UMOV UR7, URZ ;  /* 0x000000ff00077c82 */ /* 0x000fe20008000000 */
[----:B------:R-:W-:Y:S01]  /*2470*/  UMOV UR4, URZ ;  /* 0x000000ff00047c82 */ /* 0x000fe20008000000 */
[----:B------:R-:W-:-:S09]  /*2480*/  UMOV UR5, URZ ;  /* 0x000000ff00057c82 */ /* 0x000fd20008000000 */
.L_x_481:
[----:B------:R-:W-:Y:S02]  /*2490*/  USHF.L.U32 UR13, UR4, 0x3, URZ ;  /* 0x00000003040d7899 */ /* 0x000fe400080006ff */
[----:B---3--:R-:W-:-:S05]  /*24a0*/  VIADD R14, R1, UR4 ;  /* 0x00000004010e7c36 */ /* 0x008fca0008000000 */
[----:B------:R-:W-:Y:S04]  /*24b0*/  STL.U8 [R14+0x78], RZ ;  /* 0x000078ff0e007387 */ /* 0x000fe80000100000 */
[----:B--2---:R-:W2:Y:S02]  /*24c0*/  LDL.64 R6, [R0+UR13] ;  /* 0x0000000d00067983 */ /* 0x004ea40008100a00 */
        /* <DEDUP_REMOVED lines=67> */
.L_x_480:
        /* <DEDUP_REMOVED lines=43> */
.L_x_483:
        /* <DEDUP_REMOVED lines=11> */
[----:B--2---:R-:W2:Y:S02]  /*2c60*/  LDL.64 R6, [R0+UR4] ;  /* 0x0000000400067983 */ /* 0x004ea40008100a00 */
        /* <DEDUP_REMOVED lines=15> */
.L_x_484:
[----:B------:R-:W-:Y:S05]  /*2d60*/  BRA.U !UP1, `(.L_x_482) ;  /* 0x00000001093c7547 */ /* 0x000fea000b800000 */
[----:B------:R-:W-:Y:S01]  /*2d70*/  ULOP3.LUT UR13, UR8, 0x3, URZ, 0xc0, !UPT ;  /* 0x00000003080d7892 */ /* 0x000fe2000f8ec0ff */
[----:B------:R-:W-:Y:S01]  /*2d80*/  UMOV UR4, URZ ;  /* 0x000000ff00047c82 */ /* 0x000fe20008000000 */
[----:B------:R-:W-:-:S10]  /*2d90*/  UMOV UR5, URZ ;  /* 0x000000ff00057c82 */ /* 0x000fd40008000000 */
.L_x_485:
[----:B------:R-:W-:Y:S02]  /*2da0*/  USHF.L.U32 UR7, UR6, 0x3, URZ ;  /* 0x0000000306077899 */ /* 0x000fe400080006ff */
[----:B01-34-:R-:W-:-:S05]  /*2db0*/  VIADD R8, R1, UR6 ;  /* 0x0000000601087c36 */ /* 0x01bfca0008000000 */
[----:B------:R1:W-:Y:S04]  /*2dc0*/  STL.U8 [R8+0x78], RZ ;  /* 0x000078ff08007387 */ /* 0x0003e80000100000 */
[----:B--2---:R-:W2:Y:S01]  /*2dd0*/  LDL.64 R6, [R0+UR7] ;  /* 0x0000000700067983 */ /* 0x004ea20008100a00 */
        /* <DEDUP_REMOVED lines=8> */
.L_x_482:
[----:B------:R-:W5:Y:S01]  /*2e60*/  LDCU UR4, c[0x0][0x3c0] ;  /* 0x00007800ff0477ac */ /* 0x000f620008000800 */
[----:B------:R-:W-:Y:S02]  /*2e70*/  IMAD.MOV.U32 R20, RZ, RZ, 0x0 ;  /* 0x00000000ff147424 */ /* 0x000fe400078e00ff */
[----:B------:R-:W-:Y:S01]  /*2e80*/  IMAD.MOV.U32 R21, RZ, RZ, 0x3ff00000 ;  /* 0x3ff00000ff157424 */ /* 0x000fe200078e00ff */
[----:B-----5:R-:W-:-:S09]  /*2e90*/  UISETP.NE.AND UP0, UPT, UR4, 0x1, UPT ;  /* 0x000000010400788c */ /* 0x020fd2000bf05270 */
[----:B------:R-:W-:Y:S05]  /*2ea0*/  BRA.U UP0, `(.L_x_486) ;  /* 0x0000001100847547 */ /* 0x000fea000b800000 */
[----:B------:R-:W-:Y:S01]  /*2eb0*/  UISETP.NE.AND UP0, UPT, UR8, 0x1, UPT ;  /* 0x000000010800788c */ /* 0x000fe2000bf05270 */
[----:B0--34-:R-:W-:Y:S01]  /*2ec0*/  IMAD.MOV.U32 R10, RZ, RZ, 0x0 ;  /* 0x00000000ff0a7424 */ /* 0x019fe200078e00ff */
[----:B------:R-:W-:Y:S01]  /*2ed0*/  UMOV UR6, URZ ;  /* 0x000000ff00067c82 */ /* 0x000fe20008000000 */
[----:B------:R-:W-:-:S06]  /*2ee0*/  IMAD.MOV.U32 R11, RZ, RZ, 0x3ff00000 ;  /* 0x3ff00000ff0b7424 */ /* 0x000fcc00078e00ff */
[----:B------:R-:W-:Y:S05]  /*2ef0*/  BRA.U !UP0, `(.L_x_487) ;  /* 0x0000000908e87547 */ /* 0x000fea000b800000 */
[----:B------:R-:W-:Y:S02]  /*2f00*/  HFMA2 R11, -RZ, RZ, 1.984375, 0 ;  /* 0x3ff00000ff0b7431 */ /* 0x000fe400000001ff */
[----:B------:R-:W-:Y:S01]  /*2f10*/  IMAD.MOV.U32 R10, RZ, RZ, 0x0 ;  /* 0x00000000ff0a7424 */ /* 0x000fe200078e00ff */
[----:B------:R-:W-:Y:S01]  /*2f20*/  ULOP3.LUT UR6, UR8, 0x7ffffffe, URZ, 0xc0, !UPT ;  /* 0x7ffffffe08067892 */ /* 0x000fe2000f8ec0ff */
[----:B------:R-:W-:Y:S01]  /*2f30*/  UMOV UR7, URZ ;  /* 0x000000ff00077c82 */ /* 0x000fe20008000000 */
[----:B------:R-:W-:Y:S01]  /*2f40*/  UMOV UR4, URZ ;  /* 0x000000ff00047c82 */ /* 0x000fe20008000000 */
[----:B------:R-:W-:-:S09]  /*2f50*/  UMOV UR5, URZ ;  /* 0x000000ff00057c82 */ /* 0x000fd20008000000 */
.L_x_496:
[----:B-1----:R-:W-:-:S04]  /*2f60*/  IMAD.U32 R8, RZ, RZ, UR4 ;  /* 0x00000004ff087e24 */ /* 0x002fc8000f8e00ff */
[----:B------:R-:W-:-:S05]  /*2f70*/  IMAD.U32 R8, R8, 0x8, R3 ;  /* 0x0000000808087824 */ /* 0x000fca00078e0003 */
[----:B------:R-:W3:Y:S01]  /*2f80*/  LDL.64 R14, [R8] ;  /* 0x00000000080e7983 */ /* 0x000ee20000100a00 */
[----:B--2---:R-:W-:Y:S01]  /*2f90*/  IMAD.MOV.U32 R6, RZ, RZ, 0x652b82fe ;  /* 0x652b82feff067424 */ /* 0x004fe200078e00ff */
        /* <DEDUP_REMOVED lines=8> */
[----:B---3--:R-:W-:Y:S02]  /*3020*/  DFMA R16, R14, -R6, 6.75539944105574400000e+15 ;  /* 0x433800000e10742b */ /* 0x008fe40000000806 */
        /* <DEDUP_REMOVED lines=53> */
.L_x_489:
[----:B------:R-:W-:Y:S05]  /*3380*/  BSYNC.RECONVERGENT B0 ;  /* 0x0000000000007941 */ /* 0x000fea0003800200 */
.L_x_488:
        /* <DEDUP_REMOVED lines=18> */
[----:B------:R-:W-:-:S07]  /*34b0*/  MOV R54, 0x34d0 ;  /* 0x000034d000367802 */ /* 0x000fce0000000f00 */
[----:B------:R-:W-:Y:S05]  /*34c0*/  CALL.REL.NOINC `($__internal_4_$__cuda_sm20_div_rn_f64_full) ;  /* 0x000001a800647944 */ /* 0x000fea0003c00000 */
[----:B------:R-:W-:Y:S02]  /*34d0*/  IMAD.MOV.U32 R6, RZ, RZ, R42 ;  /* 0x000000ffff067224 */ /* 0x000fe400078e002a */
[----:B------:R-:W-:-:S07]  /*34e0*/  IMAD.MOV.U32 R7, RZ, RZ, R43 ;  /* 0x000000ffff077224 */ /* 0x000fce00078e002b */
.L_x_491:
[----:B------:R-:W-:Y:S05]  /*34f0*/  BSYNC.RECONVERGENT B0 ;  /* 0x0000000000007941 */ /* 0x000fea0003800200 */
.L_x_490:
[----:B------:R-:W2:Y:S01]  /*3500*/  LDL.64 R16, [R8+0x8] ;  /* 0x0000080008107983 */ /* 0x000ea20000100a00 */
[----:B------:R-:W-:Y:S01]  /*3510*/  IMAD.MOV.U32 R18, RZ, RZ, 0x652b82fe ;  /* 0x652b82feff127424 */ /* 0x000fe200078e00ff */
[----:B------:R-:W-:Y:S01]  /*3520*/  UMOV UR18, 0xfefa39ef ;  /* 0xfefa39ef00127882 */ /* 0x000fe20000000000 */
[----:B------:R-:W-:Y:S01]  /*3530*/  IMAD.MOV.U32 R19, RZ, RZ, 0x3ff71547 ;  /* 0x3ff71547ff137424 */ /* 0x000fe200078e00ff */
[----:B------:R-:W-:Y:S01]  /*3540*/  UMOV UR19, 0x3fe62e42 ;  /* 0x3fe62e4200137882 */ /* 0x000fe20000000000 */
[----:B------:R-:W-:Y:S04]  /*3550*/  BSSY.RECONVERGENT B0, `(.L_x_492) ;  /* 0x0000038000007945 */ /* 0x000fe80003800200 */
[----:B--2---:R-:W-:Y:S02]  /*3560*/  DFMA R18, R16, -R18, 6.75539944105574400000e+15 ;  /* 0x433800001012742b */ /* 0x004fe40000000812 */
[----:B------:R-:W-:-:S06]  /*3570*/  DADD R8, -RZ, -R16 ;  /* 0x00000000ff087229 */ /* 0x000fcc0000000910 */
        /* <DEDUP_REMOVED lines=35> */
[----:B------:R-:W-:Y:S01]  /*37b0*/  DFMA R12, R14, R12, 1 ;  /* 0x3ff000000e0c742b */ /* 0x000fe2000000000c */
[----:B------:R-:W-:-:S05]  /*37c0*/  IMAD.MOV.U32 R14, RZ, RZ, R9 ;  /* 0x000000ffff0e7224 */ /* 0x000fca00078e0009 */
[----:B------:R-:W-:-:S04]  /*37d0*/  FSETP.GEU.AND P0, PT, |R14|, 4.1917929649353027344, PT ;  /* 0x4086232b0e00780b */ /* 0x000fc80003f0e200 */
[----:B------:R-:W-:Y:S02]  /*37e0*/  IMAD R9, R18, 0x100000, R13 ;  /* 0x0010000012097824 */ /* 0x000fe400078e020d */
[----:B------:R-:W-:-:S07]  /*37f0*/  IMAD.MOV.U32 R8, RZ, RZ, R12 ;  /* 0x000000ffff087224 */ /* 0x000fce00078e000c */
[----:B------:R-:W-:Y:S05]  /*3800*/  @!P0 BRA `(.L_x_493) ;  /* 0x0000000000308947 */ /* 0x000fea0003800000 */
        /* <DEDUP_REMOVED lines=12> */
.L_x_493:
[----:B------:R-:W-:Y:S05]  /*38d0*/  BSYNC.RECONVERGENT B0 ;  /* 0x0000000000007941 */ /* 0x000fea0003800200 */
.L_x_492:
        /* <DEDUP_REMOVED lines=24> */
.L_x_495:
[----:B------:R-:W-:Y:S05]  /*3a60*/  BSYNC.RECONVERGENT B0 ;  /* 0x0000000000007941 */ /* 0x000fea0003800200 */
.L_x_494:
[----:B------:R-:W-:-:S08]  /*3a70*/  DADD R8, -R8, 1 ;  /* 0x3ff0000008087429 */ /* 0x000fd00000000100 */
[----:B------:R-:W-:Y:S01]  /*3a80*/  DMUL R10, R10, R8 ;  /* 0x000000080a0a7228 */ /* 0x000fe20000000000 */
[----:B------:R-:W-:Y:S10]  /*3a90*/  BRA.U UP0, `(.L_x_496) ;  /* 0xfffffff500307547 */ /* 0x000ff4000b83ffff */
.L_x_487:
[----:B------:R-:W0:Y:S02]  /*3aa0*/  LDCU UR4, c[0x0][0x3a0] ;  /* 0x00007400ff0477ac */ /* 0x000e240008000800 */
[----:B0-----:R-:W-:-:S04]  /*3ab0*/  ULOP3.LUT UR4, UR4, 0x1, URZ, 0xc0, !UPT ;  /* 0x0000000104047892 */ /* 0x001fc8000f8ec0ff */
[----:B------:R-:W-:-:S09]  /*3ac0*/  UISETP.NE.U32.AND UP0, UPT, UR4, 0x1, UPT ;  /* 0x000000010400788c */ /* 0x000fd2000bf05070 */
[----:B------:R-:W-:Y:S05]  /*3ad0*/  BRA.U UP0, `(.L_x_497) ;  /* 0x0000000500607547 */ /* 0x000fea000b800000 */
[----:B------:R-:W-:-:S04]  /*3ae0*/  IMAD.U32 R12, RZ, RZ, UR6 ;  /* 0x00000006ff0c7e24 */ /* 0x000fc8000f8e00ff */
[----:B------:R-:W-:-:S06]  /*3af0*/  IMAD.U32 R12, R12, 0x8, R3 ;  /* 0x000000080c0c7824 */ /* 0x000fcc00078e0003 */
[----:B------:R-:W3:Y:S01]  /*3b00*/  LDL.64 R12, [R12] ;  /* 0x000000000c0c7983 */ /* 0x000ee20000100a00 */
[----:B------:R-:W-:Y:S01]  /*3b10*/  IMAD.MOV.U32 R14, RZ, RZ, 0x652b82fe ;  /* 0x652b82feff0e7424 */ /* 0x000fe200078e00ff */
[----:B------:R-:W-:Y:S01]  /*3b20*/  UMOV UR4, 0xfefa39ef ;  /* 0xfefa39ef00047882 */ /* 0x000fe20000000000 */
[----:B------:R-:W-:Y:S01]  /*3b30*/  IMAD.MOV.U32 R15, RZ, RZ, 0x3ff71547 ;  /* 0x3ff71547ff0f7424 */ /* 0x000fe200078e00ff */
[----:B------:R-:W-:Y:S01]  /*3b40*/  UMOV UR5, 0x3fe62e42 ;  /* 0x3fe62e4200057882 */ /* 0x000fe20000000000 */
[----:B------:R-:W-:Y:S04]  /*3b50*/  BSSY.RECONVERGENT B0, `(.L_x_498) ;  /* 0x0000037000007945 */ /* 0x000fe80003800200 */
[----:B---3--:R-:W-:Y:S02]  /*3b60*/  DFMA R14, R12, -R14, 6.75539944105574400000e+15 ;  /* 0x433800000c0e742b */ /* 0x008fe4000000080e */
[----:B------:R-:W-:-:S06]  /*3b70*/  DADD R16, -RZ, -R12 ;  /* 0x00000000ff107229 */ /* 0x000fcc000000090c */
[----:B-12---:R-:W-:-:S04]  /*3b80*/  DADD R6, R14, -6.75539944105574400000e+15 ;  /* 0xc33800000e067429 */ /* 0x006fc80000000000 */
        /* <DEDUP_REMOVED lines=51> */
.L_x_499:
[----:B------:R-:W-:Y:S05]  /*3ec0*/  BSYNC.RECONVERGENT B0 ;  /* 0x0000000000007941 */ /* 0x000fea0003800200 */
.L_x_498:
        /* <DEDUP_REMOVED lines=22> */
.L_x_501:
[----:B------:R-:W-:Y:S05]  /*4030*/  BSYNC.RECONVERGENT B0 ;  /* 0x0000000000007941 */ /* 0x000fea0003800200 */
.L_x_500:
[----:B------:R-:W-:-:S08]  /*4040*/  DADD R6, -R6, 1 ;  /* 0x3ff0000006067429 */ /* 0x000fd00000000100 */
[----:B------:R-:W-:-:S11]  /*4050*/  DMUL R10, R10, R6 ;  /* 0x000000060a0a7228 */ /* 0x000fd60000000000 */
.L_x_497:
[----:B------:R-:W-:Y:S01]  /*4060*/  DADD R10, R10, 1 ;  /* 0x3ff000000a0a7429 */ /* 0x000fe20000000000 */
[----:B------:R-:W-:-:S07]  /*4070*/  ISETP.NE.AND P0, PT, R5, RZ, PT ;  /* 0x000000ff0500720c */ /* 0x000fce0003f05270 */
[----:B------:R-:W-:-:S08]  /*4080*/  DMUL R10, R10, 0.5 ;  /* 0x3fe000000a0a7828 */ /* 0x000fd00000000000 */
[----:B-12---:R-:W-:-:S10]  /*4090*/  DADD R6, -R10, 1 ;  /* 0x3ff000000a067429 */ /* 0x006fd40000000100 */
[----:B------:R-:W-:Y:S02]  /*40a0*/  FSEL R20, R10, R6, !P0 ;  /* 0x000000060a147208 */ /* 0x000fe40004000000 */
[----:B------:R-:W-:-:S07]  /*40b0*/  FSEL R21, R11, R7, !P0 ;  /* 0x000000070b157208 */ /* 0x000fce0004000000 */
.L_x_486:
[----:B01-34-:R-:W-:Y:S02]  /*40c0*/  CS2R R8, SRZ ;  /* 0x0000000000087805 */ /* 0x01bfe4000001ff00 */
[----:B------:R-:W-:Y:S01]  /*40d0*/  CS2R R22, SRZ ;  /* 0x0000000000167805 */ /* 0x000fe2000001ff00 */
[----:B------:R-:W0:Y:S06]  /*40e0*/  LDCU UR13, c[0x0][0x3a0] ;  /* 0x00007400ff0d77ac */ /* 0x000e2c0008000800 */
.L_x_507:
[----:B------:R-:W-:-:S06]  /*40f0*/  IMAD.U32 R16, R8, 0x8, R3 ;  /* 0x0000000808107824 */ /* 0x000fcc00078e0003 */
[----:B------:R-:W3:Y:S01]  /*4100*/  LDL.64 R16, [R16] ;  /* 0x0000000010107983 */ /* 0x000ee20000100a00 */
[----:B------:R-:W-:Y:S01]  /*4110*/  IADD3 R8, P0, PT, R8, 0x1, RZ ;  /* 0x0000000108087810 */ /* 0x000fe20007f1e0ff */
[----:B------:R-:W-:Y:S04]  /*4120*/  BSSY.RECONVERGENT B0, `(.L_x_502) ;  /* 0x0000098000007945 */ /* 0x000fe80003800200 */
[----:B------:R-:W-:Y:S01]  /*4130*/  IMAD.X R9, RZ, RZ, R9, P0 ;  /* 0x000000ffff097224 */ /* 0x000fe200000e0609 */
[----:B0-----:R-:W-:-:S04]  /*4140*/  ISETP.NE.U32.AND P0, PT, R8, UR13, PT ;  /* 0x0000000d08007c0c */ /* 0x001fc8000bf05070 */
[----:B------:R-:W-:Y:S01]  /*4150*/  ISETP.NE.AND.EX P0, PT, R9, RZ, PT, P0 ;  /* 0x000000ff0900720c */ /* 0x000fe20003f05300 */
[----:B---3--:R-:W-:Y:S02]  /*4160*/  DSETP.GEU.AND P1, PT, R16, -30, PT ;  /* 0xc03e00001000742a */ /* 0x008fe40003f2e000 */
[----:B------:R-:W-:-:S10]  /*4170*/  DADD R14, -RZ, -R16 ;  /* 0x00000000ff0e7229 */ /* 0x000fd40000000910 */
[----:B--2---:R-:W-:Y:S01]  /*4180*/  IMAD.MOV.U32 R6, RZ, RZ, R14 ;  /* 0x000000ffff067224 */ /* 0x004fe200078e000e */
        /* <DEDUP_REMOVED lines=63> */
.L_x_505:
[----:B------:R-:W-:Y:S05]  /*4580*/  BSYNC.RECONVERGENT B1 ;  /* 0x0000000000017941 */ /* 0x000fea0003800200 */
.L_x_504:
        /* <DEDUP_REMOVED lines=75> */
.L_x_506:
[----:B------:R-:W-:Y:S01]  /*4a40*/  IMAD.MOV.U32 R6, RZ, RZ, 0x0 ;  /* 0x00000000ff067424 */ /* 0x000fe200078e00ff */
[----:B------:R-:W-:Y:S01]  /*4a50*/  LOP3.LUT P1, RZ, R13, 0x7fffffff, RZ, 0xc0, !PT ;  /* 0x7fffffff0dff7812 */ /* 0x000fe2000782c0ff */
[----:B------:R-:W-:-:S06]  /*4a60*/  IMAD.MOV.U32 R7, RZ, RZ, 0x7ff00000 ;  /* 0x7ff00000ff077424 */ /* 0x000fcc00078e00ff */
[----:B------:R-:W-:-:S10]  /*4a70*/  DFMA R6, R12, R6, +INF ;  /* 0x7ff000000c06742b */ /* 0x000fd40000000006 */
[----:B------:R-:W-:Y:S02]  /*4a80*/  FSEL R6, R6, RZ, P1 ;  /* 0x000000ff06067208 */ /* 0x000fe40000800000 */
[----:B------:R-:W-:-:S07]  /*4a90*/  FSEL R7, R7, -QNAN , P1 ;  /* 0xfff0000007077808 */ /* 0x000fce0000800000 */
.L_x_503:
[----:B------:R-:W-:Y:S05]  /*4aa0*/  BSYNC.RECONVERGENT B0 ;  /* 0x0000000000007941 */ /* 0x000fea0003800200 */
.L_x_502:
        /* <DEDUP_REMOVED lines=14> */
.L_x_521:
        /* <DEDUP_REMOVED lines=15> */
.L_x_511:
        /* <DEDUP_REMOVED lines=159> */
[----:B--2---:R-:W-:Y:S01]  /*5670*/  @P0 MOV R10, R24 ;  /* 0x00000018000a0202 */ /* 0x004fe20000000f00 */
[----:B------:R-:W-:-:S02]  /*5680*/  @P0 IMAD.MOV.U32 R11, RZ, RZ, R25 ;  /* 0x000000ffff0b0224 */ /* 0x000fc400078e0019 */
[----:B------:R-:W-:Y:S02]  /*5690*/  UIADD3.X UR5, UPT, UPT, URZ, UR5, URZ, UP0, !UPT ;  /* 0x00000005ff057290 */ /* 0x000fe400087fe4ff */
[----:B------:R-:W-:-:S04]  /*56a0*/  UISETP.NE.U32.AND UP0, UPT, UR4, UR6, UPT ;  /* 0x000000060400728c */ /* 0x000fc8000bf05070 */
[----:B------:R-:W-:Y:S01]  /*56b0*/  UISETP.NE.AND.EX UP0, UPT, UR5, UR24, UPT, UP0 ;  /* 0x000000180500728c */ /* 0x000fe2000bf05300 */
[----:B----4-:R2:W-:Y:S04]  /*56c0*/  @P0 STL.64 [R8+0x78], R16 ;  /* 0x0000781008000387 */ /* 0x0105e80000100a00 */
[----:B---3--:R2:W-:Y:S04]  /*56d0*/  @P0 STL.64 [R8+0x80], R14 ;  /* 0x0000800e08000387 */ /* 0x0085e80000100a00 */
[----:B------:R-:W-:Y:S05]  /*56e0*/  BRA.U UP0, `(.L_x_511) ;  /* 0xfffffff500647547 */ /* 0x000fea000b83ffff */
.L_x_510:
        /* <DEDUP_REMOVED lines=96> */
.L_x_513:
[----:B------:R-:W-:Y:S05]  /*5cf0*/  BSYNC.RECONVERGENT B0 ;  /* 0x0000000000007941 */ /* 0x000fea0003800200 */
.L_x_512:
[----:B------:R-:W-:Y:S05]  /*5d00*/  @!P1 BRA `(.L_x_509) ;  /* 0x0000000400a89947 */ /* 0x000fea0003800000 */
[----:B0-----:R-:W-:-:S05]  /*5d10*/  LOP3.LUT R8, RZ, R6, RZ, 0x33, !PT ;  /* 0x00000006ff087212 */ /* 0x001fca00078e33ff */
[----:B------:R-:W-:-:S05]  /*5d20*/  VIADD R8, R8, UR20 ;  /* 0x0000001408087c36 */ /* 0x000fca0008000000 */
        /* <DEDUP_REMOVED lines=23> */
[----:B------:R-:W-:-:S06]  /*5ea0*/  @P0 MOV R9, R17 ;  /* 0x0000001100090202 */ /* 0x000fcc0000000f00 */
        /* <DEDUP_REMOVED lines=31> */
.L_x_515:
[----:B------:R-:W-:Y:S05]  /*60a0*/  BSYNC.RECONVERGENT B0 ;  /* 0x0000000000007941 */ /* 0x000fea0003800200 */
.L_x_514:
        /* <DEDUP_REMOVED lines=19> */
.L_x_517:
[----:B------:R-:W-:Y:S05]  /*61e0*/  BSYNC.RECONVERGENT B0 ;  /* 0x0000000000007941 */ /* 0x000fea0003800200 */
.L_x_516:
        /* <DEDUP_REMOVED lines=15> */
.L_x_519:
[----:B------:R-:W-:Y:S05]  /*62e0*/  BSYNC.RECONVERGENT B0 ;  /* 0x0000000000007941 */ /* 0x000fea0003800200 */
.L_x_518:
        /* <DEDUP_REMOVED lines=11> */
.L_x_520:
[----:B------:R-:W-:Y:S05]  /*63a0*/  BSYNC.RECONVERGENT B0 ;  /* 0x0000000000007941 */ /* 0x000fea0003800200 */
.L_x_509:
[----:B------:R-:W-:Y:S01]  /*63b0*/  UIADD3 UR7, UP0, UPT, UR7, 0x1, URZ ;  /* 0x0000000107077890 */ /* 0x000fe2000ff1e0ff */
[----:B------:R-:W-:Y:S01]  /*63c0*/  IADD3 R7, PT, PT, R7, 0x1, RZ ;  /* 0x0000000107077810 */ /* 0x000fe20007ffe0ff */
[----:B------:R-:W-:Y:S02]  /*63d0*/  VIADD R6, R6, 0x1 ;  /* 0x0000000106067836 */ /* 0x000fe40000000000 */
[----:B------:R-:W-:Y:S02]  /*63e0*/  UIADD3.X UR8, UPT, UPT, URZ, UR8, URZ, UP0, !UPT ;  /* 0x00000008ff087290 */ /* 0x000fe400087fe4ff */
[----:B------:R-:W-:-:S04]  /*63f0*/  UISETP.NE.U32.AND UP0, UPT, UR7, UR18, UPT ;  /* 0x000000120700728c */ /* 0x000fc8000bf05070 */
[----:B------:R-:W-:-:S09]  /*6400*/  UISETP.NE.AND.EX UP0, UPT, UR8, UR19, UPT, UP0 ;  /* 0x000000130800728c */ /* 0x000fd2000bf05300 */
[----:B------:R-:W-:Y:S05]  /*6410*/  BRA.U UP0, `(.L_x_521) ;  /* 0xffffffe500dc7547 */ /* 0x000fea000b83ffff */
.L_x_508:
        /* <DEDUP_REMOVED lines=32> */
[----:B------:R-:W-:Y:S01]  /*6620*/  IMAD.MOV.U32 R44, RZ, RZ, R42 ;  /* 0x000000ffff2c7224 */ /* 0x000fe200078e002a */
[----:B------:R-:W-:-:S07]  /*6630*/  MOV R54, 0x6650 ;  /* 0x0000665000367802 */ /* 0x000fce0000000f00 */
[----:B-1----:R-:W-:Y:S05]  /*6640*/  CALL.REL.NOINC `($__internal_4_$__cuda_sm20_div_rn_f64_full) ;  /* 0x0000017800047944 */ /* 0x002fea0003c00000 */
[----:B------:R-:W-:Y:S02]  /*6650*/  IMAD.MOV.U32 R10, RZ, RZ, R42 ;  /* 0x000000ffff0a7224 */ /* 0x000fe400078e002a */
[----:B------:R-:W-:-:S07]  /*6660*/  IMAD.MOV.U32 R11, RZ, RZ, R43 ;  /* 0x000000ffff0b7224 */ /* 0x000fce00078e002b */
.L_x_524:
[----:B------:R-:W-:Y:S05]  /*6670*/  BSYNC.RECONVERGENT B0 ;  /* 0x0000000000007941 */ /* 0x000fea0003800200 */
.L_x_523:
        /* <DEDUP_REMOVED lines=25> */
[----:B-1----:R-:W-:Y:S05]  /*6810*/  CALL.REL.NOINC `($__internal_4_$__cuda_sm20_div_rn_f64_full) ;  /* 0x0000017400907944 */ /* 0x002fea0003c00000 */
[----:B------:R-:W-:Y:S02]  /*6820*/  IMAD.MOV.U32 R6, RZ, RZ, R42 ;  /* 0x000000ffff067224 */ /* 0x000fe400078e002a */
[----:B------:R-:W-:-:S07]  /*6830*/  IMAD.MOV.U32 R7, RZ, RZ, R43 ;  /* 0x000000ffff077224 */ /* 0x000fce00078e002b */
.L_x_527:
[----:B------:R-:W-:Y:S05]  /*6840*/  BSYNC.RECONVERGENT B1 ;  /* 0x0000000000017941 */ /* 0x000fea0003800200 */
.L_x_526:
[----:B------:R-:W-:Y:S01]  /*6850*/  DADD R6, R6, -1 ;  /* 0xbff0000006067429 */ /* 0x000fe20000000000 */
[----:B------:R-:W-:Y:S02]  /*6860*/  IMAD.MOV.U32 R11, RZ, RZ, 0x3fe00000 ;  /* 0x3fe00000ff0b7424 */ /* 0x000fe400078e00ff */
[----:B------:R-:W-:-:S07]  /*6870*/  IMAD.MOV.U32 R10, RZ, RZ, RZ ;  /* 0x000000ffff0a7224 */ /* 0x000fce00078e00ff */
[----:B------:R-:W-:-:S06]  /*6880*/  LOP3.LUT R11, R11, 0x80000000, R7, 0xb8, !PT ;  /* 0x800000000b0b7812 */ /* 0x000fcc00078eb807 */
[----:B------:R-:W-:-:S10]  /*6890*/  DADD.RZ R10, R6, R10 ;  /* 0x00000000060a7229 */ /* 0x000fd4000000c00a */
[----:B------:R-:W0:Y:S02]  /*68a0*/  F2I.F64.TRUNC R10, R10 ;  /* 0x0000000a000a7311 */ /* 0x000e24000030d100 */
[----:B0-----:R-:W-:-:S07]  /*68b0*/  VIMNMX R6, PT, PT, RZ, R10, !PT ;  /* 0x0000000aff067248 */ /* 0x001fce0007fe0100 */
.L_x_525:
[----:B------:R-:W-:Y:S05]  /*68c0*/  BSYNC.RECONVERGENT B0 ;  /* 0x0000000000007941 */ /* 0x000fea0003800200 */
.L_x_522:
        /* <DEDUP_REMOVED lines=10> */
.L_x_529:
[----:B------:R-:W-:-:S05]  /*6970*/  IMAD.U32 R19, R12, 0x8, R1 ;  /* 0x000000080c137824 */ /* 0x000fca00078e0001 */
[----:B--2---:R-:W2:Y:S01]  /*6980*/  LDL R14, [R19] ;  /* 0x00000000130e7983 */ /* 0x004ea20000100800 */
[C---:B------:R-:W-:Y:S01]  /*6990*/  IMAD.IADD R11, R1.reuse, 0x1, R12 ;  /* 0x00000001010b7824 */ /* 0x040fe200078e020c */
[----:B--2---:R-:W-:-:S04]  /*69a0*/  IADD3 R16, PT, PT, R1, R14, RZ ;  /* 0x0000000e01107210 */ /* 0x004fc80007ffe0ff */
        /* <DEDUP_REMOVED lines=99> */
.L_x_528:
        /* <DEDUP_REMOVED lines=8> */
[----:B--2---:R-:W-:-:S05]  /*7060*/  IMAD.U32 R17, R10, 0x8, R1 ;  /* 0x000000080a117824 */ /* 0x004fca00078e0001 */
[----:B------:R-:W2:Y:S01]  /*7070*/  LDL R12, [R17] ;  /* 0x00000000110c7983 */ /* 0x000ea20000100800 */
[C---:B------:R-:W-:Y:S02]  /*7080*/  IMAD.IADD R15, R1.reuse, 0x1, R10 ;  /* 0x00000001010f7824 */ /* 0x040fe400078e020a */
[----:B--2---:R-:W-:-:S03]  /*7090*/  IMAD.IADD R16, R1, 0x1, R12 ;  /* 0x0000000101107824 */ /* 0x004fc600078e020c */
[----:B------:R-:W2:Y:S04]  /*70a0*/  LDL.U8 R12, [R15+0x78] ;  /* 0x000078000f0c7983 */ /* 0x000ea80000100000 */
[----:B------:R-:W2:Y:S02]  /*70b0*/  LDL.U8 R7, [R16+0x96] ;  /* 0x0000960010077983 */ /* 0x000ea40000100000 */
[----:B--2---:R-:W-:-:S05]  /*70c0*/  LOP3.LUT R7, R12, R7, RZ, 0x3c, !PT ;  /* 0x000000070c077212 */ /* 0x004fca00078e3cff */
[----:B------:R0:W-:Y:S04]  /*70d0*/  STL.U8 [R16+0x87], R7 ;  /* 0x0000870710007387 */ /* 0x0001e80000100000 */
[----:B------:R-:W2:Y:S02]  /*70e0*/  LDL R12, [R17+0x8] ;  /* 0x00000800110c7983 */ /* 0x000ea40000100800 */
[----:B--2---:R-:W-:Y:S02]  /*70f0*/  IMAD.IADD R14, R1, 0x1, R12 ;  /* 0x00000001010e7824 */ /* 0x004fe400078e020c */
[----:B------:R-:W2:Y:S04]  /*7100*/  LDL.U8 R12, [R15+0x79] ;  /* 0x000079000f0c7983 */ /* 0x000ea80000100000 */
[----:B------:R-:W2:Y:S02]  /*7110*/  LDL.U8 R11, [R14+0x96] ;  /* 0x000096000e0b7983 */ /* 0x000ea40000100000 */
[----:B--2---:R-:W-:-:S05]  /*7120*/  LOP3.LUT R11, R12, R11, RZ, 0x3c, !PT ;  /* 0x0000000b0c0b7212 */ /* 0x004fca00078e3cff */
        /* <DEDUP_REMOVED lines=13> */
[----:B------:R-:W2:Y:S02]  /*7200*/  LDL R12, [R17+0x20] ;  /* 0x00002000110c7983 */ /* 0x000ea40000100800 */
[----:B--2---:R-:W-:Y:S02]  /*7210*/  IMAD.IADD R14, R1, 0x1, R12 ;  /* 0x00000001010e7824 */ /* 0x004fe400078e020c */
[----:B------:R-:W2:Y:S04]  /*7220*/  LDL.U8 R12, [R15+0x7c] ;  /* 0x00007c000f0c7983 */ /* 0x000ea80000100000 */
        /* <DEDUP_REMOVED lines=18> */
[----:B------:R-:W2:Y:S01]  /*7350*/  LDL.U8 R11, [R14+0x96] ;  /* 0x000096000e0b7983 */ /* 0x000ea20000100000 */
[----:B------:R-:W-:Y:S01]  /*7360*/  VIADD R10, R10, 0x8 ;  /* 0x000000080a0a7836 */ /* 0x000fe20000000000 */
[----:B--2---:R-:W-:-:S05]  /*7370*/  LOP3.LUT R11, R12, R11, RZ, 0x3c, !PT ;  /* 0x0000000b0c0b7212 */ /* 0x004fca00078e3cff */
[----:B------:R3:W-:Y:S02]  /*7380*/  STL.U8 [R14+0x87], R11 ;  /* 0x0000870b0e007387 */ /* 0x0007e40000100000 */
.L_x_531:
        /* <DEDUP_REMOVED lines=8> */
[----:B--2---:R-:W-:-:S05]  /*7410*/  IMAD.U32 R15, R10, 0x8, R1 ;  /* 0x000000080a0f7824 */ /* 0x004fca00078e0001 */
[----:B------:R-:W3:Y:S01]  /*7420*/  LDL R12, [R15] ;  /* 0x000000000f0c7983 */ /* 0x000ee20000100800 */
[C---:B------:R-:W-:Y:S02]  /*7430*/  IMAD.IADD R17, R1.reuse, 0x1, R10 ;  /* 0x0000000101117824 */ /* 0x040fe400078e020a */
[----:B---3--:R-:W-:-:S03]  /*7440*/  IMAD.IADD R14, R1, 0x1, R12 ;  /* 0x00000001010e7824 */ /* 0x008fc600078e020c */
        /* <DEDUP_REMOVED lines=17> */
[----:B0-----:R-:W-:Y:S02]  /*7560*/  IMAD.IADD R14, R1, 0x1, R12 ;  /* 0x00000001010e7824 */ /* 0x001fe400078e020c */
[----:B------:R-:W2:Y:S04]  /*7570*/  LDL.U8 R12, [R17+0x7b] ;  /* 0x00007b00110c7983 */ /* 0x000ea80000100000 */
[----:B------:R-:W2:Y:S01]  /*7580*/  LDL.U8 R7, [R14+0x96] ;  /* 0x000096000e077983 */ /* 0x000ea20000100000 */
[----:B------:R-:W-:Y:S01]  /*7590*/  VIADD R10, R10, 0x4 ;  /* 0x000000040a0a7836 */ /* 0x000fe20000000000 */
[----:B--2---:R-:W-:-:S05]  /*75a0*/  LOP3.LUT R7, R12, R7, RZ, 0x3c, !PT ;  /* 0x000000070c077212 */ /* 0x004fca00078e3cff */
[----:B------:R4:W-:Y:S02]  /*75b0*/  STL.U8 [R14+0x87], R7 ;  /* 0x000087070e007387 */ /* 0x0009e40000100000 */
.L_x_532:
[----:B------:R-:W-:Y:S05]  /*75c0*/  BRA.U !UP1, `(.L_x_530) ;  /* 0x0000000109447547 */ /* 0x000fea000b800000 */
[----:B------:R-:W-:Y:S01]  /*75d0*/  ULOP3.LUT UR6, UR4, 0x3, URZ, 0xc0, !UPT ;  /* 0x0000000304067892 */ /* 0x000fe2000f8ec0ff */
[----:B------:R-:W-:Y:S02]  /*75e0*/  UMOV UR5, URZ ;  /* 0x000000ff00057c82 */ /* 0x000fe40008000000 */
[----:B------:R-:W-:-:S09]  /*75f0*/  UMOV UR4, URZ ;  /* 0x000000ff00047c82 */ /* 0x000fd20008000000 */
.L_x_533:
[----:B--234-:R-:W-:-:S05]  /*7600*/  IMAD.U32 R13, R10, 0x8, R1 ;  /* 0x000000080a0d7824 */ /* 0x01cfca00078e0001 */
[----:B------:R-:W2:Y:S01]  /*7610*/  LDL R12, [R13] ;  /* 0x000000000d0c7983 */ /* 0x000ea20000100800 */
[C---:B------:R-:W-:Y:S01]  /*7620*/  IADD3 R11, PT, PT, R1.reuse, R10, RZ ;  /* 0x0000000a010b7210 */ /* 0x040fe20007ffe0ff */
[----:B0-2---:R-:W-:-:S04]  /*7630*/  IMAD.IADD R14, R1, 0x1, R12 ;  /* 0x00000001010e7824 */ /* 0x005fc800078e020c */
        /* <DEDUP_REMOVED lines=10> */
.L_x_530:
        /* <DEDUP_REMOVED lines=10> */
[----:B------:R-:W-:Y:S02]  /*7780*/  IMAD.MOV.U32 R10, RZ, RZ, RZ ;  /* 0x000000ffff0a7224 */ /* 0x000fe400078e00ff */
[----:B---34-:R-:W-:Y:S02]  /*7790*/  IMAD.MOV.U32 R7, RZ, RZ, RZ ;  /* 0x000000ffff077224 */ /* 0x018fe400078e00ff */
[----:B------:R-:W-:Y:S02]  /*77a0*/  IMAD.MOV.U32 R12, RZ, RZ, R22 ;  /* 0x000000ffff0c7224 */ /* 0x000fe400078e0016 */
[----:B--2---:R-:W-:-:S07]  /*77b0*/  IMAD.MOV.U32 R13, RZ, RZ, R23 ;  /* 0x000000ffff0d7224 */ /* 0x004fce00078e0017 */
.L_x_548:
        /* <DEDUP_REMOVED lines=73> */
.L_x_541:
[----:B------:R-:W-:Y:S05]  /*7c50*/  BSYNC.RECONVERGENT B3 ;  /* 0x0000000000037941 */ /* 0x000fea0003800200 */
.L_x_540:
        /* <DEDUP_REMOVED lines=75> */
.L_x_542:
[----:B------:R-:W-:Y:S01]  /*8110*/  IMAD.MOV.U32 R16, RZ, RZ, 0x0 ;  /* 0x00000000ff107424 */ /* 0x000fe200078e00ff */
[----:B------:R-:W-:Y:S01]  /*8120*/  LOP3.LUT P0, RZ, R25, 0x7fffffff, RZ, 0xc0, !PT ;  /* 0x7fffffff19ff7812 */ /* 0x000fe2000780c0ff */
[----:B------:R-:W-:-:S06]  /*8130*/  IMAD.MOV.U32 R17, RZ, RZ, 0x7ff00000 ;  /* 0x7ff00000ff117424 */ /* 0x000fcc00078e00ff */
[----:B------:R-:W-:-:S10]  /*8140*/  DFMA R16, R24, R16, +INF ;  /* 0x7ff000001810742b */ /* 0x000fd40000000010 */
[----:B------:R-:W-:Y:S02]  /*8150*/  FSEL R16, R16, RZ, P0 ;  /* 0x000000ff10107208 */ /* 0x000fe40000000000 */
[----:B------:R-:W-:-:S07]  /*8160*/  FSEL R17, R17, -QNAN , P0 ;  /* 0xfff0000011117808 */ /* 0x000fce0000000000 */
.L_x_539:
[----:B------:R-:W-:Y:S05]  /*8170*/  BSYNC.RECONVERGENT B2 ;  /* 0x0000000000027941 */ /* 0x000fea0003800200 */
.L_x_538:
        /* <DEDUP_REMOVED lines=61> */
[----:B------:R-:W-:-:S04]  /*8550*/  @!P1 SHF.R.S32.HI R11, RZ, 0x1, R11 ;  /* 0x00000001ff0b9819 */ /* 0x000fc8000001140b */
[----:B------:R-:W-:Y:S01]  /*8560*/  @!P1 IADD3 R28, PT, PT, R28, -R11, RZ ;  /* 0x8000000b1c1c9210 */ /* 0x000fe20007ffe0ff */
[----:B------:R-:W-:-:S03]  /*8570*/  @!P1 IMAD R15, R11, 0x100000, R27 ;  /* 0x001000000b0f9824 */ /* 0x000fc600078e021b */
[----:B------:R-:W-:-:S06]  /*8580*/  @!P1 LEA R27, R28, 0x3ff00000, 0x14 ;  /* 0x3ff000001c1b9811 */ /* 0x000fcc00078ea0ff */
[----:B------:R-:W-:-:S11]  /*8590*/  @!P1 DMUL R24, R14, R26 ;  /* 0x0000001a0e189228 */ /* 0x000fd60000000000 */
.L_x_546:
[----:B------:R-:W-:Y:S05]  /*85a0*/  BSYNC.RECONVERGENT B3 ;  /* 0x0000000000037941 */ /* 0x000fea0003800200 */
.L_x_545:
        /* <DEDUP_REMOVED lines=19> */
[----:B------:R-:W-:Y:S01]  /*86e0*/  MOV R14, R24 ;  /* 0x00000018000e7202 */ /* 0x000fe20000000f00 */
[----:B------:R-:W-:Y:S01]  /*86f0*/  UMOV UR7, 0x3eb1380b ;  /* 0x3eb1380b00077882 */ /* 0x000fe20000000000 */
[----:B------:R-:W-:Y:S01]  /*8700*/  ISETP.GE.U32.AND P0, PT, R15, 0x3ff6a09f, PT ;  /* 0x3ff6a09f0f00780c */ /* 0x000fe20003f06070 */
[----:B------:R-:W-:Y:S01]  /*8710*/  IMAD.MOV.U32 R35, RZ, RZ, 0x43300000 ;  /* 0x43300000ff237424 */ /* 0x000fe200078e00ff */
[----:B------:R-:W-:Y:S01]  /*8720*/  LEA.HI R34, R11, R34, RZ, 0xc ;  /* 0x000000220b227211 */ /* 0x000fe200078f60ff */
[----:B------:R-:W-:Y:S01]  /*8730*/  UMOV UR20, 0x80000000 ;  /* 0x8000000000147882 */ /* 0x000fe20000000000 */
        /* <DEDUP_REMOVED lines=51> */
.L_x_547:
[----:B------:R-:W-:Y:S01]  /*8a70*/  IMAD.MOV.U32 R18, RZ, RZ, 0x0 ;  /* 0x00000000ff127424 */ /* 0x000fe200078e00ff */
[----:B------:R-:W-:Y:S01]  /*8a80*/  LOP3.LUT P0, RZ, R15, 0x7fffffff, RZ, 0xc0, !PT ;  /* 0x7fffffff0fff7812 */ /* 0x000fe2000780c0ff */
[----:B------:R-:W-:-:S06]  /*8a90*/  IMAD.MOV.U32 R19, RZ, RZ, 0x7ff00000 ;  /* 0x7ff00000ff137424 */ /* 0x000fcc00078e00ff */
[----:B------:R-:W-:-:S10]  /*8aa0*/  DFMA R18, R14, R18, +INF ;  /* 0x7ff000000e12742b */ /* 0x000fd40000000012 */
[----:B------:R-:W-:Y:S02]  /*8ab0*/  FSEL R18, R18, RZ, P0 ;  /* 0x000000ff12127208 */ /* 0x000fe40000000000 */
[----:B------:R-:W-:-:S07]  /*8ac0*/  FSEL R19, R19, -QNAN , P0 ;  /* 0xfff0000013137808 */ /* 0x000fce0000000000 */
.L_x_544:
[----:B------:R-:W-:Y:S05]  /*8ad0*/  BSYNC.RECONVERGENT B2 ;  /* 0x0000000000027941 */ /* 0x000fea0003800200 */
.L_x_543:
[----:B------:R-:W-:-:S08]  /*8ae0*/  DADD R16, -R18, R16 ;  /* 0x0000000012107229 */ /* 0x000fd00000000110 */
[----:B------:R-:W-:-:S11]  /*8af0*/  DADD R12, R12, R16 ;  /* 0x000000000c0c7229 */ /* 0x000fd60000000010 */
.L_x_537:
[----:B------:R-:W-:Y:S05]  /*8b00*/  BSYNC.RECONVERGENT B1 ;  /* 0x0000000000017941 */ /* 0x000fea0003800200 */
.L_x_536:
[----:B------:R-:W-:Y:S01]  /*8b10*/  IADD3 R10, P0, PT, R10, 0x1, RZ ;  /* 0x000000010a0a7810 */ /* 0x000fe20007f1e0ff */
[----:B------:R-:W-:-:S04]  /*8b20*/  IMAD.U32 R25, RZ, RZ, UR4 ;  /* 0x00000004ff197e24 */ /* 0x000fc8000f8e00ff */
[----:B------:R-:W-:Y:S01]  /*8b30*/  IMAD.X R7, RZ, RZ, R7, P0 ;  /* 0x000000ffff077224 */ /* 0x000fe200000e0607 */
[----:B------:R-:W-:-:S04]  /*8b40*/  ISETP.NE.U32.AND P0, PT, R10, R25, PT ;  /* 0x000000190a00720c */ /* 0x000fc80003f05070 */
[----:B------:R-:W-:-:S13]  /*8b50*/  ISETP.NE.AND.EX P0, PT, R7, RZ, PT, P0 ;  /* 0x000000ff0700720c */ /* 0x000fda0003f05300 */
[----:B------:R-:W-:Y:S05]  /*8b60*/  @P0 BRA `(.L_x_548) ;  /* 0xffffffec00140947 */ /* 0x000fea000383ffff */
[----:B------:R-:W-:Y:S01]  /*8b70*/  MOV R16, 0x652b82fe ;  /* 0x652b82fe00107802 */ /* 0x000fe20000000f00 */
[----:B------:R-:W-:Y:S01]  /*8b80*/  IMAD.MOV.U32 R17, RZ, RZ, 0x3ff71547 ;  /* 0x3ff71547ff117424 */ /* 0x000fe200078e00ff */
[----:B------:R-:W-:Y:S01]  /*8b90*/  UMOV UR6, 0xfefa39ef ;  /* 0xfefa39ef00067882 */ /* 0x000fe20000000000 */
[----:B------:R-:W-:Y:S01]  /*8ba0*/  UMOV UR7, 0x3fe62e42 ;  /* 0x3fe62e4200077882 */ /* 0x000fe20000000000 */
[----:B------:R-:W-:Y:S01]  /*8bb0*/  DADD R18, -RZ, -R12 ;  /* 0x00000000ff127229 */ /* 0x000fe2000000090c */
[----:B------:R-:W-:Y:S02]  /*8bc0*/  BSSY.RECONVERGENT B1, `(.L_x_549) ;  /* 0x0000037000017945 */ /* 0x000fe40003800200 */
[----:B------:R-:W-:-:S07]  /*8bd0*/  DFMA R16, R12, -R16, 6.75539944105574400000e+15 ;  /* 0x433800000c10742b */ /* 0x000fce0000000810 */
[----:B------:R-:W-:Y:S01]  /*8be0*/  FSETP.GEU.AND P0, PT, |R19|, 4.1917929649353027344, PT ;  /* 0x4086232b1300780b */ /* 0x000fe20003f0e200 */
        /* <DEDUP_REMOVED lines=52> */
.L_x_550:
[----:B------:R-:W-:Y:S05]  /*8f30*/  BSYNC.RECONVERGENT B1 ;  /* 0x0000000000017941 */ /* 0x000fea0003800200 */
.L_x_549:
[----:B------:R-:W-:-:S11]  /*8f40*/  DADD R20, R20, -R10 ;  /* 0x0000000014147229 */ /* 0x000fd6000000080a */
.L_x_535:
[----:B------:R-:W-:Y:S05]  /*8f50*/  BSYNC.RECONVERGENT B0 ;  /* 0x0000000000007941 */ /* 0x000fea0003800200 */
.L_x_534:
[----:B------:R-:W-:Y:S01]  /*8f60*/  UIADD3 UR6, UP0, UPT, UR12, 0xa8, URZ ;  /* 0x000000a80c067890 */ /* 0x000fe2000ff1e0ff */
[----:B------:R-:W-:Y:S01]  /*8f70*/  BSSY.RECONVERGENT B0, `(.L_x_551) ;  /* 0x0000dae000007945 */ /* 0x000fe20003800200 */
[----:B------:R-:W0:Y:S02]  /*8f80*/  LDCU UR20, c[0x0][0x3a0] ;  /* 0x00007400ff1477ac */ /* 0x000e240008000800 */
[----:B------:R-:W-:Y:S02]  /*8f90*/  UIADD3.X UR7, UPT, UPT, URZ, URZ, URZ, UP0, !UPT ;  /* 0x000000ffff077290 */ /* 0x000fe400087fe4ff */
[----:B------:R-:W-:Y:S02]  /*8fa0*/  UISETP.NE.AND UP0, UPT, UR8, URZ, UPT ;  /* 0x000000ff0800728c */ /* 0x000fe4000bf05270 */
[----:B------:R-:W-:-:S07]  /*8fb0*/  USHF.R.S32.HI UR21, URZ, 0x1f, UR8 ;  /* 0x0000001fff157899 */ /* 0x000fce0008011408 */
[----:B------:R-:W-:Y:S05]  /*8fc0*/  BRA.U !UP0, `(.L_x_552) ;  /* 0x0000000908f87547 */ /* 0x000fea000b800000 */
[C---:B------:R-:W-:Y:S01]  /*8fd0*/  LOP3.LUT R54, R25.reuse, 0x7, RZ, 0xc0, !PT ;  /* 0x0000000719367812 */ /* 0x040fe200078ec0ff */
[----:B------:R-:W-:Y:S01]  /*8fe0*/  UIADD3 UR4, UPT, UPT, UR14, -0x1, URZ ;  /* 0xffffffff0e047890 */ /* 0x000fe2000fffe0ff */
[----:B---34-:R-:W-:Y:S01]  /*8ff0*/  LOP3.LUT R11, R25, 0x3, RZ, 0xc0, !PT ;  /* 0x00000003190b7812 */ /* 0x018fe200078ec0ff */
[----:B------:R-:W-:Y:S01]  /*9000*/  IMAD.MOV.U32 R55, RZ, RZ, RZ ;  /* 0x000000ffff377224 */ /* 0x000fe200078e00ff */
[----:B------:R-:W-:Y:S01]  /*9010*/  MOV R56, RZ ;  /* 0x000000ff00387202 */ /* 0x000fe20000000f00 */
[----:B------:R-:W-:Y:S01]  /*9020*/  VIADD R7, R54, 0xffffffff ;  /* 0xffffffff36077836 */ /* 0x000fe20000000000 */
[----:B------:R-:W1:Y:S04]  /*9030*/  LDCU.64 UR12, c[0x0][0x398] ;  /* 0x00007300ff0c77ac */ /* 0x000e680008000a00 */
[----:B------:R-:W-:Y:S01]  /*9040*/  ISETP.GE.U32.AND P1, PT, R7, 0x3, PT ;  /* 0x000000030700780c */ /* 0x000fe20003f26070 */
[----:B------:R-:W-:Y:S01]  /*9050*/  UISETP.GE.U32.AND UP1, UPT, UR4, 0x7, UPT ;  /* 0x000000070400788c */ /* 0x000fe2000bf26070 */
[----:B------:R-:W-:-:S11]  /*9060*/  LOP3.LUT R7, R25, 0x7ffffff0, RZ, 0xc0, !PT ;  /* 0x7ffffff019077812 */ /* 0x000fd600078ec0ff */
.L_x_562:
[----:B------:R-:W3:Y:S01]  /*9070*/  LDCU UR4, c[0x0][0x3a0] ;  /* 0x00007400ff0477ac */ /* 0x000ee20008000800 */
[----:B--2---:R-:W-:Y:S01]  /*9080*/  PRMT R17, RZ, 0x7610, R17 ;  /* 0x00007610ff117816 */ /* 0x004fe20000000011 */
[----:B------:R-:W-:Y:S02]  /*9090*/  IMAD.MOV.U32 R10, RZ, RZ, RZ ;  /* 0x000000ffff0a7224 */ /* 0x000fe400078e00ff */
[----:B------:R-:W-:Y:S01]  /*90a0*/  IMAD.MOV.U32 R39, RZ, RZ, RZ ;  /* 0x000000ffff277224 */ /* 0x000fe200078e00ff */
[----:B---3--:R-:W-:Y:S02]  /*90b0*/  UISETP.GE.U32.AND UP0, UPT, UR4, 0x10, UPT ;  /* 0x000000100400788c */ /* 0x008fe4000bf06070 */
        /* <DEDUP_REMOVED lines=8> */
.L_x_555:
        /* <DEDUP_REMOVED lines=66> */
.L_x_554:
[----:B------:R-:W-:Y:S02]  /*9560*/  IMAD.MOV.U32 R10, RZ, RZ, R7 ;  /* 0x000000ffff0a7224 */ /* 0x000fe400078e0007 */
[----:B------:R-:W-:-:S07]  /*9570*/  IMAD.MOV.U32 R39, RZ, RZ, RZ ;  /* 0x000000ffff277224 */ /* 0x000fce00078e00ff */
.L_x_553:
        /* <DEDUP_REMOVED lines=24> */
[----:B------:R-:W-:-:S05]  /*9700*/  IADD3 R10, P0, PT, R10, 0x8, RZ ;  /* 0x000000080a0a7810 */ /* 0x000fca0007f1e0ff */
[----:B------:R-:W-:Y:S02]  /*9710*/  IMAD.X R39, RZ, RZ, R39, P0 ;  /* 0x000000ffff277224 */ /* 0x000fe400000e0627 */
        /* <DEDUP_REMOVED lines=12> */
.L_x_557:
[----:B------:R-:W-:Y:S04]  /*97e0*/  BSSY.RECONVERGENT B1, `(.L_x_556) ;  /* 0x0000031000017945 */ /* 0x000fe80003800200 */
[----:B------:R-:W-:Y:S05]  /*97f0*/  @!P3 BRA `(.L_x_558) ;  /* 0x0000000000bcb947 */ /* 0x000fea0003800000 */
[----:B------:R-:W-:Y:S01]  /*9800*/  BSSY.RECONVERGENT B2, `(.L_x_559) ;  /* 0x0000017000027945 */ /* 0x000fe20003800200 */
[----:B------:R-:W-:-:S03]  /*9810*/  ISETP.NE.AND P3, PT, R11, RZ, PT ;  /* 0x000000ff0b00720c */ /* 0x000fc60003f65270 */
[----:B------:R-:W-:Y:S10]  /*9820*/  @!P1 BRA `(.L_x_560) ;  /* 0x0000000000509947 */ /* 0x000ff40003800000 */
[----:B------:R-:W2:Y:S01]  /*9830*/  LDCU.64 UR4, c[0x0][0x398] ;  /* 0x00007300ff0477ac */ /* 0x000ea20008000a00 */
[----:B------:R-:W-:-:S05]  /*9840*/  IADD3 R18, PT, PT, R1, R10, RZ ;  /* 0x0000000a01127210 */ /* 0x000fca0007ffe0ff */
        /* <DEDUP_REMOVED lines=18> */
.L_x_560:
[----:B01----:R-:W-:Y:S05]  /*9970*/  BSYNC.RECONVERGENT B2 ;  /* 0x0000000000027941 */ /* 0x003fea0003800200 */
.L_x_559:
        /* <DEDUP_REMOVED lines=23> */
.L_x_558:
[----:B01----:R-:W-:Y:S05]  /*9af0*/  BSYNC.RECONVERGENT B1 ;  /* 0x0000000000017941 */ /* 0x003fea0003800200 */
.L_x_556:
[----:B------:R-:W-:Y:S01]  /*9b00*/  LOP3.LUT R17, R17, 0xff, RZ, 0xc0, !PT ;  /* 0x000000ff11117812 */ /* 0x000fe200078ec0ff */
[----:B------:R-:W-:Y:S01]  /*9b10*/  IMAD.MOV.U32 R79, RZ, RZ, RZ ;  /* 0x000000ffff4f7224 */ /* 0x000fe200078e00ff */
[----:B------:R-:W-:Y:S01]  /*9b20*/  CS2R R62, SRZ ;  /* 0x00000000003e7805 */ /* 0x000fe2000001ff00 */
[----:B------:R-:W-:Y:S01]  /*9b30*/  IMAD.MOV.U32 R80, RZ, RZ, RZ ;  /* 0x000000ffff507224 */ /* 0x000fe200078e00ff */
[----:B------:R-:W-:-:S13]  /*9b40*/  ISETP.NE.AND P0, PT, R17, 0x1, PT ;  /* 0x000000011100780c */ /* 0x000fda0003f05270 */
[----:B------:R-:W-:Y:S05]  /*9b50*/  @!P0 BRA `(.L_x_561) ;  /* 0x0000002400808947 */ /* 0x000fea0003800000 */
[----:B------:R-:W-:-:S05]  /*9b60*/  IADD3 R55, P0, PT, R55, 0x1, RZ ;  /* 0x0000000137377810 */ /* 0x000fca0007f1e0ff */
[----:B------:R-:W-:Y:S01]  /*9b70*/  IMAD.X R56, RZ, RZ, R56, P0 ;  /* 0x000000ffff387224 */ /* 0x000fe200000e0638 */
[----:B------:R-:W-:-:S04]  /*9b80*/  ISETP.NE.U32.AND P0, PT, R55, UR8, PT ;  /* 0x0000000837007c0c */ /* 0x000fc8000bf05070 */
[----:B------:R-:W-:-:S13]  /*9b90*/  ISETP.NE.AND.EX P0, PT, R56, UR21, PT, P0 ;  /* 0x0000001538007c0c */ /* 0x000fda000bf05300 */
[----:B------:R-:W-:Y:S05]  /*9ba0*/  @P0 BRA `(.L_x_562) ;  /* 0xfffffff400300947 */ /* 0x000fea000383ffff */
.L_x_552:
[----:B------:R-:W-:Y:S02]  /*9bb0*/  IMAD.MOV.U32 R10, RZ, RZ, RZ ;  /* 0x000000ffff0a7224 */ /* 0x000fe400078e00ff */
[----:B---34-:R-:W-:Y:S02]  /*9bc0*/  IMAD.MOV.U32 R7, RZ, RZ, RZ ;  /* 0x000000ffff077224 */ /* 0x018fe400078e00ff */
[----:B--2---:R-:W-:Y:S02]  /*9bd0*/  IMAD.MOV.U32 R18, RZ, RZ, R22 ;  /* 0x000000ffff127224 */ /* 0x004fe400078e0016 */
[----:B------:R-:W-:-:S07]  /*9be0*/  IMAD.MOV.U32 R19, RZ, RZ, R23 ;  /* 0x000000ffff137224 */ /* 0x000fce00078e0017 */
.L_x_575:
        /* <DEDUP_REMOVED lines=9> */
[----:B------:R-:W-:Y:S01]  /*9c80*/  MOV R14, R12 ;  /* 0x0000000c000e7202 */ /* 0x000fe20000000f00 */
[----:B------:R-:W-:-:S12]  /*9c90*/  IMAD.MOV.U32 R15, RZ, RZ, R13 ;  /* 0x000000ffff0f7224 */ /* 0x000fd800078e000d */
        /* <DEDUP_REMOVED lines=59> */
[----:B------:R-:W-:Y:S02]  /*a050*/  @!P1 LEA R27, R26, 0x3ff00000, 0x14 ;  /* 0x3ff000001a1b9811 */ /* 0x000fe400078ea0ff */
[----:B------:R-:W-:-:S06]  /*a060*/  @!P1 MOV R26, RZ ;  /* 0x000000ff001a9202 */ /* 0x000fcc0000000f00 */
[----:B------:R-:W-:-:S11]  /*a070*/  @!P1 DMUL R16, R24, R26 ;  /* 0x0000001a18109228 */ /* 0x000fd60000000000 */
.L_x_568:
[----:B01----:R-:W-:Y:S05]  /*a080*/  BSYNC.RECONVERGENT B3 ;  /* 0x0000000000037941 */ /* 0x003fea0003800200 */
.L_x_567:
        /* <DEDUP_REMOVED lines=15> */
[----:B------:R-:W-:Y:S01]  /*a180*/  MOV R32, 0x8b7a8b04 ;  /* 0x8b7a8b0400207802 */ /* 0x000fe20000000f00 */
[----:B------:R-:W-:Y:S01]  /*a190*/  IMAD.MOV.U32 R33, RZ, RZ, 0x3ed0ee25 ;  /* 0x3ed0ee25ff217424 */ /* 0x000fe200078e00ff */
        /* <DEDUP_REMOVED lines=58> */
.L_x_569:
[----:B------:R-:W-:Y:S01]  /*a540*/  IMAD.MOV.U32 R14, RZ, RZ, 0x0 ;  /* 0x00000000ff0e7424 */ /* 0x000fe200078e00ff */
[----:B------:R-:W-:Y:S01]  /*a550*/  LOP3.LUT P0, RZ, R25, 0x7fffffff, RZ, 0xc0, !PT ;  /* 0x7fffffff19ff7812 */ /* 0x000fe2000780c0ff */
[----:B------:R-:W-:-:S06]  /*a560*/  IMAD.MOV.U32 R15, RZ, RZ, 0x7ff00000 ;  /* 0x7ff00000ff0f7424 */ /* 0x000fcc00078e00ff */
[----:B------:R-:W-:-:S10]  /*a570*/  DFMA R14, R24, R14, +INF ;  /* 0x7ff00000180e742b */ /* 0x000fd4000000000e */
[----:B------:R-:W-:Y:S02]  /*a580*/  FSEL R14, R14, RZ, P0 ;  /* 0x000000ff0e0e7208 */ /* 0x000fe40000000000 */
[----:B------:R-:W-:-:S07]  /*a590*/  FSEL R15, R15, -QNAN , P0 ;  /* 0xfff000000f0f7808 */ /* 0x000fce0000000000 */
.L_x_566:
[----:B01----:R-:W-:Y:S05]  /*a5a0*/  BSYNC.RECONVERGENT B2 ;  /* 0x0000000000027941 */ /* 0x003fea0003800200 */
.L_x_565:
        /* <DEDUP_REMOVED lines=66> */
.L_x_573:
[----:B------:R-:W-:Y:S05]  /*a9d0*/  BSYNC.RECONVERGENT B3 ;  /* 0x0000000000037941 */ /* 0x000fea0003800200 */
.L_x_572:
        /* <DEDUP_REMOVED lines=76> */
.L_x_574:
[----:B------:R-:W-:Y:S01]  /*aea0*/  IMAD.MOV.U32 R16, RZ, RZ, 0x0 ;  /* 0x00000000ff107424 */ /* 0x000fe200078e00ff */
[----:B------:R-:W-:Y:S01]  /*aeb0*/  LOP3.LUT P0, RZ, R13, 0x7fffffff, RZ, 0xc0, !PT ;  /* 0x7fffffff0dff7812 */ /* 0x000fe2000780c0ff */
[----:B------:R-:W-:-:S06]  /*aec0*/  IMAD.MOV.U32 R17, RZ, RZ, 0x7ff00000 ;  /* 0x7ff00000ff117424 */ /* 0x000fcc00078e00ff */
[----:B------:R-:W-:-:S10]  /*aed0*/  DFMA R16, R12, R16, +INF ;  /* 0x7ff000000c10742b */ /* 0x000fd40000000010 */
[----:B------:R-:W-:Y:S02]  /*aee0*/  FSEL R16, R16, RZ, P0 ;  /* 0x000000ff10107208 */ /* 0x000fe40000000000 */
[----:B------:R-:W-:-:S07]  /*aef0*/  FSEL R17, R17, -QNAN , P0 ;  /* 0xfff0000011117808 */ /* 0x000fce0000000000 */
.L_x_571:
[----:B------:R-:W-:Y:S05]  /*af00*/  BSYNC.RECONVERGENT B2 ;  /* 0x0000000000027941 */ /* 0x000fea0003800200 */
.L_x_570:
[----:B------:R-:W-:-:S08]  /*af10*/  DADD R14, -R16, R14 ;  /* 0x00000000100e7229 */ /* 0x000fd0000000010e */
[----:B------:R-:W-:-:S11]  /*af20*/  DADD R18, R18, R14 ;  /* 0x0000000012127229 */ /* 0x000fd6000000000e */
.L_x_564:
[----:B01----:R-:W-:Y:S05]  /*af30*/  BSYNC.RECONVERGENT B1 ;  /* 0x0000000000017941 */ /* 0x003fea0003800200 */
.L_x_563:
[----:B------:R-:W-:-:S04]  /*af40*/  IADD3 R10, P0, PT, R10, 0x1, RZ ;  /* 0x000000010a0a7810 */ /* 0x000fc80007f1e0ff */
[----:B------:R-:W-:Y:S02]  /*af50*/  IADD3.X R7, PT, PT, RZ, R7, RZ, P0, !PT ;  /* 0x00000007ff077210 */ /* 0x000fe400007fe4ff */
[----:B------:R-:W-:-:S04]  /*af60*/  ISETP.NE.U32.AND P0, PT, R10, UR20, PT ;  /* 0x000000140a007c0c */ /* 0x000fc8000bf05070 */
[----:B------:R-:W-:-:S13]  /*af70*/  ISETP.NE.AND.EX P0, PT, R7, RZ, PT, P0 ;  /* 0x000000ff0700720c */ /* 0x000fda0003f05300 */
[----:B------:R-:W-:Y:S05]  /*af80*/  @P0 BRA `(.L_x_575) ;  /* 0xffffffec00180947 */ /* 0x000fea000383ffff */
[----:B------:R-:W-:Y:S01]  /*af90*/  UISETP.GE.U32.AND UP0, UPT, UR18, 0xf, UPT ;  /* 0x0000000f1200788c */ /* 0x000fe2000bf06070 */
[----:B------:R-:W-:Y:S01]  /*afa0*/  IMAD.MOV.U32 R10, RZ, RZ, RZ ;  /* 0x000000ffff0a7224 */ /* 0x000fe200078e00ff */
        /* <DEDUP_REMOVED lines=8> */
.L_x_577:
        /* <DEDUP_REMOVED lines=55> */
.L_x_576:
        /* <DEDUP_REMOVED lines=9> */
[C---:B0-----:R-:W-:Y:S01]  /*b430*/  IMAD.U32 R29, R10.reuse, 0x8, R1 ;  /* 0x000000080a1d7824 */ /* 0x041fe200078e0001 */
        /* <DEDUP_REMOVED lines=15> */
[----:B-1----:R-:W0:Y:S02]  /*b530*/  I2F.F64.U16 R14, R11 ;  /* 0x0000000b000e7312 */ /* 0x002e240000101800 */
        /* <DEDUP_REMOVED lines=8> */
.L_x_579:
        /* <DEDUP_REMOVED lines=9> */
[----:B----4-:R-:W2:Y:S01]  /*b650*/  LDL.U8 R12, [R7+0x87] ;  /* 0x00008700070c7983 */ /* 0x010ea20000100000 */
[C---:B------:R-:W-:Y:S01]  /*b660*/  LEA R11, R10.reuse, R1, 0x3 ;  /* 0x000000010a0b7211 */ /* 0x040fe200078e18ff */
[----:B--2---:R-:W1:Y:S04]  /*b670*/  I2F.F64.U16 R12, R12 ;  /* 0x0000000c000c7312 */ /* 0x004e680000101800 */
[----:B-1----:R1:W-:Y:S04]  /*b680*/  STL.64 [R11+0xa8], R12 ;  /* 0x0000a80c0b007387 */ /* 0x0023e80000100a00 */
[----:B0-----:R-:W2:Y:S02]  /*b690*/  LDL.U8 R14, [R7+0x88] ;  /* 0x00008800070e7983 */ /* 0x001ea40000100000 */
[----:B--2---:R-:W0:Y:S02]  /*b6a0*/  I2F.F64.U16 R14, R14 ;  /* 0x0000000e000e7312 */ /* 0x004e240000101800 */
[----:B0-----:R1:W-:Y:S04]  /*b6b0*/  STL.64 [R11+0xb0], R14 ;  /* 0x0000b00e0b007387 */ /* 0x0013e80000100a00 */
[----:B------:R-:W2:Y:S02]  /*b6c0*/  LDL.U8 R16, [R7+0x89] ;  /* 0x0000890007107983 */ /* 0x000ea40000100000 */
[----:B--2---:R-:W0:Y:S02]  /*b6d0*/  I2F.F64.U16 R16, R16 ;  /* 0x0000001000107312 */ /* 0x004e240000101800 */
[----:B0-----:R1:W-:Y:S04]  /*b6e0*/  STL.64 [R11+0xb8], R16 ;  /* 0x0000b8100b007387 */ /* 0x0013e80000100a00 */
[----:B------:R-:W2:Y:S01]  /*b6f0*/  LDL.U8 R24, [R7+0x8a] ;  /* 0x00008a0007187983 */ /* 0x000ea20000100000 */
[----:B------:R-:W-:Y:S01]  /*b700*/  VIADD R10, R10, 0x4 ;  /* 0x000000040a0a7836 */ /* 0x000fe20000000000 */
[----:B--2---:R-:W0:Y:S02]  /*b710*/  I2F.F64.U16 R24, R24 ;  /* 0x0000001800187312 */ /* 0x004e240000101800 */
[----:B0-----:R1:W-:Y:S04]  /*b720*/  STL.64 [R11+0xc0], R24 ;  /* 0x0000c0180b007387 */ /* 0x0013e80000100a00 */
.L_x_580:
[----:B------:R-:W-:Y:S05]  /*b730*/  BRA.U !UP2, `(.L_x_578) ;  /* 0x000000010a387547 */ /* 0x000fea000b800000 */
[----:B------:R-:W-:Y:S01]  /*b740*/  ULOP3.LUT UR22, UR20, 0x3, URZ, 0xc0, !UPT ;  /* 0x0000000314167892 */ /* 0x000fe2000f8ec0ff */
[----:B------:R-:W-:Y:S01]  /*b750*/  UMOV UR4, URZ ;  /* 0x000000ff00047c82 */ /* 0x000fe20008000000 */
[----:B------:R-:W-:-:S10]  /*b760*/  UMOV UR5, URZ ;  /* 0x000000ff00057c82 */ /* 0x000fd40008000000 */
.L_x_581:
[----:B-1----:R-:W-:-:S05]  /*b770*/  IMAD.IADD R11, R1, 0x1, R10 ;  /* 0x00000001010b7824 */ /* 0x002fca00078e020a */
[----:B--2-4-:R-:W2:Y:S01]  /*b780*/  LDL.U8 R12, [R11+0x87] ;  /* 0x000087000b0c7983 */ /* 0x014ea20000100000 */
[C---:B------:R-:W-:Y:S01]  /*b790*/  IMAD.U32 R7, R10.reuse, 0x8, R1 ;  /* 0x000000080a077824 */ /* 0x040fe200078e0001 */
[----:B------:R-:W-:Y:S01]  /*b7a0*/  UIADD3 UR4, UP0, UPT, UR4, 0x1, URZ ;  /* 0x0000000104047890 */ /* 0x000fe2000ff1e0ff */
[----:B------:R-:W-:-:S03]  /*b7b0*/  VIADD R10, R10, 0x1 ;  /* 0x000000010a0a7836 */ /* 0x000fc60000000000 */
[----:B------:R-:W-:Y:S02]  /*b7c0*/  UIADD3.X UR5, UPT, UPT, URZ, UR5, URZ, UP0, !UPT ;  /* 0x00000005ff057290 */ /* 0x000fe400087fe4ff */
[----:B------:R-:W-:-:S04]  /*b7d0*/  UISETP.NE.U32.AND UP0, UPT, UR4, UR22, UPT ;  /* 0x000000160400728c */ /* 0x000fc8000bf05070 */
[----:B------:R-:W-:Y:S01]  /*b7e0*/  UISETP.NE.AND.EX UP0, UPT, UR5, URZ, UPT, UP0 ;  /* 0x000000ff0500728c */ /* 0x000fe2000bf05300 */
[----:B--2---:R-:W1:Y:S02]  /*b7f0*/  I2F.F64.U16 R12, R12 ;  /* 0x0000000c000c7312 */ /* 0x004e640000101800 */
[----:B-1----:R2:W-:Y:S06]  /*b800*/  STL.64 [R7+0xa8], R12 ;  /* 0x0000a80c07007387 */ /* 0x0025ec0000100a00 */
[----:B------:R-:W-:Y:S05]  /*b810*/  BRA.U UP0, `(.L_x_581) ;  /* 0xfffffffd00d47547 */ /* 0x000fea000b83ffff */
.L_x_578:
[----:B01--4-:R-:W-:Y:S01]  /*b820*/  IMAD.MOV.U32 R14, RZ, RZ, 0x652b82fe ;  /* 0x652b82feff0e7424 */ /* 0x013fe200078e00ff */
[----:B------:R-:W-:Y:S01]  /*b830*/  UMOV UR4, 0xfefa39ef ;  /* 0xfefa39ef00047882 */ /* 0x000fe20000000000 */
[----:B------:R-:W-:Y:S01]  /*b840*/  IMAD.MOV.U32 R15, RZ, RZ, 0x3ff71547 ;  /* 0x3ff71547ff0f7424 */ /* 0x000fe200078e00ff */
        /* <DEDUP_REMOVED lines=10> */
[----:B------:R-:W-:-:S08]  /*b8f0*/  DADD R10, R14, -6.75539944105574400000e+15 ;  /* 0xc33800000e0a7429 */ /* 0x000fd00000000000 */
[----:B--2---:R-:W-:Y:S01]  /*b900*/  DFMA R12, R10, -UR4, -R18 ;  /* 0x800000040a0c7c2b */ /* 0x004fe20008000812 */
        /* <DEDUP_REMOVED lines=19> */
[----:B------:R-:W-:Y:S01]  /*ba40*/  IMAD.MOV.U32 R7, RZ, RZ, R17 ;  /* 0x000000ffff077224 */ /* 0x000fe200078e0011 */
[----:B------:R-:W0:Y:S04]  /*ba50*/  I2F.F64.U64 R26, R24 ;  /* 0x00000018001a7312 */ /* 0x000e280000301800 */
[----:B------:R-:W-:Y:S01]  /*ba60*/  DFMA R10, R12, R10, UR4 ;  /* 0x000000040c0a7e2b */ /* 0x000fe2000800000a */
[----:B------:R-:W-:Y:S01]  /*ba70*/  UMOV UR4, 0x14761f65 ;  /* 0x14761f6500047882 */ /* 0x000fe20000000000 */
[----:B------:R-:W-:Y:S01]  /*ba80*/  UMOV UR5, 0x3f2a01a0 ;  /* 0x3f2a01a000057882 */ /* 0x000fe20000000000 */
[----:B------:R-:W-:-:S05]  /*ba90*/  FSETP.GEU.AND P1, PT, |R7|, 4.1917929649353027344, PT ;  /* 0x4086232b0700780b */ /* 0x000fca0003f2e200 */
        /* <DEDUP_REMOVED lines=20> */
[----:B------:R-:W-:-:S04]  /*bbe0*/  IMAD.MOV.U32 R16, RZ, RZ, R12 ;  /* 0x000000ffff107224 */ /* 0x000fc800078e000c */
        /* <DEDUP_REMOVED lines=8> */
[----:B------:R-:W-:-:S03]  /*bc70*/  @!P2 IMAD.MOV.U32 R26, RZ, RZ, R12 ;  /* 0x000000ffff1aa224 */ /* 0x000fc600078e000c */
[----:B------:R-:W-:Y:S02]  /*bc80*/  @!P2 SHF.R.S32.HI R27, RZ, 0x1, R10 ;  /* 0x00000001ff1ba819 */ /* 0x000fe4000001140a */
[----:B------:R-:W-:-:S03]  /*bc90*/  FSEL R10, R30, RZ, !P0 ;  /* 0x000000ff1e0a7208 */ /* 0x000fc60004000000 */
[----:B------:R-:W-:Y:S02]  /*bca0*/  @!P2 IMAD.IADD R28, R14, 0x1, -R27 ;  /* 0x000000010e1ca824 */ /* 0x000fe400078e0a1b */
[----:B------:R-:W-:-:S03]  /*bcb0*/  @!P2 IMAD R27, R27, 0x100000, R13 ;  /* 0x001000001b1ba824 */ /* 0x000fc600078e020d */
[----:B------:R-:W-:Y:S01]  /*bcc0*/  @!P2 LEA R29, R28, 0x3ff00000, 0x14 ;  /* 0x3ff000001c1da811 */ /* 0x000fe200078ea0ff */
[----:B------:R-:W-:-:S06]  /*bcd0*/  @!P2 IMAD.MOV.U32 R28, RZ, RZ, RZ ;  /* 0x000000ffff1ca224 */ /* 0x000fcc00078e00ff */
[----:B------:R-:W-:-:S11]  /*bce0*/  @!P2 DMUL R10, R26, R28 ;  /* 0x0000001c1a0aa228 */ /* 0x000fd60000000000 */
.L_x_583:
[----:B------:R-:W-:Y:S05]  /*bcf0*/  BSYNC.RECONVERGENT B1 ;  /* 0x0000000000017941 */ /* 0x000fea0003800200 */
.L_x_582:
[----:B------:R-:W-:Y:S01]  /*bd00*/  DADD R10, RZ, R10 ;  /* 0x00000000ff0a7229 */ /* 0x000fe2000000000a */
[----:B------:R-:W-:Y:S01]  /*bd10*/  BSSY.RECONVERGENT B1, `(.L_x_584) ;  /* 0x0000006000017945 */ /* 0x000fe20003800200 */
[----:B------:R-:W-:Y:S01]  /*bd20*/  IMAD.MOV.U32 R66, RZ, RZ, R64 ;  /* 0x000000ffff427224 */ /* 0x000fe200078e0040 */
[----:B------:R-:W-:Y:S01]  /*bd30*/  MOV R64, 0xbd70 ;  /* 0x0000bd7000407802 */ /* 0x000fe20000000f00 */
[----:B------:R-:W-:Y:S02]  /*bd40*/  IMAD.MOV.U32 R50, RZ, RZ, RZ ;  /* 0x000000ffff327224 */ /* 0x000fe400078e00ff */
[----:B------:R-:W-:-:S07]  /*bd50*/  IMAD.MOV.U32 R67, RZ, RZ, 0x40000000 ;  /* 0x40000000ff437424 */ /* 0x000fce00078e00ff */
[----:B------:R-:W-:Y:S05]  /*bd60*/  CALL.REL.NOINC `($_Z19sogrand_rows_kernelPdS_S_PhiiimdiPi$__internal_accurate_pow) ;  /* 0x0000012800707944 */ /* 0x000fea0003c00000 */
[----:B------:R-:W-:Y:S05]  /*bd70*/  BSYNC.RECONVERGENT B1 ;  /* 0x0000000000017941 */ /* 0x000fea0003800200 */
.L_x_584:
        /* <DEDUP_REMOVED lines=27> */
[----:B------:R-:W-:Y:S05]  /*bf30*/  CALL.REL.NOINC `($__internal_4_$__cuda_sm20_div_rn_f64_full) ;  /* 0x0000011c00c87944 */ /* 0x000fea0003c00000 */
[----:B------:R-:W-:Y:S02]  /*bf40*/  IMAD.MOV.U32 R24, RZ, RZ, R42 ;  /* 0x000000ffff187224 */ /* 0x000fe400078e002a */
[----:B------:R-:W-:-:S07]  /*bf50*/  IMAD.MOV.U32 R25, RZ, RZ, R43 ;  /* 0x000000ffff197224 */ /* 0x000fce00078e002b */
.L_x_586:
[----:B------:R-:W-:Y:S05]  /*bf60*/  BSYNC.RECONVERGENT B1 ;  /* 0x0000000000017941 */ /* 0x000fea0003800200 */
.L_x_585:
        /* <DEDUP_REMOVED lines=18> */
.L_x_589:
[----:B------:R-:W-:Y:S05]  /*c090*/  BSYNC.RECONVERGENT B1 ;  /* 0x0000000000017941 */ /* 0x000fea0003800200 */
.L_x_588:
[----:B------:R-:W-:-:S11]  /*c0a0*/  DADD R20, R20, -R16 ;  /* 0x0000000014147229 */ /* 0x000fd60000000810 */
.L_x_587:
        /* <DEDUP_REMOVED lines=9> */
[----:B------:R-:W-:Y:S01]  /*c140*/  IMAD.MOV.U32 R79, RZ, RZ, 0x1 ;  /* 0x00000001ff4f7424 */ /* 0x000fe200078e00ff */
[----:B------:R-:W-:-:S07]  /*c150*/  MOV R80, RZ ;  /* 0x000000ff00507202 */ /* 0x000fce0000000f00 */
.L_x_561:
[----:B------:R-:W2:Y:S01]  /*c160*/  LDC.64 R28, c[0x0][0x3b0] ;  /* 0x0000ec00ff1c7b82 */ /* 0x000ea20000000a00 */
[----:B------:R-:W3:Y:S01]  /*c170*/  LDCU UR4, c[0x0][0x3a8] ;  /* 0x00007500ff0477ac */ /* 0x000ee20008000800 */
[----:B------:R-:W-:Y:S02]  /*c180*/  IMAD.MOV.U32 R24, RZ, RZ, 0x0 ;  /* 0x00000000ff187424 */ /* 0x000fe400078e00ff */
[----:B------:R-:W-:Y:S01]  /*c190*/  IMAD.MOV.U32 R25, RZ, RZ, 0x3ff00000 ;  /* 0x3ff00000ff197424 */ /* 0x000fe200078e00ff */
        /* <DEDUP_REMOVED lines=10> */
[----:B------:R-:W-:Y:S01]  /*c240*/  IMAD.MOV.U32 R26, RZ, RZ, 0x0 ;  /* 0x00000000ff1a7424 */ /* 0x000fe200078e00ff */
[----:B------:R-:W-:Y:S01]  /*c250*/  BSSY.RECONVERGENT B1, `(.L_x_592) ;  /* 0x000000b000017945 */ /* 0x000fe20003800200 */
[----:B------:R-:W-:Y:S01]  /*c260*/  IMAD.MOV.U32 R27, RZ, RZ, 0x3ff00000 ;  /* 0x3ff00000ff1b7424 */ /* 0x000fe200078e00ff */
[----:B------:R-:W-:Y:S01]  /*c270*/  MOV R64, 0xc300 ;  /* 0x0000c30000407802 */ /* 0x000fe20000000f00 */
[----:B------:R-:W-:Y:S02]  /*c280*/  IMAD.MOV.U32 R66, RZ, RZ, RZ ;  /* 0x000000ffff427224 */ /* 0x000fe400078e00ff */
[----:B------:R-:W-:Y:S01]  /*c290*/  IMAD.MOV.U32 R65, RZ, RZ, 0x40000000 ;  /* 0x40000000ff417424 */ /* 0x000fe200078e00ff */
[----:B--2---:R-:W-:-:S08]  /*c2a0*/  DADD R10, R8, R10 ;  /* 0x00000000080a7229 */ /* 0x004fd0000000000a */
[----:B------:R-:W-:-:S08]  /*c2b0*/  DFMA R26, R10, 2, R26 ;  /* 0x400000000a1a782b */ /* 0x000fd0000000001a */
[----:B------:R-:W-:-:S10]  /*c2c0*/  DADD R8, -RZ, |R26| ;  /* 0x00000000ff087229 */ /* 0x000fd4000000051a */
[----:B------:R-:W-:Y:S02]  /*c2d0*/  IMAD.MOV.U32 R50, RZ, RZ, R8 ;  /* 0x000000ffff327224 */ /* 0x000fe400078e0008 */
[----:B------:R-:W-:-:S07]  /*c2e0*/  IMAD.MOV.U32 R67, RZ, RZ, R9 ;  /* 0x000000ffff437224 */ /* 0x000fce00078e0009 */
[----:B01----:R-:W-:Y:S05]  /*c2f0*/  CALL.REL.NOINC `($_Z19sogrand_rows_kernelPdS_S_PhiiimdiPi$__internal_accurate_pow) ;  /* 0x00000124000c7944 */ /* 0x003fea0003c00000 */
[----:B------:R-:W-:Y:S05]  /*c300*/  BSYNC.RECONVERGENT B1 ;  /* 0x0000000000017941 */ /* 0x000fea0003800200 */
.L_x_592:
[----:B------:R-:W0:Y:S01]  /*c310*/  LDCU UR4, c[0x0][0x3c0] ;  /* 0x00007800ff0477ac */ /* 0x000e220008000800 */
[----:B------:R-:W1:Y:S01]  /*c320*/  LDC R12, c[0x0][0x3a0] ;  /* 0x0000e800ff0c7b82 */ /* 0x000e620000000800 */
[C---:B------:R-:W-:Y:S01]  /*c330*/  DSETP.NEU.AND P3, PT, R26.reuse, RZ, PT ;  /* 0x000000ff1a00722a */ /* 0x040fe20003f6d000 */
[----:B------:R-:W2:Y:S01]  /*c340*/  I2F.F64.U64 R28, R28 ;  /* 0x0000001c001c7312 */ /* 0x000ea20000301800 */
[C---:B------:R-:W-:Y:S01]  /*c350*/  DADD R8, R26.reuse, 2 ;  /* 0x400000001a087429 */ /* 0x040fe20000000000 */
[----:B------:R-:W-:Y:S01]  /*c360*/  UISETP.GT.U32.AND UP0, UPT, UR8, 0x1, UPT ;  /* 0x000000010800788c */ /* 0x000fe2000bf04070 */
[C---:B------:R-:W-:Y:S01]  /*c370*/  DSETP.NEU.AND P1, PT, |R26|.reuse, +INF , PT ;  /* 0x7ff000001a00742a */ /* 0x040fe20003f2d200 */
[----:B------:R-:W-:Y:S01]  /*c380*/  IMAD.U32 R10, RZ, RZ, UR14 ;  /* 0x0000000eff0a7e24 */ /* 0x000fe2000f8e00ff */
[----:B------:R-:W-:Y:S01]  /*c390*/  FSEL R34, R40, RZ, P3 ;  /* 0x000000ff28227208 */ /* 0x000fe20001800000 */
[----:B------:R-:W-:Y:S01]  /*c3a0*/  UISETP.GT.U32.AND.EX UP0, UPT, UR21, URZ, UPT, UP0 ;  /* 0x000000ff1500728c */ /* 0x000fe2000bf04100 */
[----:B------:R-:W-:Y:S01]  /*c3b0*/  FSEL R46, R46, RZ, P3 ;  /* 0x000000ff2e2e7208 */ /* 0x000fe20001800000 */
[----:B------:R-:W-:Y:S01]  /*c3c0*/  DSETP.NEU.AND P0, PT, R26, 1, PT ;  /* 0x3ff000001a00742a */ /* 0x000fe20003f0d000 */
[----:B------:R-:W-:Y:S01]  /*c3d0*/  IMAD.U32 R16, RZ, RZ, UR8 ;  /* 0x00000008ff107e24 */ /* 0x000fe2000f8e00ff */
[----:B------:R-:W-:Y:S01]  /*c3e0*/  IADD3 R10, P4, PT, R10, -0x1, RZ ;  /* 0xffffffff0a0a7810 */ /* 0x000fe20007f9e0ff */
[----:B------:R-:W-:Y:S01]  /*c3f0*/  IMAD.U32 R11, RZ, RZ, UR14 ;  /* 0x0000000eff0b7e24 */ /* 0x000fe2000f8e00ff */
[----:B------:R-:W-:Y:S01]  /*c400*/  LOP3.LUT R8, R9, 0x7ff00000, RZ, 0xc0, !PT ;  /* 0x7ff0000009087812 */ /* 0x000fe200078ec0ff */
[C---:B------:R-:W-:Y:S01]  /*c410*/  VIADD R9, R1.reuse, 0x4f8 ;  /* 0x000004f801097836 */ /* 0x040fe20000000000 */
[----:B------:R-:W-:Y:S01]  /*c420*/  PLOP3.LUT P5, PT, PT, PT, UP0, 0x80, 0x8 ;  /* 0x000000000008781c */ /* 0x000fe20003faf008 */
[----:B0-----:R-:W-:Y:S01]  /*c430*/  ULOP3.LUT UR4, UR4, 0xff, URZ, 0xc0, !UPT ;  /* 0x000000ff04047892 */ /* 0x001fe2000f8ec0ff */
[----:B------:R-:W-:Y:S01]  /*c440*/  ISETP.NE.AND P2, PT, R8, 0x7ff00000, PT ;  /* 0x7ff000000800780c */ /* 0x000fe20003f45270 */
[----:B------:R-:W-:Y:S01]  /*c450*/  VIADD R8, R1, 0x480 ;  /* 0x0000048001087836 */ /* 0x000fe20000000000 */
[----:B------:R-:W-:Y:S01]  /*c460*/  MOV R7, R6 ;  /* 0x0000000600077202 */ /* 0x000fe20000000f00 */
[----:B------:R-:W-:Y:S01]  /*c470*/  UISETP.NE.AND UP2, UPT, UR4, 0x1, UPT ;  /* 0x000000010400788c */ /* 0x000fe2000bf45270 */
[----:B------:R-:W-:Y:S01]  /*c480*/  @!P1 FSEL R34, R34, RZ, P2 ;  /* 0x000000ff22229208 */ /* 0x000fe20001000000 */
[----:B------:R-:W-:Y:S01]  /*c490*/  IMAD.MOV.U32 R24, RZ, RZ, 0x0 ;  /* 0x00000000ff187424 */ /* 0x000fe200078e00ff */
[----:B-1----:R-:W-:Y:S01]  /*c4a0*/  LOP3.LUT R15, R12, 0x7, RZ, 0xc0, !PT ;  /* 0x000000070c0f7812 */ /* 0x002fe200078ec0ff */
[----:B------:R-:W-:Y:S01]  /*c4b0*/  USEL UR4, URZ, 0xffffffff, UP2 ;  /* 0xffffffffff047887 */ /* 0x000fe20009000000 */
[----:B------:R-:W-:Y:S01]  /*c4c0*/  @!P1 FSEL R46, R46, +QNAN , P2 ;  /* 0x7ff000002e2e9808 */ /* 0x000fe20001000000 */
[----:B------:R-:W-:Y:S01]  /*c4d0*/  IMAD.MOV.U32 R25, RZ, RZ, 0x3ff00000 ;  /* 0x3ff00000ff197424 */ /* 0x000fe200078e00ff */
[----:B------:R-:W-:-:S02]  /*c4e0*/  LOP3.LUT R11, R11, 0x7, RZ, 0xc0, !PT ;  /* 0x000000070b0b7812 */ /* 0x000fc400078ec0ff */
[----:B------:R-:W-:Y:S01]  /*c4f0*/  LOP3.LUT R12, R12, 0x7ffffff0, RZ, 0xc0, !PT ;  /* 0x7ffffff00c0c7812 */ /* 0x000fe200078ec0ff */
[----:B------:R-:W-:Y:S01]  /*c500*/  IMAD.U32 R13, RZ, RZ, UR4 ;  /* 0x00000004ff0d7e24 */ /* 0x000fe2000f8e00ff */
[----:B------:R-:W-:Y:S02]  /*c510*/  SEL R16, R16, 0x1, P5 ;  /* 0x0000000110107807 */ /* 0x000fe40002800000 */
[----:B------:R-:W-:Y:S02]  /*c520*/  SEL R17, RZ, UR21, !P5 ;  /* 0x00000015ff117c07 */ /* 0x000fe4000e800000 */
[C---:B------:R-:W-:Y:S02]  /*c530*/  IADD3 R30, P3, PT, R13.reuse, UR8, RZ ;  /* 0x000000080d1e7c10 */ /* 0x040fe4000ff7e0ff */
[----:B------:R-:W-:Y:S02]  /*c540*/  FSEL R34, R34, RZ, P0 ;  /* 0x000000ff22227208 */ /* 0x000fe40000000000 */
[----:B------:R-:W-:Y:S01]  /*c550*/  IADD3.X R31, PT, PT, R13, UR21, RZ, P3, !PT ;  /* 0x000000150d1f7c10 */ /* 0x000fe20009ffe4ff */
[----:B------:R-:W-:Y:S01]  /*c560*/  IMAD.X R13, RZ, RZ, -0x1, P4 ;  /* 0xffffffffff0d7424 */ /* 0x000fe200020e06ff */
[----:B------:R-:W-:-:S02]  /*c570*/  IADD3 R14, P3, PT, R15, -0x1, RZ ;  /* 0xffffffff0f0e7810 */ /* 0x000fc40007f7e0ff */
[----:B------:R0:W1:Y:S01]  /*c580*/  I2F.F64.U64 R32, R30 ;  /* 0x0000001e00207312 */ /* 0x0000620000301800 */
[----:B------:R-:W-:Y:S02]  /*c590*/  LOP3.LUT R15, R15, 0x3, RZ, 0xc0, !PT ;  /* 0x000000030f0f7812 */ /* 0x000fe400078ec0ff */
[----:B------:R-:W-:Y:S01]  /*c5a0*/  IMAD.X R18, RZ, RZ, -0x1, P3 ;  /* 0xffffffffff127424 */ /* 0x000fe200018e06ff */
[----:B--2---:R-:W-:-:S07]  /*c5b0*/  FSEL R35, R46, 1.875, P0 ;  /* 0x3ff000002e237808 */ /* 0x004fce0000000000 */
.L_x_753:
[----:B------:R-:W-:Y:S01]  /*c5c0*/  VIADD R7, R7, 0x1 ;  /* 0x0000000107077836 */ /* 0x000fe20000000000 */
[----:B------:R-:W-:Y:S03]  /*c5d0*/  BSSY.RELIABLE B1, `(.L_x_593) ;  /* 0x0000a3b000017945 */ /* 0x000fe60003800100 */
[----:B------:R-:W-:-:S06]  /*c5e0*/  IMAD.SHL.U32 R36, R7, 0x8, RZ ;  /* 0x0000000807247824 */ /* 0x000fcc00078e00ff */
[----:B------:R-:W2:Y:S02]  /*c5f0*/  I2F.F64.U32 R36, R36 ;  /* 0x0000002400247312 */ /* 0x000ea40000201800 */
[----:B--2---:R-:W-:-:S08]  /*c600*/  DADD R42, -R36, R34 ;  /* 0x00000000242a7229 */ /* 0x004fd00000000122 */
[----:B------:R-:W-:-:S14]  /*c610*/  DSETP.GE.AND P0, PT, R42, RZ, PT ;  /* 0x000000ff2a00722a */ /* 0x000fdc0003f06000 */
[----:B------:R-:W-:Y:S05]  /*c620*/  @!P0 BRA `(.L_x_594) ;  /* 0x000000a000d48947 */ /* 0x000fea0003800000 */
[----:B------:R-:W2:Y:S01]  /*c630*/  MUFU.RSQ64H R37, R43 ;  /* 0x0000002b00257308 */ /* 0x000ea20000001c00 */
[----:B------:R-:W-:Y:S01]  /*c640*/  VIADD R36, R43, 0xfcb00000 ;  /* 0xfcb000002b247836 */ /* 0x000fe20000000000 */
[----:B------:R-:W-:Y:S01]  /*c650*/  MOV R41, 0x3fd80000 ;  /* 0x3fd8000000297802 */ /* 0x000fe20000000f00 */
[----:B------:R-:W-:Y:S01]  /*c660*/  IMAD.MOV.U32 R40, RZ, RZ, 0x0 ;  /* 0x00000000ff287424 */ /* 0x000fe200078e00ff */
[----:B------:R-:W-:Y:S02]  /*c670*/  BSSY.RECONVERGENT B2, `(.L_x_595) ;  /* 0x000000f000027945 */ /* 0x000fe40003800200 */
[----:B------:R-:W-:Y:S01]  /*c680*/  ISETP.GE.U32.AND P0, PT, R36, 0x7ca00000, PT ;  /* 0x7ca000002400780c */ /* 0x000fe20003f06070 */
        /* <DEDUP_REMOVED lines=12> */
[----:B01----:R-:W-:Y:S05]  /*c750*/  CALL.REL.NOINC `($__internal_5_$__cuda_sm20_dsqrt_rn_f64_mediumpath_v1) ;  /* 0x0000011c00387944 */ /* 0x003fea0003c00000 */
.L_x_596:
[----:B------:R-:W-:Y:S05]  /*c760*/  BSYNC.RECONVERGENT B2 ;  /* 0x0000000000027941 */ /* 0x000fea0003800200 */
.L_x_595:
[----:B------:R-:W-:Y:S01]  /*c770*/  DADD R38, R26, -R38 ;  /* 0x000000001a267229 */ /* 0x000fe20000000826 */
[----:B------:R-:W2:Y:S01]  /*c780*/  LDC R37, c[0x0][0x3c0] ;  /* 0x0000f000ff257b82 */ /* 0x000ea20000000800 */
[----:B------:R-:W3:Y:S06]  /*c790*/  LDCU UR4, c[0x0][0x3a0] ;  /* 0x00007400ff0477ac */ /* 0x000eec0008000800 */
[----:B------:R-:W-:-:S10]  /*c7a0*/  DMUL R38, R38, 0.5 ;  /* 0x3fe0000026267828 */ /* 0x000fd40000000000 */
[----:B------:R-:W4:Y:S02]  /*c7b0*/  F2I.F64.CEIL R38, R38 ;  /* 0x0000002600267311 */ /* 0x000f240000309100 */
[----:B----4-:R-:W-:-:S04]  /*c7c0*/  VIMNMX R19, PT, PT, R38, 0x1, !PT ;  /* 0x0000000126137848 */ /* 0x010fc80007fe0100 */
[----:B------:R-:W-:-:S04]  /*c7d0*/  LOP3.LUT R36, R19, 0x1, RZ, 0xc0, !PT ;  /* 0x0000000113247812 */ /* 0x000fc800078ec0ff */
[----:B------:R-:W-:Y:S01]  /*c7e0*/  ISETP.NE.AND P0, PT, R36, R5, PT ;  /* 0x000000052400720c */ /* 0x000fe20003f05270 */
[----:B------:R-:W-:-:S03]  /*c7f0*/  VIADD R36, R19, 0x1 ;  /* 0x0000000113247836 */ /* 0x000fc60000000000 */
[----:B--2---:R-:W-:-:S13]  /*c800*/  ISETP.EQ.AND P0, PT, R37, 0x1, P0 ;  /* 0x000000012500780c */ /* 0x004fda0000702270 */
[----:B------:R-:W-:-:S05]  /*c810*/  @!P0 IMAD.MOV R36, RZ, RZ, R19 ;  /* 0x000000ffff248224 */ /* 0x000fca00078e0213 */
[----:B---3--:R-:W-:-:S13]  /*c820*/  ISETP.GT.AND P0, PT, R36, UR4, PT ;  /* 0x0000000424007c0c */ /* 0x008fda000bf04270 */
[----:B------:R-:W-:Y:S05]  /*c830*/  @P0 BRA `(.L_x_594) ;  /* 0x000000a000500947 */ /* 0x000fea0003800000 */
[----:B------:R-:W-:-:S07]  /*c840*/  IMAD.MOV.U32 R19, RZ, RZ, R36 ;  /* 0x000000ffff137224 */ /* 0x000fce00078e0024 */
.L_x_752:
[--C-:B------:R-:W-:Y:S02]  /*c850*/  IMAD.MOV R36, RZ, RZ, -R19.reuse ;  /* 0x000000ffff247224 */ /* 0x100fe400078e0a13 */
[----:B------:R-:W-:Y:S02]  /*c860*/  IMAD R37, R19, R19, R19 ;  /* 0x0000001313257224 */ /* 0x000fe400078e0213 */
[----:B------:R-:W-:-:S03]  /*c870*/  IMAD R41, R6, R36, R7 ;  /* 0x0000002406297224 */ /* 0x000fc600078e0207 */
[----:B------:R-:W-:-:S04]  /*c880*/  SHF.R.U32.HI R36, RZ, 0x1, R37 ;  /* 0x00000001ff247819 */ /* 0x000fc80000011625 */
[----:B------:R-:W-:-:S13]  /*c890*/  ISETP.GE.AND P0, PT, R41, R36, PT ;  /* 0x000000242900720c */ /* 0x000fda0003f06270 */
[----:B------:R-:W-:Y:S05]  /*c8a0*/  @!P0 BRA `(.L_x_594) ;  /* 0x000000a000348947 */ /* 0x000fea0003800000 */
        /* <DEDUP_REMOVED lines=13> */
.L_x_599:
[C---:B--2---:R-:W-:Y:S01]  /*c980*/  IMAD.U32 R37, R36.reuse, 0x4, R1 ;  /* 0x0000000424257824 */ /* 0x044fe200078e0001 */
[----:B------:R-:W-:-:S04]  /*c990*/  IADD3 R36, P0, PT, R36, 0x10, RZ ;  /* 0x0000001024247810 */ /* 0x000fc80007f1e0ff */
[----:B------:R2:W-:Y:S01]  /*c9a0*/  STL.64 [R37+0x4f8], RZ ;  /* 0x0004f8ff25007387 */ /* 0x0005e20000100a00 */
[----:B------:R-:W-:Y:S02]  /*c9b0*/  IADD3.X R39, PT, PT, RZ, R39, RZ, P0, !PT ;  /* 0x00000027ff277210 */ /* 0x000fe400007fe4ff */
[----:B------:R-:W-:Y:S01]  /*c9c0*/  ISETP.NE.U32.AND P0, PT, R36, R38, PT ;  /* 0x000000262400720c */ /* 0x000fe20003f05070 */
[----:B------:R2:W-:Y:S03]  /*c9d0*/  STL.64 [R37+0x500], RZ ;  /* 0x000500ff25007387 */ /* 0x0005e60000100a00 */
[----:B------:R-:W-:Y:S01]  /*c9e0*/  ISETP.NE.AND.EX P0, PT, R39, R40, PT, P0 ;  /* 0x000000282700720c */ /* 0x000fe20003f05300 */
[----:B------:R2:W-:Y:S04]  /*c9f0*/  STL.64 [R37+0x508], RZ ;  /* 0x000508ff25007387 */ /* 0x0005e80000100a00 */
[----:B------:R2:W-:Y:S04]  /*ca00*/  STL.64 [R37+0x510], RZ ;  /* 0x000510ff25007387 */ /* 0x0005e80000100a00 */
[----:B------:R2:W-:Y:S04]  /*ca10*/  STL.64 [R37+0x518], RZ ;  /* 0x000518ff25007387 */ /* 0x0005e80000100a00 */
[----:B------:R2:W-:Y:S04]  /*ca20*/  STL.64 [R37+0x520], RZ ;  /* 0x000520ff25007387 */ /* 0x0005e80000100a00 */
[----:B------:R2:W-:Y:S04]  /*ca30*/  STL.64 [R37+0x528], RZ ;  /* 0x000528ff25007387 */ /* 0x0005e80000100a00 */
[----:B------:R2:W-:Y:S01]  /*ca40*/  STL.64 [R37+0x530], RZ ;  /* 0x000530ff25007387 */ /* 0x0005e20000100a00 */
[----:B------:R-:W-:Y:S05]  /*ca50*/  @P0 BRA `(.L_x_599) ;  /* 0xfffffffc00c80947 */ /* 0x000fea000383ffff */
.L_x_598:
[----:B------:R-:W-:Y:S05]  /*ca60*/  BSYNC.RECONVERGENT B2 ;  /* 0x0000000000027941 */ /* 0x000fea0003800200 */
.L_x_597:
[----:B------:R-:W-:Y:S01]  /*ca70*/  BSSY.RECONVERGENT B2, `(.L_x_600) ;  /* 0x0000022000027945 */ /* 0x000fe20003800200 */
[----:B------:R-:W-:Y:S01]  /*ca80*/  IMAD.IADD R76, R41, 0x1, -R76 ;  /* 0x00000001294c7824 */ /* 0x000fe200078e0a4c */
[----:B------:R-:W-:Y:S02]  /*ca90*/  LOP3.LUT R54, R19, 0xf, RZ, 0xc0, !PT ;  /* 0x0000000f13367812 */ /* 0x000fe400078ec0ff */
[----:B------:R-:W-:Y:S05]  /*caa0*/  @!P1 BRA `(.L_x_601) ;  /* 0x0000000000789947 */ /* 0x000fea0003800000 */
        /* <DEDUP_REMOVED lines=30> */
.L_x_601:
[----:B------:R-:W-:Y:S05]  /*cc90*/  BSYNC.RECONVERGENT B2 ;  /* 0x0000000000027941 */ /* 0x000fea0003800200 */
.L_x_600:
[----:B------:R-:W-:Y:S01]  /*cca0*/  ISETP.GE.U32.AND P0, PT, R19, 0x2, PT ;  /* 0x000000021300780c */ /* 0x000fe20003f06070 */
[----:B------:R-:W-:-:S12]  /*ccb0*/  BSSY.RECONVERGENT B2, `(.L_x_602) ;  /* 0x0000055000027945 */ /* 0x000fd80003800200 */
[----:B------:R-:W-:Y:S05]  /*ccc0*/  @!P0 BRA `(.L_x_603) ;  /* 0x00000004004c8947 */ /* 0x000fea0003800000 */
[----:B------:R0:W5:Y:S01]  /*ccd0*/  LDL R40, [R1+0x4f8] ;  /* 0x0004f80001287983 */ /* 0x0001620000100800 */
[C---:B---3--:R-:W-:Y:S01]  /*cce0*/  VIADD R36, R19.reuse, 0xfffffffe ;  /* 0xfffffffe13247836 */ /* 0x048fe20000000000 */
[----:B--2-4-:R-:W-:Y:S01]  /*ccf0*/  IADD3 R37, P3, PT, R19, -0x1, RZ ;  /* 0xffffffff13257810 */ /* 0x014fe20007f7e0ff */
[----:B------:R-:W-:Y:S03]  /*cd00*/  BSSY.RECONVERGENT B3, `(.L_x_604) ;  /* 0x0000024000037945 */ /* 0x000fe60003800200 */
[----:B------:R-:W-:Y:S01]  /*cd10*/  ISETP.GE.U32.AND P0, PT, R36, 0xf, PT ;  /* 0x0000000f2400780c */ /* 0x000fe20003f06070 */
[----:B------:R-:W-:Y:S01]  /*cd20*/  IMAD.MOV.U32 R36, RZ, RZ, 0x1 ;  /* 0x00000001ff247424 */ /* 0x000fe200078e00ff */
[----:B------:R-:W-:Y:S01]  /*cd30*/  LOP3.LUT R39, R37, 0xf, RZ, 0xc0, !PT ;  /* 0x0000000f25277812 */ /* 0x000fe200078ec0ff */
[----:B------:R-:W-:-:S10]  /*cd40*/  IMAD.X R38, RZ, RZ, -0x1, P3 ;  /* 0xffffffffff267424 */ /* 0x000fd400018e06ff */
[----:B0-----:R-:W-:Y:S05]  /*cd50*/  @!P0 BRA `(.L_x_605) ;  /* 0x0000000000788947 */ /* 0x001fea0003800000 */
[----:B------:R-:W-:Y:S01]  /*cd60*/  BSSY.RECONVERGENT B4, `(.L_x_605) ;  /* 0x000001d000047945 */ /* 0x000fe20003800200 */
[----:B------:R-:W-:Y:S01]  /*cd70*/  LOP3.LUT R45, R37, 0xfffffff0, RZ, 0xc0, !PT ;  /* 0xfffffff0252d7812 */ /* 0x000fe200078ec0ff */
[----:B------:R-:W-:Y:S01]  /*cd80*/  IMAD.MOV.U32 R44, RZ, RZ, RZ ;  /* 0x000000ffff2c7224 */ /* 0x000fe200078e00ff */
[----:B------:R-:W-:-:S07]  /*cd90*/  MOV R36, 0x1 ;  /* 0x0000000100247802 */ /* 0x000fce0000000f00 */
.L_x_606:
[C---:B0-----:R-:W-:Y:S01]  /*cda0*/  IMAD.U32 R41, R36.reuse, 0x4, R1 ;  /* 0x0000000424297824 */ /* 0x041fe200078e0001 */
[----:B------:R-:W-:-:S04]  /*cdb0*/  IADD3 R42, P3, PT, R36, 0xf, RZ ;  /* 0x0000000f242a7810 */ /* 0x000fc80007f7e0ff */
[----:B-----5:R0:W-:Y:S01]  /*cdc0*/  STL [R41+0x4f8], R40 ;  /* 0x0004f82829007387 */ /* 0x0201e20000100800 */
[--C-:B------:R-:W-:Y:S01]  /*cdd0*/  IMAD.X R43, RZ, RZ, R44.reuse, P3 ;  /* 0x000000ffff2b7224 */ /* 0x100fe200018e062c */
[----:B------:R-:W-:Y:S02]  /*cde0*/  ISETP.NE.U32.AND P0, PT, R42, R45, PT ;  /* 0x0000002d2a00720c */ /* 0x000fe40003f05070 */
[----:B------:R0:W-:Y:S01]  /*cdf0*/  STL [R41+0x4fc], R40 ;  /* 0x0004fc2829007387 */ /* 0x0001e20000100800 */
[----:B------:R-:W-:Y:S02]  /*ce00*/  IADD3 R36, P3, PT, R36, 0x10, RZ ;  /* 0x0000001024247810 */ /* 0x000fe40007f7e0ff */
[----:B------:R-:W-:Y:S01]  /*ce10*/  ISETP.NE.AND.EX P0, PT, R43, R38, PT, P0 ;  /* 0x000000262b00720c */ /* 0x000fe20003f05300 */
[----:B------:R0:W-:Y:S02]  /*ce20*/  STL [R41+0x500], R40 ;  /* 0x0005002829007387 */ /* 0x0001e40000100800 */
[----:B------:R-:W-:-:S02]  /*ce30*/  IMAD.X R42, RZ, RZ, R44, P3 ;  /* 0x000000ffff2a7224 */ /* 0x000fc400018e062c */
        /* <DEDUP_REMOVED lines=16> */
.L_x_605:
[----:B------:R-:W-:Y:S05]  /*cf40*/  BSYNC.RECONVERGENT B3 ;  /* 0x0000000000037941 */ /* 0x000fea0003800200 */
.L_x_604:
        /* <DEDUP_REMOVED lines=20> */
.L_x_608:
[----:B------:R-:W-:Y:S05]  /*d090*/  BSYNC.RECONVERGENT B3 ;  /* 0x0000000000037941 */ /* 0x000fea0003800200 */
.L_x_607:
        /* <DEDUP_REMOVED lines=22> */
.L_x_603:
[----:B------:R-:W-:Y:S05]  /*d200*/  BSYNC.RECONVERGENT B2 ;  /* 0x0000000000027941 */ /* 0x000fea0003800200 */
.L_x_602:
[----:B------:R-:W-:Y:S01]  /*d210*/  SHF.R.S32.HI R77, RZ, 0x1f, R76 ;  /* 0x0000001fff4d7819 */ /* 0x000fe2000001144c */
[----:B------:R-:W-:Y:S01]  /*d220*/  BSSY.RECONVERGENT B2, `(.L_x_609) ;  /* 0x0000039000027945 */ /* 0x000fe20003800200 */
[----:B---3--:R-:W-:Y:S01]  /*d230*/  IMAD.MOV.U32 R36, RZ, RZ, RZ ;  /* 0x000000ffff247224 */ /* 0x008fe200078e00ff */
[----:B------:R-:W-:Y:S02]  /*d240*/  MOV R56, R76 ;  /* 0x0000004c00387202 */ /* 0x000fe40000000f00 */
[----:B------:R-:W-:Y:S01]  /*d250*/  IMAD.MOV.U32 R57, RZ, RZ, R77 ;  /* 0x000000ffff397224 */ /* 0x000fe200078e004d */
[----:B------:R-:W-:Y:S06]  /*d260*/  @!P2 BRA `(.L_x_610) ;  /* 0x0000000000d0a947 */ /* 0x000fec0003800000 */
[----:B------:R-:W-:Y:S01]  /*d270*/  LOP3.LUT R36, R19, 0x7ffffff0, RZ, 0xc0, !PT ;  /* 0x7ffffff013247812 */ /* 0x000fe200078ec0ff */
[----:B------:R-:W-:Y:S02]  /*d280*/  IMAD.MOV.U32 R58, RZ, RZ, RZ ;  /* 0x000000ffff3a7224 */ /* 0x000fe400078e00ff */
[----:B--2-4-:R-:W-:Y:S02]  /*d290*/  IMAD.MOV.U32 R37, RZ, RZ, RZ ;  /* 0x000000ffff257224 */ /* 0x014fe400078e00ff */
[----:B------:R-:W-:Y:S02]  /*d2a0*/  IMAD.MOV.U32 R55, RZ, RZ, RZ ;  /* 0x000000ffff377224 */ /* 0x000fe400078e00ff */
[----:B------:R-:W-:Y:S02]  /*d2b0*/  IMAD.MOV.U32 R56, RZ, RZ, R76 ;  /* 0x000000ffff387224 */ /* 0x000fe400078e004c */
[----:B------:R-:W-:-:S07]  /*d2c0*/  IMAD.MOV.U32 R57, RZ, RZ, R77 ;  /* 0x000000ffff397224 */ /* 0x000fce00078e004d */
.L_x_611:
[----:B------:R-:W-:-:S05]  /*d2d0*/  IMAD.U32 R60, R37, 0x4, R1 ;  /* 0x00000004253c7824 */ /* 0x000fca00078e0001 */
[----:B------:R-:W2:Y:S04]  /*d2e0*/  LDL.64 R38, [R60+0x4f8] ;  /* 0x0004f8003c267983 */ /* 0x000ea80000100a00 */
[----:B0----5:R-:W3:Y:S04]  /*d2f0*/  LDL.64 R40, [R60+0x500] ;  /* 0x000500003c287983 */ /* 0x021ee80000100a00 */
[----:B------:R-:W4:Y:S04]  /*d300*/  LDL.64 R42, [R60+0x508] ;  /* 0x000508003c2a7983 */ /* 0x000f280000100a00 */
[----:B------:R-:W4:Y:S04]  /*d310*/  LDL.64 R44, [R60+0x510] ;  /* 0x000510003c2c7983 */ /* 0x000f280000100a00 */
[----:B------:R-:W4:Y:S04]  /*d320*/  LDL.64 R46, [R60+0x518] ;  /* 0x000518003c2e7983 */ /* 0x000f280000100a00 */
[----:B------:R-:W4:Y:S04]  /*d330*/  LDL.64 R48, [R60+0x520] ;  /* 0x000520003c307983 */ /* 0x000f280000100a00 */
[----:B------:R-:W4:Y:S04]  /*d340*/  LDL.64 R50, [R60+0x528] ;  /* 0x000528003c327983 */ /* 0x000f280000100a00 */
[----:B------:R-:W4:Y:S01]  /*d350*/  LDL.64 R52, [R60+0x530] ;  /* 0x000530003c347983 */ /* 0x000f220000100a00 */
        /* <DEDUP_REMOVED lines=37> */
.L_x_610:
[----:B------:R-:W-:Y:S05]  /*d5b0*/  BSYNC.RECONVERGENT B2 ;  /* 0x0000000000027941 */ /* 0x000fea0003800200 */
.L_x_609:
[----:B------:R-:W-:Y:S04]  /*d5c0*/  BSSY.RECONVERGENT B2, `(.L_x_612) ;  /* 0x0000047000027945 */ /* 0x000fe80003800200 */
[----:B------:R-:W-:Y:S05]  /*d5d0*/  @!P1 BRA `(.L_x_613) ;  /* 0x0000000400149947 */ /* 0x000fea0003800000 */
[----:B------:R-:W-:Y:S01]  /*d5e0*/  IADD3 R54, P2, PT, R54, -0x1, RZ ;  /* 0xffffffff36367810 */ /* 0x000fe20007f5e0ff */
[----:B------:R-:W-:Y:S03]  /*d5f0*/  BSSY.RECONVERGENT B3, `(.L_x_614) ;  /* 0x000001c000037945 */ /* 0x000fe60003800200 */
[----:B------:R-:W-:Y:S01]  /*d600*/  ISETP.GE.U32.AND P0, PT, R54, 0x7, PT ;  /* 0x000000073600780c */ /* 0x000fe20003f06070 */
[----:B--2-4-:R-:W-:Y:S01]  /*d610*/  IMAD.X R37, RZ, RZ, -0x1, P2 ;  /* 0xffffffffff257424 */ /* 0x014fe200010e06ff */
[----:B------:R-:W-:-:S04]  /*d620*/  LOP3.LUT P2, RZ, R19, 0x7, RZ, 0xc0, !PT ;  /* 0x0000000713ff7812 */ /* 0x000fc8000784c0ff */
[----:B------:R-:W-:-:S13]  /*d630*/  ISETP.GE.U32.AND.EX P0, PT, R37, RZ, PT, P0 ;  /* 0x000000ff2500720c */ /* 0x000fda0003f06100 */
[----:B------:R-:W-:Y:S05]  /*d640*/  @!P0 BRA `(.L_x_615) ;  /* 0x0000000000588947 */ /* 0x000fea0003800000 */
[----:B------:R-:W-:-:S05]  /*d650*/  IMAD.U32 R46, R36, 0x4, R1 ;  /* 0x00000004242e7824 */ /* 0x000fca00078e0001 */
[----:B------:R-:W2:Y:S04]  /*d660*/  LDL.64 R44, [R46+0x4f8] ;  /* 0x0004f8002e2c7983 */ /* 0x000ea80000100a00 */
[----:B------:R-:W3:Y:S04]  /*d670*/  LDL.64 R42, [R46+0x500] ;  /* 0x000500002e2a7983 */ /* 0x000ee80000100a00 */
[----:B0----5:R-:W4:Y:S04]  /*d680*/  LDL.64 R40, [R46+0x508] ;  /* 0x000508002e287983 */ /* 0x021f280000100a00 */
[----:B------:R-:W4:Y:S01]  /*d690*/  LDL.64 R38, [R46+0x510] ;  /* 0x000510002e267983 */ /* 0x000f220000100a00 */
[----:B------:R-:W-:Y:S01]  /*d6a0*/  VIADD R36, R36, 0x8 ;  /* 0x0000000824247836 */ /* 0x000fe20000000000 */
[----:B--2---:R-:W-:-:S02]  /*d6b0*/  SHF.R.S32.HI R37, RZ, 0x1f, R44 ;  /* 0x0000001fff257819 */ /* 0x004fc4000001142c */
[--C-:B---3--:R-:W-:Y:S02]  /*d6c0*/  IADD3 R47, P0, P3, R42, R44, R45.reuse ;  /* 0x0000002c2a2f7210 */ /* 0x108fe40007b1e02d */
[----:B------:R-:W-:Y:S02]  /*d6d0*/  SHF.R.S32.HI R44, RZ, 0x1f, R45 ;  /* 0x0000001fff2c7819 */ /* 0x000fe4000001142d */
[----:B------:R-:W-:-:S04]  /*d6e0*/  SHF.R.S32.HI R42, RZ, 0x1f, R42 ;  /* 0x0000001fff2a7819 */ /* 0x000fc8000001142a */
[----:B------:R-:W-:Y:S02]  /*d6f0*/  IADD3.X R42, PT, PT, R42, R37, R44, P0, P3 ;  /* 0x000000252a2a7210 */ /* 0x000fe400007e642c */
[--C-:B----4-:R-:W-:Y:S02]  /*d700*/  IADD3 R37, P4, P5, R40, R47, R43.reuse ;  /* 0x0000002f28257210 */ /* 0x110fe40007d9e02b */
[----:B------:R-:W-:Y:S02]  /*d710*/  SHF.R.S32.HI R43, RZ, 0x1f, R43 ;  /* 0x0000001fff2b7819 */ /* 0x000fe4000001142b */
[----:B------:R-:W-:Y:S02]  /*d720*/  SHF.R.S32.HI R40, RZ, 0x1f, R40 ;  /* 0x0000001fff287819 */ /* 0x000fe40000011428 */
[--C-:B------:R-:W-:Y:S02]  /*d730*/  IADD3 R37, P3, P0, R38, R37, R41.reuse ;  /* 0x0000002526257210 */ /* 0x100fe4000787e029 */
[----:B------:R-:W-:-:S02]  /*d740*/  SHF.R.S32.HI R41, RZ, 0x1f, R41 ;  /* 0x0000001fff297819 */ /* 0x000fc40000011429 */
[----:B------:R-:W-:Y:S02]  /*d750*/  IADD3.X R43, PT, PT, R40, R42, R43, P4, P5 ;  /* 0x0000002a282b7210 */ /* 0x000fe400027ea42b */
[----:B------:R-:W-:Y:S02]  /*d760*/  SHF.R.S32.HI R38, RZ, 0x1f, R38 ;  /* 0x0000001fff267819 */ /* 0x000fe40000011426 */
[--C-:B------:R-:W-:Y:S02]  /*d770*/  IADD3 R56, P4, P5, R56, -R37, -R39.reuse ;  /* 0x8000002538387210 */ /* 0x100fe40007d9e827 */
[----:B------:R-:W-:Y:S02]  /*d780*/  SHF.R.S32.HI R40, RZ, 0x1f, R39 ;  /* 0x0000001fff287819 */ /* 0x000fe40000011427 */
[----:B------:R-:W-:-:S04]  /*d790*/  IADD3.X R38, PT, PT, R38, R43, R41, P3, P0 ;  /* 0x0000002b26267210 */ /* 0x000fc80001fe0429 */
[----:B------:R-:W-:-:S07]  /*d7a0*/  IADD3.X R57, PT, PT, R57, ~R38, ~R40, P4, P5 ;  /* 0x8000002639397210 */ /* 0x000fce00027eac28 */
.L_x_615:
[----:B------:R-:W-:Y:S05]  /*d7b0*/  BSYNC.RECONVERGENT B3 ;  /* 0x0000000000037941 */ /* 0x000fea0003800200 */
.L_x_614:
[----:B------:R-:W-:Y:S05]  /*d7c0*/  @!P2 BRA `(.L_x_613) ;  /* 0x000000000098a947 */ /* 0x000fea0003800000 */
[C---:B------:R-:W-:Y:S01]  /*d7d0*/  LOP3.LUT R37, R19.reuse, 0x7, RZ, 0xc0, !PT ;  /* 0x0000000713257812 */ /* 0x040fe200078ec0ff */
[----:B------:R-:W-:Y:S01]  /*d7e0*/  BSSY.RECONVERGENT B3, `(.L_x_616) ;  /* 0x0000013000037945 */ /* 0x000fe20003800200 */
[----:B0-----:R-:W-:Y:S02]  /*d7f0*/  LOP3.LUT P5, R41, R19, 0x3, RZ, 0xc0, !PT ;  /* 0x0000000313297812 */ /* 0x001fe400078ac0ff */
[----:B------:R-:W-:-:S04]  /*d800*/  IADD3 R37, P2, PT, R37, -0x1, RZ ;  /* 0xffffffff25257810 */ /* 0x000fc80007f5e0ff */
[----:B------:R-:W-:Y:S02]  /*d810*/  ISETP.GE.U32.AND P0, PT, R37, 0x3, PT ;  /* 0x000000032500780c */ /* 0x000fe40003f06070 */
[----:B------:R-:W-:-:S04]  /*d820*/  IADD3.X R37, PT, PT, RZ, -0x1, RZ, P2, !PT ;  /* 0xffffffffff257810 */ /* 0x000fc800017fe4ff */
[----:B------:R-:W-:-:S13]  /*d830*/  ISETP.GE.U32.AND.EX P0, PT, R37, RZ, PT, P0 ;  /* 0x000000ff2500720c */ /* 0x000fda0003f06100 */
[----:B------:R-:W-:Y:S05]  /*d840*/  @!P0 BRA `(.L_x_617) ;  /* 0x0000000000308947 */ /* 0x000fea0003800000 */
[----:B------:R-:W-:-:S05]  /*d850*/  IMAD.U32 R37, R36, 0x4, R1 ;  /* 0x0000000424257824 */ /* 0x000fca00078e0001 */
[----:B------:R-:W2:Y:S04]  /*d860*/  LDL.64 R38, [R37+0x4f8] ;  /* 0x0004f80025267983 */ /* 0x000ea80000100a00 */
[----:B------:R-:W3:Y:S01]  /*d870*/  LDL.64 R42, [R37+0x500] ;  /* 0x00050000252a7983 */ /* 0x000ee20000100a00 */
[----:B------:R-:W-:Y:S01]  /*d880*/  VIADD R36, R36, 0x4 ;  /* 0x0000000424247836 */ /* 0x000fe20000000000 */
[----:B--2--5:R-:W-:Y:S02]  /*d890*/  SHF.R.S32.HI R40, RZ, 0x1f, R38 ;  /* 0x0000001fff287819 */ /* 0x024fe40000011426 */
[--C-:B---3--:R-:W-:Y:S02]  /*d8a0*/  IADD3 R38, P3, P4, R42, R38, R39.reuse ;  /* 0x000000262a267210 */ /* 0x108fe40007c7e027 */
[----:B------:R-:W-:-:S02]  /*d8b0*/  SHF.R.S32.HI R39, RZ, 0x1f, R39 ;  /* 0x0000001fff277819 */ /* 0x000fc40000011427 */
[----:B------:R-:W-:Y:S02]  /*d8c0*/  SHF.R.S32.HI R42, RZ, 0x1f, R42 ;  /* 0x0000001fff2a7819 */ /* 0x000fe4000001142a */
[--C-:B------:R-:W-:Y:S02]  /*d8d0*/  IADD3 R56, P0, P2, R56, -R38, -R43.reuse ;  /* 0x8000002638387210 */ /* 0x100fe40007a1e82b */
[----:B------:R-:W-:Y:S02]  /*d8e0*/  SHF.R.S32.HI R43, RZ, 0x1f, R43 ;  /* 0x0000001fff2b7819 */ /* 0x000fe4000001142b */
[----:B------:R-:W-:-:S04]  /*d8f0*/  IADD3.X R40, PT, PT, R42, R40, R39, P3, P4 ;  /* 0x000000282a287210 */ /* 0x000fc80001fe8427 */
[----:B------:R-:W-:-:S07]  /*d900*/  IADD3.X R57, PT, PT, R57, ~R40, ~R43, P0, P2 ;  /* 0x8000002839397210 */ /* 0x000fce00007e4c2b */
.L_x_617:
[----:B------:R-:W-:Y:S05]  /*d910*/  BSYNC.RECONVERGENT B3 ;  /* 0x0000000000037941 */ /* 0x000fea0003800200 */
.L_x_616:
[----:B------:R-:W-:Y:S05]  /*d920*/  @!P5 BRA `(.L_x_613) ;  /* 0x000000000040d947 */ /* 0x000fea0003800000 */
[----:B------:R-:W-:-:S05]  /*d930*/  IMAD.U32 R38, R36, 0x4, R1 ;  /* 0x0000000424267824 */ /* 0x000fca00078e0001 */
        /* <DEDUP_REMOVED lines=15> */
.L_x_613:
[----:B------:R-:W-:Y:S05]  /*da30*/  BSYNC.RECONVERGENT B2 ;  /* 0x0000000000027941 */ /* 0x000fea0003800200 */
.L_x_612:
[----:B------:R-:W3:Y:S01]  /*da40*/  LDL R36, [R1+0x4f8] ;  /* 0x0004f80001247983 */ /* 0x000ee20000100800 */
[----:B0-2--5:R-:W-:Y:S01]  /*da50*/  IMAD.MOV.U32 R40, RZ, RZ, 0x1 ;  /* 0x00000001ff287424 */ /* 0x025fe200078e00ff */
[----:B------:R-:W0:Y:S01]  /*da60*/  I2F.F64.U64 R44, R56 ;  /* 0x00000038002c7312 */ /* 0x000e220000301800 */
[----:B------:R-:W-:Y:S01]  /*da70*/  BSSY.RECONVERGENT B3, `(.L_x_618) ;  /* 0x0000015000037945 */ /* 0x000fe20003800200 */
[----:B0-----:R-:W-:Y:S01]  /*da80*/  FSETP.GEU.AND P2, PT, |R45|, 6.5827683646048100446e-37, PT ;  /* 0x036000002d00780b */ /* 0x001fe20003f4e200 */
[----:B---3--:R-:W-:-:S05]  /*da90*/  IMAD.IADD R36, R75, 0x1, -R36 ;  /* 0x000000014b247824 */ /* 0x008fca00078e0a24 */
[----:B------:R-:W0:Y:S08]  /*daa0*/  I2F.F64 R38, R36 ;  /* 0x0000002400267312 */ /* 0x000e300000201c00 */
        /* <DEDUP_REMOVED lines=9> */
[----:B----4-:R-:W-:-:S05]  /*db40*/  FFMA R37, RZ, R39, R41 ;  /* 0x00000027ff257223 */ /* 0x010fca0000000029 */
[----:B------:R-:W-:-:S13]  /*db50*/  FSETP.GT.AND P0, PT, |R37|, 1.469367938527859385e-39, PT ;  /* 0x001000002500780b */ /* 0x000fda0003f04200 */
[----:B------:R-:W-:Y:S05]  /*db60*/  @P0 BRA P2, `(.L_x_619) ;  /* 0x0000000000140947 */ /* 0x000fea0001000000 */
[----:B------:R-:W-:Y:S01]  /*db70*/  IMAD.MOV.U32 R43, RZ, RZ, R45 ;  /* 0x000000ffff2b7224 */ /* 0x000fe200078e002d */
[----:B------:R-:W-:-:S07]  /*db80*/  MOV R54, 0xdba0 ;  /* 0x0000dba000367802 */ /* 0x000fce0000000f00 */
[----:B-1----:R-:W-:Y:S05]  /*db90*/  CALL.REL.NOINC `($__internal_4_$__cuda_sm20_div_rn_f64_full) ;  /* 0x0000010000b07944 */ /* 0x002fea0003c00000 */
[----:B------:R-:W-:Y:S02]  /*dba0*/  IMAD.MOV.U32 R40, RZ, RZ, R42 ;  /* 0x000000ffff287224 */ /* 0x000fe400078e002a */
[----:B------:R-:W-:-:S07]  /*dbb0*/  IMAD.MOV.U32 R41, RZ, RZ, R43 ;  /* 0x000000ffff297224 */ /* 0x000fce00078e002b */
.L_x_619:
[----:B------:R-:W-:Y:S05]  /*dbc0*/  BSYNC.RECONVERGENT B3 ;  /* 0x0000000000037941 */ /* 0x000fea0003800200 */
.L_x_618:
[----:B------:R-:W0:Y:S01]  /*dbd0*/  F2I.U64.F64.FLOOR R40, R40 ;  /* 0x0000002800287311 */ /* 0x000e220000305800 */
[----:B------:R-:W-:Y:S01]  /*dbe0*/  BSSY.RECONVERGENT B2, `(.L_x_620) ;  /* 0x0000062000027945 */ /* 0x000fe20003800200 */
[C---:B0-----:R-:W-:Y:S02]  /*dbf0*/  IADD3 R38, P2, PT, R40.reuse, -0x1, RZ ;  /* 0xffffffff28267810 */ /* 0x041fe40007f5e0ff */
[----:B------:R-:W-:Y:S02]  /*dc00*/  IADD3 R39, PT, PT, -R40, RZ, RZ ;  /* 0x000000ff28277210 */ /* 0x000fe40007ffe1ff */
[----:B------:R-:W-:Y:S02]  /*dc10*/  ISETP.GE.U32.AND P0, PT, R38, R19, PT ;  /* 0x000000132600720c */ /* 0x000fe40003f06070 */
[----:B------:R-:W-:Y:S01]  /*dc20*/  IADD3.X R37, PT, PT, R41, -0x1, RZ, P2, !PT ;  /* 0xffffffff29257810 */ /* 0x000fe200017fe4ff */
[----:B------:R-:W-:Y:S01]  /*dc30*/  IMAD R43, R36, R39, R56 ;  /* 0x00000027242b7224 */ /* 0x000fe200078e0238 */
[----:B------:R-:W-:-:S02]  /*dc40*/  IADD3 R42, P2, PT, -R40, R19, RZ ;  /* 0x00000013282a7210 */ /* 0x000fc40007f5e1ff */
[----:B------:R-:W-:-:S03]  /*dc50*/  ISETP.GE.U32.AND.EX P0, PT, R37, RZ, PT, P0 ;  /* 0x000000ff2500720c */ /* 0x000fc60003f06100 */
[----:B------:R-:W-:-:S10]  /*dc60*/  IMAD.X R38, RZ, RZ, ~R41, P2 ;  /* 0x000000ffff267224 */ /* 0x000fd400010e0e29 */
[----:B------:R-:W-:Y:S05]  /*dc70*/  @P0 BRA `(.L_x_621) ;  /* 0x0000000400600947 */ /* 0x000fea0003800000 */
[----:B------:R-:W-:Y:S01]  /*dc80*/  IADD3 R36, P0, PT, R42, 0x1, RZ ;  /* 0x000000012a247810 */ /* 0x000fe20007f1e0ff */
[----:B------:R-:W-:Y:S04]  /*dc90*/  BSSY.RECONVERGENT B3, `(.L_x_622) ;  /* 0x000002d000037945 */ /* 0x000fe80003800200 */
[----:B------:R-:W-:Y:S01]  /*dca0*/  IMAD.X R38, RZ, RZ, R38, P0 ;  /* 0x000000ffff267224 */ /* 0x000fe200000e0626 */
        /* <DEDUP_REMOVED lines=11> */
[----:B------:R-:W-:-:S04]  /*dd60*/  ISETP.NE.U32.AND P2, PT, R45, RZ, PT ;  /* 0x000000ff2d00720c */ /* 0x000fc80003f45070 */
[----:B------:R-:W-:Y:S01]  /*dd70*/  ISETP.GT.U32.AND.EX P0, PT, R36, -0x1, PT, P0 ;  /* 0xffffffff2400780c */ /* 0x000fe20003f04100 */
[----:B------:R-:W-:Y:S01]  /*dd80*/  IMAD.MOV.U32 R36, RZ, RZ, R42 ;  /* 0x000000ffff247224 */ /* 0x000fe200078e002a */
[----:B------:R-:W-:Y:S02]  /*dd90*/  ISETP.NE.AND.EX P2, PT, RZ, RZ, PT, P2 ;  /* 0x000000ffff00720c */ /* 0x000fe40003f45320 */
[----:B------:R-:W-:-:S09]  /*dda0*/  IADD3.X R42, PT, PT, R37, -0x1, RZ, P3, !PT ;  /* 0xffffffff252a7810 */ /* 0x000fd20001ffe4ff */
[----:B------:R-:W-:Y:S05]  /*ddb0*/  @P0 BRA `(.L_x_623) ;  /* 0x0000000000680947 */ /* 0x000fea0003800000 */
[----:B------:R-:W-:Y:S01]  /*ddc0*/  LOP3.LUT R46, R44, 0xfffffff0, RZ, 0xc0, !PT ;  /* 0xfffffff02c2e7812 */ /* 0x000fe200078ec0ff */
[----:B------:R-:W-:Y:S02]  /*ddd0*/  IMAD.MOV.U32 R37, RZ, RZ, RZ ;  /* 0x000000ffff257224 */ /* 0x000fe400078e00ff */
[----:B------:R-:W-:-:S07]  /*dde0*/  IMAD.MOV.U32 R39, RZ, RZ, RZ ;  /* 0x000000ffff277224 */ /* 0x000fce00078e00ff */
.L_x_624:
[C---:B0-----:R-:W-:Y:S01]  /*ddf0*/  IMAD.U32 R38, R36.reuse, 0x4, R1 ;  /* 0x0000000424267824 */ /* 0x041fe200078e0001 */
[----:B------:R-:W-:Y:S01]  /*de00*/  IADD3 R37, P0, PT, R37, 0x10, RZ ;  /* 0x0000001025257810 */ /* 0x000fe20007f1e0ff */
[----:B------:R-:W-:-:S03]  /*de10*/  VIADD R36, R36, 0x10 ;  /* 0x0000001024247836 */ /* 0x000fc60000000000 */
[----:B------:R0:W-:Y:S01]  /*de20*/  STL [R38+0x4f8], R75 ;  /* 0x0004f84b26007387 */ /* 0x0001e20000100800 */
[----:B------:R-:W-:Y:S01]  /*de30*/  IMAD.X R39, RZ, RZ, R39, P0 ;  /* 0x000000ffff277224 */ /* 0x000fe200000e0627 */
[----:B------:R-:W-:Y:S02]  /*de40*/  ISETP.NE.U32.AND P0, PT, R37, R46, PT ;  /* 0x0000002e2500720c */ /* 0x000fe40003f05070 */
[----:B------:R0:W-:Y:S02]  /*de50*/  STL [R38+0x4fc], R75 ;  /* 0x0004fc4b26007387 */ /* 0x0001e40000100800 */
[----:B------:R-:W-:Y:S02]  /*de60*/  ISETP.NE.AND.EX P0, PT, R39, R42, PT, P0 ;  /* 0x0000002a2700720c */ /* 0x000fe40003f05300 */
        /* <DEDUP_REMOVED lines=15> */
.L_x_623:
[----:B------:R-:W-:Y:S05]  /*df60*/  BSYNC.RECONVERGENT B3 ;  /* 0x0000000000037941 */ /* 0x000fea0003800200 */
.L_x_622:
        /* <DEDUP_REMOVED lines=18> */
.L_x_626:
[----:B------:R-:W-:Y:S05]  /*e090*/  BSYNC.RECONVERGENT B3 ;  /* 0x0000000000037941 */ /* 0x000fea0003800200 */
.L_x_625:
        /* <DEDUP_REMOVED lines=22> */
.L_x_621:
[----:B------:R-:W-:Y:S05]  /*e200*/  BSYNC.RECONVERGENT B2 ;  /* 0x0000000000027941 */ /* 0x000fea0003800200 */
.L_x_620:
[----:B------:R-:W-:-:S04]  /*e210*/  ISETP.GT.U32.AND P0, PT, R19, R40, PT ;  /* 0x000000281300720c */ /* 0x000fc80003f04070 */
[----:B------:R-:W-:-:S13]  /*e220*/  ISETP.GT.U32.AND.EX P0, PT, RZ, R41, PT, P0 ;  /* 0x00000029ff00720c */ /* 0x000fda0003f04100 */
[----:B----4-:R-:W-:-:S05]  /*e230*/  @P0 LOP3.LUT R36, RZ, R40, RZ, 0x33, !PT ;  /* 0x00000028ff240212 */ /* 0x010fca00078e33ff */
[----:B------:R-:W-:-:S04]  /*e240*/  @P0 IMAD.IADD R36, R19, 0x1, R36 ;  /* 0x0000000113240824 */ /* 0x000fc800078e0224 */
[----:B------:R-:W-:-:S05]  /*e250*/  @P0 IMAD.U32 R37, R36, 0x4, R1 ;  /* 0x0000000424250824 */ /* 0x000fca00078e0001 */
[----:B------:R-:W4:Y:S01]  /*e260*/  @P0 LDL R36, [R37+0x4f8] ;  /* 0x0004f80025240983 */ /* 0x000f220000100800 */
[C---:B------:R-:W-:Y:S01]  /*e270*/  VIADD R78, R19.reuse, 0xffffffff ;  /* 0xffffffff134e7836 */ /* 0x040fe20000000000 */
[----:B------:R-:W-:Y:S01]  /*e280*/  BSSY.RELIABLE B3, `(.L_x_627) ;  /* 0x0000864000037945 */ /* 0x000fe20003800100 */
[C---:B------:R-:W-:Y:S01]  /*e290*/  VIADD R81, R19.reuse, 0xfffffffe ;  /* 0xfffffffe13517836 */ /* 0x040fe20000000000 */
[----:B------:R-:W-:Y:S01]  /*e2a0*/  LOP3.LUT R82, R19, 0x3, RZ, 0xc0, !PT ;  /* 0x0000000313527812 */ /* 0x000fe200078ec0ff */
[----:B------:R-:W-:Y:S02]  /*e2b0*/  IMAD.MOV.U32 R83, RZ, RZ, RZ ;  /* 0x000000ffff537224 */ /* 0x000fe400078e00ff */
[----:B----4-:R-:W-:-:S05]  /*e2c0*/  @P0 IMAD.IADD R36, R36, 0x1, R43 ;  /* 0x0000000124240824 */ /* 0x010fca00078e022b */
[----:B------:R4:W-:Y:S01]  /*e2d0*/  @P0 STL [R37+0x4f8], R36 ;  /* 0x0004f82425000387 */ /* 0x0009e20000100800 */
[----:B------:R-:W-:-:S04]  /*e2e0*/  ISETP.GT.U32.AND P0, PT, R78, 0x1, PT ;  /* 0x000000014e00780c */ /* 0x000fc80003f04070 */
[----:B------:R-:W-:-:S04]  /*e2f0*/  ISETP.GT.U32.AND.EX P0, PT, RZ, RZ, PT, P0 ;  /* 0x000000ffff00720c */ /* 0x000fc80003f04100 */
[----:B------:R-:W-:-:S04]  /*e300*/  SEL R85, R78, 0x1, P0 ;  /* 0x000000014e557807 */ /* 0x000fc80000000000 */
[C---:B------:R-:W-:Y:S02]  /*e310*/  LOP3.LUT R84, R85.reuse, 0x3, RZ, 0xc0, !PT ;  /* 0x0000000355547812 */ /* 0x040fe400078ec0ff */
[----:B----4-:R-:W-:-:S07]  /*e320*/  LOP3.LUT R85, R85, 0x7ffffffc, RZ, 0xc0, !PT ;  /* 0x7ffffffc55557812 */ /* 0x010fce00078ec0ff */
.L_x_751:
[----:B------:R-:W-:Y:S01]  /*e330*/  UISETP.GE.U32.AND UP0, UPT, UR18, 0xf, UPT ;  /* 0x0000000f1200788c */ /* 0x000fe2000bf06070 */
[----:B------:R-:W-:-:S05]  /*e340*/  IMAD.U32 R36, RZ, RZ, UR19 ;  /* 0x00000013ff247e24 */ /* 0x000fca000f8e00ff */
[----:B------:R-:W-:-:S04]  /*e350*/  PLOP3.LUT P0, PT, PT, PT, UP0, 0x80, 0x8 ;  /* 0x000000000008781c */ /* 0x000fc80003f0f008 */
[----:B------:R-:W-:Y:S01]  /*e360*/  ISETP.GE.U32.AND.EX P0, PT, R36, RZ, PT, P0 ;  /* 0x000000ff2400720c */ /* 0x000fe20003f06100 */
[----:B------:R-:W-:-:S12]  /*e370*/  IMAD.MOV.U32 R36, RZ, RZ, RZ ;  /* 0x000000ffff247224 */ /* 0x000fd800078e00ff */
[----:B------:R-:W-:Y:S05]  /*e380*/  @!P0 BRA `(.L_x_628) ;  /* 0x00000000006c8947 */ /* 0x000fea0003800000 */
[----:B------:R-:W-:Y:S01]  /*e390*/  BSSY.RECONVERGENT B2, `(.L_x_629) ;  /* 0x0000019000027945 */ /* 0x000fe20003800200 */
[----:B------:R-:W-:Y:S01]  /*e3a0*/  MOV R36, RZ ;  /* 0x000000ff00247202 */ /* 0x000fe20000000f00 */
[----:B0-23--:R-:W-:-:S07]  /*e3b0*/  IMAD.MOV.U32 R38, RZ, RZ, RZ ;  /* 0x000000ffff267224 */ /* 0x00dfce00078e00ff */
.L_x_630:
        /* <DEDUP_REMOVED lines=23> */
.L_x_629:
[----:B------:R-:W-:-:S07]  /*e530*/  IMAD.MOV.U32 R36, RZ, RZ, R12 ;  /* 0x000000ffff247224 */ /* 0x000fce00078e000c */
.L_x_628:
[----:B------:R-:W-:-:S13]  /*e540*/  ISETP.NE.AND P3, PT, RZ, UR14, PT ;  /* 0x0000000eff007c0c */ /* 0x000fda000bf65270 */
        /* <DEDUP_REMOVED lines=16> */
.L_x_632:
[----:B------:R-:W-:Y:S05]  /*e650*/  @!P2 BRA `(.L_x_631) ;  /* 0x000000000050a947 */ /* 0x000fea0003800000 */
[----:B------:R-:W-:-:S04]  /*e660*/  ISETP.GE.U32.AND P2, PT, R14, 0x3, PT ;  /* 0x000000030e00780c */ /* 0x000fc80003f46070 */
[----:B------:R-:W-:Y:S02]  /*e670*/  ISETP.GE.U32.AND.EX P4, PT, R18, RZ, PT, P2 ;  /* 0x000000ff1200720c */ /* 0x000fe40003f86120 */
[----:B------:R-:W-:-:S04]  /*e680*/  ISETP.NE.U32.AND P2, PT, R15, RZ, PT ;  /* 0x000000ff0f00720c */ /* 0x000fc80003f45070 */
[----:B------:R-:W-:-:S07]  /*e690*/  ISETP.NE.AND.EX P2, PT, RZ, RZ, PT, P2 ;  /* 0x000000ffff00720c */ /* 0x000fce0003f45320 */
[----:B0---4-:R-:W-:Y:S02]  /*e6a0*/  @P4 IMAD.IADD R37, R1, 0x1, R36 ;  /* 0x0000000101254824 */ /* 0x011fe400078e0224 */
        /* <DEDUP_REMOVED lines=15> */
.L_x_631:
[----:B----4-:R-:W-:Y:S01]  /*e7a0*/  IADD3 R36, P4, PT, R19, -0x1, RZ ;  /* 0xffffffff13247810 */ /* 0x010fe20007f9e0ff */
[----:B------:R-:W-:Y:S01]  /*e7b0*/  BSSY.RECONVERGENT B2, `(.L_x_633) ;  /* 0x000001f000027945 */ /* 0x000fe20003800200 */
[----:B0-23--:R-:W-:Y:S02]  /*e7c0*/  IMAD.MOV.U32 R38, RZ, RZ, RZ ;  /* 0x000000ffff267224 */ /* 0x00dfe400078e00ff */
[----:B------:R-:W-:Y:S01]  /*e7d0*/  ISETP.GE.U32.AND P2, PT, R36, 0x3, PT ;  /* 0x000000032400780c */ /* 0x000fe20003f46070 */
[----:B------:R-:W-:-:S05]  /*e7e0*/  IMAD.X R36, RZ, RZ, -0x1, P4 ;  /* 0xffffffffff247424 */ /* 0x000fca00020e06ff */
[----:B------:R-:W-:-:S13]  /*e7f0*/  ISETP.GE.U32.AND.EX P2, PT, R36, RZ, PT, P2 ;  /* 0x000000ff2400720c */ /* 0x000fda0003f46120 */
[----:B------:R-:W-:Y:S05]  /*e800*/  @!P2 BRA `(.L_x_634) ;  /* 0x000000000064a947 */ /* 0x000fea0003800000 */
[----:B------:R-:W-:Y:S01]  /*e810*/  HFMA2 R38, -RZ, RZ, 0, 0 ;  /* 0x00000000ff267431 */ /* 0x000fe200000001ff */
[----:B------:R-:W-:Y:S01]  /*e820*/  BSSY.RECONVERGENT B4, `(.L_x_635) ;  /* 0x0000016000047945 */ /* 0x000fe20003800200 */
[----:B------:R-:W-:-:S07]  /*e830*/  IMAD.MOV.U32 R42, RZ, RZ, RZ ;  /* 0x000000ffff2a7224 */ /* 0x000fce00078e00ff */
.L_x_636:
        /* <DEDUP_REMOVED lines=8> */
[----:B------:R-:W2:Y:S02]  /*e8c0*/  LDL R36, [R41+0x500] ;  /* 0x0005000029247983 */ /* 0x000ea40000100800 */
[----:B--2---:R-:W-:-:S05]  /*e8d0*/  IADD3 R37, PT, PT, R1, R36, R38 ;  /* 0x0000002401257210 */ /* 0x004fca0007ffe026 */
[----:B------:R0:W-:Y:S04]  /*e8e0*/  STL.U8 [R37+0x7a], R44 ;  /* 0x00007a2c25007387 */ /* 0x0001e80000100000 */
[----:B------:R-:W2:Y:S01]  /*e8f0*/  LDL R36, [R41+0x504] ;  /* 0x0005040029247983 */ /* 0x000ea20000100800 */
[----:B------:R-:W-:Y:S02]  /*e900*/  LOP3.LUT R43, R19, 0x7ffffffc, RZ, 0xc0, !PT ;  /* 0x7ffffffc132b7812 */ /* 0x000fe400078ec0ff */
[----:B--2---:R-:W-:Y:S02]  /*e910*/  IADD3 R36, PT, PT, R1, R36, R38 ;  /* 0x0000002401247210 */ /* 0x004fe40007ffe026 */
[----:B------:R-:W-:-:S03]  /*e920*/  IADD3 R38, P2, PT, R38, 0x4, RZ ;  /* 0x0000000426267810 */ /* 0x000fc60007f5e0ff */
[----:B------:R0:W-:Y:S02]  /*e930*/  STL.U8 [R36+0x7b], R44 ;  /* 0x00007b2c24007387 */ /* 0x0001e40000100000 */
[----:B------:R-:W-:Y:S01]  /*e940*/  IMAD.X R42, RZ, RZ, R42, P2 ;  /* 0x000000ffff2a7224 */ /* 0x000fe200010e062a */
[----:B------:R-:W-:-:S04]  /*e950*/  ISETP.NE.U32.AND P2, PT, R38, R43, PT ;  /* 0x0000002b2600720c */ /* 0x000fc80003f45070 */
[----:B------:R-:W-:-:S13]  /*e960*/  ISETP.NE.AND.EX P2, PT, R42, RZ, PT, P2 ;  /* 0x000000ff2a00720c */ /* 0x000fda0003f45320 */
[----:B0-----:R-:W-:Y:S05]  /*e970*/  @P2 BRA `(.L_x_636) ;  /* 0xfffffffc00b02947 */ /* 0x001fea000383ffff */
[----:B------:R-:W-:Y:S05]  /*e980*/  BSYNC.RECONVERGENT B4 ;  /* 0x0000000000047941 */ /* 0x000fea0003800200 */
.L_x_635:
[----:B------:R-:W-:-:S07]  /*e990*/  IMAD.MOV.U32 R38, RZ, RZ, R43 ;  /* 0x000000ffff267224 */ /* 0x000fce00078e002b */
.L_x_634:
[----:B------:R-:W-:Y:S05]  /*e9a0*/  BSYNC.RECONVERGENT B2 ;  /* 0x0000000000027941 */ /* 0x000fea0003800200 */
.L_x_633:
[----:B------:R-:W-:Y:S01]  /*e9b0*/  ISETP.NE.AND P2, PT, R82, RZ, PT ;  /* 0x000000ff5200720c */ /* 0x000fe20003f45270 */
[----:B------:R-:W-:-:S12]  /*e9c0*/  BSSY.RECONVERGENT B2, `(.L_x_637) ;  /* 0x0000011000027945 */ /* 0x000fd80003800200 */
[----:B------:R-:W-:Y:S05]  /*e9d0*/  @!P2 BRA `(.L_x_638) ;  /* 0x00000000003ca947 */ /* 0x000fea0003800000 */
[----:B------:R-:W-:-:S05]  /*e9e0*/  IMAD.U32 R37, R38, 0x4, R1 ;  /* 0x0000000426257824 */ /* 0x000fca00078e0001 */
        /* <DEDUP_REMOVED lines=14> */
.L_x_638:
[----:B------:R-:W-:Y:S05]  /*ead0*/  BSYNC.RECONVERGENT B2 ;  /* 0x0000000000027941 */ /* 0x000fea0003800200 */
.L_x_637:
[----:B0-23--:R-:W-:Y:S01]  /*eae0*/  IMAD.MOV.U32 R36, RZ, RZ, RZ ;  /* 0x000000ffff247224 */ /* 0x00dfe200078e00ff */
[----:B------:R-:W-:Y:S06]  /*eaf0*/  @!P0 BRA `(.L_x_639) ;  /* 0x0000000400ac8947 */ /* 0x000fec0003800000 */
[----:B------:R-:W-:Y:S01]  /*eb00*/  BSSY.RECONVERGENT B2, `(.L_x_640) ;  /* 0x0000069000027945 */ /* 0x000fe20003800200 */
[----:B------:R-:W-:-:S07]  /*eb10*/  CS2R R36, SRZ ;  /* 0x0000000000247805 */ /* 0x000fce000001ff00 */
.L_x_641:
[----:B------:R-:W-:-:S05]  /*eb20*/  IMAD.U32 R40, R36, 0x8, R1 ;  /* 0x0000000824287824 */ /* 0x000fca00078e0001 */
[----:B--2---:R-:W2:Y:S01]  /*eb30*/  LDL R38, [R40] ;  /* 0x0000000028267983 */ /* 0x004ea20000100800 */
        /* <DEDUP_REMOVED lines=102> */
.L_x_640:
[----:B------:R-:W-:-:S07]  /*f1a0*/  IMAD.MOV.U32 R36, RZ, RZ, R12 ;  /* 0x000000ffff247224 */ /* 0x000fce00078e000c */
.L_x_639:
[----:B------:R-:W-:Y:S05]  /*f1b0*/  @!P3 BRA `(.L_x_642) ;  /* 0x0000000400d0b947 */ /* 0x000fea0003800000 */
[----:B------:R-:W-:Y:S02]  /*f1c0*/  ISETP.GE.U32.AND P0, PT, R10, 0x7, PT ;  /* 0x000000070a00780c */ /* 0x000fe40003f06070 */
[----:B------:R-:W-:Y:S02]  /*f1d0*/  ISETP.NE.U32.AND P2, PT, R11, RZ, PT ;  /* 0x000000ff0b00720c */ /* 0x000fe40003f45070 */
[----:B------:R-:W-:Y:S02]  /*f1e0*/  ISETP.GE.U32.AND.EX P0, PT, R13, RZ, PT, P0 ;  /* 0x000000ff0d00720c */ /* 0x000fe40003f06100 */
[----:B------:R-:W-:-:S11]  /*f1f0*/  ISETP.NE.AND.EX P2, PT, RZ, RZ, PT, P2 ;  /* 0x000000ffff00720c */ /* 0x000fd60003f45320 */
[----:B------:R-:W-:Y:S05]  /*f200*/  @!P0 BRA `(.L_x_643) ;  /* 0x0000000000cc8947 */ /* 0x000fea0003800000 */
        /* <DEDUP_REMOVED lines=51> */
.L_x_643:
[----:B------:R-:W-:Y:S05]  /*f540*/  @!P2 BRA `(.L_x_642) ;  /* 0x0000000000eca947 */ /* 0x000fea0003800000 */
[----:B------:R-:W-:Y:S02]  /*f550*/  ISETP.GE.U32.AND P0, PT, R14, 0x3, PT ;  /* 0x000000030e00780c */ /* 0x000fe40003f06070 */
[----:B------:R-:W-:Y:S02]  /*f560*/  ISETP.NE.U32.AND P2, PT, R15, RZ, PT ;  /* 0x000000ff0f00720c */ /* 0x000fe40003f45070 */
[----:B------:R-:W-:Y:S02]  /*f570*/  ISETP.GE.U32.AND.EX P0, PT, R18, RZ, PT, P0 ;  /* 0x000000ff1200720c */ /* 0x000fe40003f06100 */
[----:B------:R-:W-:-:S11]  /*f580*/  ISETP.NE.AND.EX P2, PT, RZ, RZ, PT, P2 ;  /* 0x000000ffff00720c */ /* 0x000fd60003f45320 */
[----:B------:R-:W-:Y:S05]  /*f590*/  @!P0 BRA `(.L_x_644) ;  /* 0x00000000006c8947 */ /* 0x000fea0003800000 */
        /* <DEDUP_REMOVED lines=27> */
.L_x_644:
[----:B------:R-:W-:Y:S05]  /*f750*/  @!P2 BRA `(.L_x_642) ;  /* 0x000000000068a947 */ /* 0x000fea0003800000 */
[----:B---34-:R-:W-:-:S05]  /*f760*/  IMAD.U32 R40, R36, 0x8, R1 ;  /* 0x0000000824287824 */ /* 0x018fca00078e0001 */
[----:B--2---:R-:W2:Y:S01]  /*f770*/  LDL R38, [R40] ;  /* 0x0000000028267983 */ /* 0x004ea20000100800 */
[----:B------:R-:W-:-:S05]  /*f780*/  IADD3 R41, PT, PT, R1, R36, RZ ;  /* 0x0000002401297210 */ /* 0x000fca0007ffe0ff */
        /* <DEDUP_REMOVED lines=23> */
.L_x_642:
[----:B------:R-:W5:Y:S01]  /*f900*/  LDCU UR4, c[0x0][0x3c0] ;  /* 0x00007800ff0477ac */ /* 0x000f620008000800 */
[----:B------:R-:W-:Y:S01]  /*f910*/  ISETP.NE.AND P0, PT, R5, RZ, PT ;  /* 0x000000ff0500720c */ /* 0x000fe20003f05270 */
[----:B------:R-:W-:Y:S01]  /*f920*/  BSSY.RECONVERGENT B2, `(.L_x_645) ;  /* 0x0000182000027945 */ /* 0x000fe20003800200 */
[----:B------:R-:W-:Y:S01]  /*f930*/  DADD R24, R24, 1 ;  /* 0x3ff0000018187429 */ /* 0x000fe20000000000 */
[----:B-----5:R-:W-:-:S13]  /*f940*/  ISETP.NE.AND P2, PT, RZ, UR4, PT ;  /* 0x00000004ff007c0c */ /* 0x020fda000bf45270 */
[----:B------:R-:W-:Y:S05]  /*f950*/  @P0 BRA P2, `(.L_x_646) ;  /* 0x0000001400f80947 */ /* 0x000fea0001000000 */
[----:B------:R-:W-:Y:S01]  /*f960*/  BSSY.RECONVERGENT B4, `(.L_x_647) ;  /* 0x0000140000047945 */ /* 0x000fe20003800200 */
[----:B------:R-:W-:Y:S01]  /*f970*/  CS2R R56, SRZ ;  /* 0x0000000000387805 */ /* 0x000fe2000001ff00 */
[----:B------:R-:W-:Y:S02]  /*f980*/  IMAD.MOV.U32 R54, RZ, RZ, R22 ;  /* 0x000000ffff367224 */ /* 0x000fe400078e0016 */
[----:B------:R-:W-:-:S07]  /*f990*/  IMAD.MOV.U32 R55, RZ, RZ, R23 ;  /* 0x000000ffff377224 */ /* 0x000fce00078e0017 */
.L_x_660:
[----:B0-----:R-:W-:-:S06]  /*f9a0*/  IMAD.IADD R36, R1, 0x1, R56 ;  /* 0x0000000101247824 */ /* 0x001fcc00078e0238 */
[----:B------:R-:W5:Y:S01]  /*f9b0*/  LDL.U8 R36, [R36+0x78] ;  /* 0x0000780024247983 */ /* 0x000f620000100000 */
[----:B------:R-:W-:Y:S01]  /*f9c0*/  BSSY.RECONVERGENT B5, `(.L_x_648) ;  /* 0x0000133000057945 */ /* 0x000fe20003800200 */
[----:B-----5:R-:W-:-:S13]  /*f9d0*/  ISETP.NE.AND P0, PT, R36, 0x1, PT ;  /* 0x000000012400780c */ /* 0x020fda0003f05270 */
[----:B------:R-:W-:Y:S05]  /*f9e0*/  @P0 BRA `(.L_x_649) ;  /* 0x0000001000c00947 */ /* 0x000fea0003800000 */
[----:B--23--:R-:W-:-:S06]  /*f9f0*/  IMAD.U32 R38, R56, 0x8, R3 ;  /* 0x0000000838267824 */ /* 0x00cfcc00078e0003 */
[----:B----4-:R-:W2:Y:S01]  /*fa00*/  LDL.64 R38, [R38] ;  /* 0x0000000026267983 */ /* 0x010ea20000100a00 */
        /* <DEDUP_REMOVED lines=12> */
[----:B------:R-:W-:Y:S01]  /*fad0*/  IMAD.MOV.U32 R37, RZ, RZ, 0x3fe62e42 ;  /* 0x3fe62e42ff257424 */ /* 0x000fe200078e00ff */
        /* <DEDUP_REMOVED lines=54> */
.L_x_653:
[----:B------:R-:W-:Y:S05]  /*fe40*/  BSYNC.RECONVERGENT B7 ;  /* 0x0000000000077941 */ /* 0x000fea0003800200 */
.L_x_652:
        /* <DEDUP_REMOVED lines=15> */
[----:B------:R-:W-:Y:S01]  /*ff40*/  UMOV UR4, 0x3ae80f1e ;  /* 0x3ae80f1e00047882 */ /* 0x000fe20000000000 */
[----:B------:R-:W-:Y:S01]  /*ff50*/  UMOV UR5, 0x3eb1380b ;  /* 0x3eb1380b00057882 */ /* 0x000fe20000000000 */
[----:B------:R-:W-:Y:S01]  /*ff60*/  UMOV UR22, 0x80000000 ;  /* 0x8000000000167882 */ /* 0x000fe20000000000 */
[----:B------:R-:W-:Y:S01]  /*ff70*/  LOP3.LUT R53, R40, 0x3ff00000, RZ, 0xfc, !PT ;  /* 0x3ff0000028357812 */ /* 0x000fe200078efcff */
[----:B------:R-:W-:Y:S01]  /*ff80*/  IMAD.MOV.U32 R40, RZ, RZ, RZ ;  /* 0x000000ffff287224 */ /* 0x000fe200078e00ff */
        /* <DEDUP_REMOVED lines=23> */
[----:B------:R-:W-:Y:S01]  /*10100*/  LEA.HI R40, R58, R59, RZ, 0xc ;  /* 0x0000003b3a287211 */ /* 0x000fe200078f60ff */
[----:B------:R-:W-:Y:S01]  /*10110*/  IMAD.MOV.U32 R41, RZ, RZ, 0x43300000 ;  /* 0x43300000ff297424 */ /* 0x000fe200078e00ff */
[----:B------:R-:W-:Y:S02]  /*10120*/  DFMA R42, R52, -R48, R42 ;  /* 0x80000030342a722b */ /* 0x000fe4000000002a */
[----:B------:R-:W-:Y:S01]  /*10130*/  @P0 IADD3 R40, PT, PT, R40, 0x1, RZ ;  /* 0x0000000128280810 */ /* 0x000fe20007ffe0ff */
[----:B------:R-:W-:Y:S01]  /*10140*/  DFMA R44, R46, R44, UR4 ;  /* 0x000000042e2c7e2b */ /* 0x000fe2000800002c */
[----:B------:R-:W-:Y:S01]  /*10150*/  UMOV UR4, 0x2d1b5154 ;  /* 0x2d1b515400047882 */ /* 0x000fe20000000000 */
[----:B------:R-:W-:Y:S01]  /*10160*/  UMOV UR5, 0x3f3c71c7 ;  /* 0x3f3c71c700057882 */ /* 0x000fe20000000000 */
[----:B------:R-:W-:-:S02]  /*10170*/  LOP3.LUT R40, R40, 0x80000000, RZ, 0x3c, !PT ;  /* 0x8000000028287812 */ /* 0x000fc400078e3cff */
[----:B------:R-:W-:-:S03]  /*10180*/  DMUL R42, R50, R42 ;  /* 0x0000002a322a7228 */ /* 0x000fc60000000000 */
        /* <DEDUP_REMOVED lines=24> */
.L_x_654:
[----:B------:R-:W-:Y:S01]  /*10310*/  IMAD.MOV.U32 R36, RZ, RZ, 0x0 ;  /* 0x00000000ff247424 */ /* 0x000fe200078e00ff */
[----:B------:R-:W-:Y:S01]  /*10320*/  LOP3.LUT P0, RZ, R41, 0x7fffffff, RZ, 0xc0, !PT ;  /* 0x7fffffff29ff7812 */ /* 0x000fe2000780c0ff */
[----:B------:R-:W-:-:S06]  /*10330*/  IMAD.MOV.U32 R37, RZ, RZ, 0x7ff00000 ;  /* 0x7ff00000ff257424 */ /* 0x000fcc00078e00ff */
[----:B------:R-:W-:-:S10]  /*10340*/  DFMA R36, R40, R36, +INF ;  /* 0x7ff000002824742b */ /* 0x000fd40000000024 */
[----:B------:R-:W-:Y:S02]  /*10350*/  FSEL R52, R36, RZ, P0 ;  /* 0x000000ff24347208 */ /* 0x000fe40000000000 */
[----:B------:R-:W-:-:S07]  /*10360*/  FSEL R53, R37, -QNAN , P0 ;  /* 0xfff0000025357808 */ /* 0x000fce0000000000 */
.L_x_651:
[----:B------:R-:W-:Y:S05]  /*10370*/  BSYNC.RECONVERGENT B6 ;  /* 0x0000000000067941 */ /* 0x000fea0003800200 */
.L_x_650:
        /* <DEDUP_REMOVED lines=60> */
[----:B------:R-:W-:Y:S01]  /*10740*/  @!P2 IADD3 R38, PT, PT, R42, -R43, RZ ;  /* 0x8000002b2a26a210 */ /* 0x000fe20007ffe0ff */
[----:B------:R-:W-:-:S03]  /*10750*/  @!P2 IMAD R41, R43, 0x100000, R41 ;  /* 0x001000002b29a824 */ /* 0x000fc600078e0229 */
[----:B------:R-:W-:Y:S01]  /*10760*/  @!P2 LEA R39, R38, 0x3ff00000, 0x14 ;  /* 0x3ff000002627a811 */ /* 0x000fe200078ea0ff */
[----:B------:R-:W-:-:S06]  /*10770*/  @!P2 IMAD.MOV.U32 R38, RZ, RZ, RZ ;  /* 0x000000ffff26a224 */ /* 0x000fcc00078e00ff */
[----:B------:R-:W-:-:S11]  /*10780*/  @!P2 DMUL R46, R40, R38 ;  /* 0x00000026282ea228 */ /* 0x000fd60000000000 */
.L_x_658:
[----:B------:R-:W-:Y:S05]  /*10790*/  BSYNC.RECONVERGENT B7 ;  /* 0x0000000000077941 */ /* 0x000fea0003800200 */
.L_x_657:
        /* <DEDUP_REMOVED lines=15> */
[----:B------:R-:W-:Y:S01]  /*10890*/  IMAD.MOV.U32 R40, RZ, RZ, -0x748574fc ;  /* 0x8b7a8b04ff287424 */ /* 0x000fe200078e00ff */
[----:B------:R-:W-:Y:S01]  /*108a0*/  UMOV UR4, 0x3ae80f1e ;  /* 0x3ae80f1e00047882 */ /* 0x000fe20000000000 */
[----:B------:R-:W-:Y:S01]  /*108b0*/  IMAD.MOV.U32 R41, RZ, RZ, 0x3ed0ee25 ;  /* 0x3ed0ee25ff297424 */ /* 0x000fe200078e00ff */
[----:B------:R-:W-:Y:S01]  /*108c0*/  LOP3.LUT R45, R38, 0x3ff00000, RZ, 0xfc, !PT ;  /* 0x3ff00000262d7812 */ /* 0x000fe200078efcff */
[----:B------:R-:W-:Y:S01]  /*108d0*/  IMAD.MOV.U32 R38, RZ, RZ, RZ ;  /* 0x000000ffff267224 */ /* 0x000fe200078e00ff */
[----:B------:R-:W-:Y:S01]  /*108e0*/  UMOV UR5, 0x3eb1380b ;  /* 0x3eb1380b00057882 */ /* 0x000fe20000000000 */
[----:B------:R-:W-:Y:S01]  /*108f0*/  UMOV UR22, 0x80000000 ;  /* 0x8000000000167882 */ /* 0x000fe20000000000 */
[----:B------:R-:W-:Y:S01]  /*10900*/  ISETP.GE.U32.AND P0, PT, R45, 0x3ff6a09f, PT ;  /* 0x3ff6a09f2d00780c */ /* 0x000fe20003f06070 */
[----:B------:R-:W-:-:S12]  /*10910*/  UMOV UR23, 0x43300000 ;  /* 0x4330000000177882 */ /* 0x000fd80000000000 */
[----:B------:R-:W-:-:S05]  /*10920*/  @P0 IADD3 R39, PT, PT, R45, -0x100000, RZ ;  /* 0xfff000002d270810 */ /* 0x000fca0007ffe0ff */
        /* <DEDUP_REMOVED lines=20> */
[----:B------:R-:W-:-:S03]  /*10a70*/  DFMA R42, R44, -R48, R42 ;  /* 0x800000302c2a722b */ /* 0x000fc6000000002a */
[----:B------:R-:W-:Y:S01]  /*10a80*/  DFMA R46, R38, R46, UR4 ;  /* 0x00000004262e7e2b */ /* 0x000fe2000800002e */
[----:B------:R-:W-:Y:S01]  /*10a90*/  UMOV UR4, 0x2d1b5154 ;  /* 0x2d1b515400047882 */ /* 0x000fe20000000000 */
[----:B------:R-:W-:Y:S01]  /*10aa0*/  UMOV UR5, 0x3f3c71c7 ;  /* 0x3f3c71c700057882 */ /* 0x000fe20000000000 */
[----:B------:R-:W-:Y:S02]  /*10ab0*/  @P0 VIADD R40, R40, 0x1 ;  /* 0x0000000128280836 */ /* 0x000fe40000000000 */
[----:B------:R-:W-:-:S03]  /*10ac0*/  DMUL R42, R50, R42 ;  /* 0x0000002a322a7228 */ /* 0x000fc60000000000 */
[----:B------:R-:W-:Y:S01]  /*10ad0*/  DFMA R46, R38, R46, UR4 ;  /* 0x00000004262e7e2b */ /* 0x000fe2000800002e */
[----:B------:R-:W-:Y:S01]  /*10ae0*/  UMOV UR4, 0x923be72d ;  /* 0x923be72d00047882 */ /* 0x000fe20000000000 */
[----:B------:R-:W-:Y:S01]  /*10af0*/  UMOV UR5, 0x3f624924 ;  /* 0x3f62492400057882 */ /* 0x000fe20000000000 */
[----:B------:R-:W-:-:S05]  /*10b00*/  LOP3.LUT R40, R40, 0x80000000, RZ, 0x3c, !PT ;  /* 0x8000000028287812 */ /* 0x000fca00078e3cff */
        /* <DEDUP_REMOVED lines=21> */
.L_x_659:
[----:B------:R-:W-:Y:S01]  /*10c60*/  IMAD.MOV.U32 R36, RZ, RZ, 0x0 ;  /* 0x00000000ff247424 */ /* 0x000fe200078e00ff */
[----:B------:R-:W-:Y:S01]  /*10c70*/  LOP3.LUT P0, RZ, R39, 0x7fffffff, RZ, 0xc0, !PT ;  /* 0x7fffffff27ff7812 */ /* 0x000fe2000780c0ff */
[----:B------:R-:W-:-:S06]  /*10c80*/  IMAD.MOV.U32 R37, RZ, RZ, 0x7ff00000 ;  /* 0x7ff00000ff257424 */ /* 0x000fcc00078e00ff */
[----:B------:R-:W-:-:S10]  /*10c90*/  DFMA R36, R38, R36, +INF ;  /* 0x7ff000002624742b */ /* 0x000fd40000000024 */
[----:B------:R-:W-:Y:S02]  /*10ca0*/  FSEL R36, R36, RZ, P0 ;  /* 0x000000ff24247208 */ /* 0x000fe40000000000 */
[----:B------:R-:W-:-:S07]  /*10cb0*/  FSEL R37, R37, -QNAN , P0 ;  /* 0xfff0000025257808 */ /* 0x000fce0000000000 */
.L_x_656:
[----:B------:R-:W-:Y:S05]  /*10cc0*/  BSYNC.RECONVERGENT B6 ;  /* 0x0000000000067941 */ /* 0x000fea0003800200 */
.L_x_655:
[----:B------:R-:W-:-:S08]  /*10cd0*/  DADD R36, -R36, R52 ;  /* 0x0000000024247229 */ /* 0x000fd00000000134 */
[----:B------:R-:W-:-:S11]  /*10ce0*/  DADD R54, R54, R36 ;  /* 0x0000000036367229 */ /* 0x000fd60000000024 */
.L_x_649:
[----:B------:R-:W-:Y:S05]  /*10cf0*/  BSYNC.RECONVERGENT B5 ;  /* 0x0000000000057941 */ /* 0x000fea0003800200 */
.L_x_648:
[----:B------:R-:W0:Y:S01]  /*10d00*/  LDCU UR4, c[0x0][0x3a0] ;  /* 0x00007400ff0477ac */ /* 0x000e220008000800 */
[----:B------:R-:W-:-:S05]  /*10d10*/  IADD3 R56, P0, PT, R56, 0x1, RZ ;  /* 0x0000000138387810 */ /* 0x000fca0007f1e0ff */
[----:B------:R-:W-:Y:S01]  /*10d20*/  IMAD.X R57, RZ, RZ, R57, P0 ;  /* 0x000000ffff397224 */ /* 0x000fe200000e0639 */
[----:B0-----:R-:W-:-:S04]  /*10d30*/  ISETP.NE.U32.AND P0, PT, R56, UR4, PT ;  /* 0x0000000438007c0c */ /* 0x001fc8000bf05070 */
[----:B------:R-:W-:-:S13]  /*10d40*/  ISETP.NE.AND.EX P0, PT, R57, RZ, PT, P0 ;  /* 0x000000ff3900720c */ /* 0x000fda0003f05300 */
[----:B------:R-:W-:Y:S05]  /*10d50*/  @P0 BRA `(.L_x_660) ;  /* 0xffffffec00100947 */ /* 0x000fea000383ffff */
[----:B------:R-:W-:Y:S05]  /*10d60*/  BSYNC.RECONVERGENT B4 ;  /* 0x0000000000047941 */ /* 0x000fea0003800200 */
.L_x_647:
[----:B------:R-:W-:Y:S01]  /*10d70*/  IMAD.MOV.U32 R36, RZ, RZ, 0x652b82fe ;  /* 0x652b82feff247424 */ /* 0x000fe200078e00ff */
[----:B------:R-:W-:Y:S01]  /*10d80*/  UMOV UR4, 0xfefa39ef ;  /* 0xfefa39ef00047882 */ /* 0x000fe20000000000 */
[----:B---34-:R-:W-:Y:S01]  /*10d90*/  IMAD.MOV.U32 R37, RZ, RZ, 0x3ff71547 ;  /* 0x3ff71547ff257424 */ /* 0x018fe200078e00ff */
[----:B------:R-:W-:Y:S01]  /*10da0*/  UMOV UR5, 0x3fe62e42 ;  /* 0x3fe62e4200057882 */ /* 0x000fe20000000000 */
[----:B--2---:R-:W-:Y:S01]  /*10db0*/  DADD R42, -RZ, -R54 ;  /* 0x00000000ff2a7229 */ /* 0x004fe20000000936 */
        /* <DEDUP_REMOVED lines=54> */
.L_x_662:
[----:B------:R-:W-:Y:S05]  /*11120*/  BSYNC.RECONVERGENT B4 ;  /* 0x0000000000047941 */ /* 0x000fea0003800200 */
.L_x_661:
[----:B------:R-:W-:-:S11]  /*11130*/  DADD R20, R20, -R38 ;  /* 0x0000000014147229 */ /* 0x000fd60000000826 */
.L_x_646:
[----:B------:R-:W-:Y:S05]  /*11140*/  BSYNC.RECONVERGENT B2 ;  /* 0x0000000000027941 */ /* 0x000fea0003800200 */
.L_x_645:
[----:B------:R-:W-:Y:S01]  /*11150*/  UISETP.NE.AND UP0, UPT, UR8, URZ, UPT ;  /* 0x000000ff0800728c */ /* 0x000fe2000bf05270 */
[----:B------:R-:W-:Y:S08]  /*11160*/  BSSY.RELIABLE B4, `(.L_x_663) ;  /* 0x00003c2000047945 */ /* 0x000ff00003800100 */
[----:B------:R-:W-:Y:S05]  /*11170*/  BRA.U !UP0, `(.L_x_664) ;  /* 0x0000000908dc7547 */ /* 0x000fea000b800000 */
[----:B---34-:R-:W-:Y:S02]  /*11180*/  IMAD.MOV.U32 R37, RZ, RZ, RZ ;  /* 0x000000ffff257224 */ /* 0x018fe400078e00ff */
[----:B--2---:R-:W-:-:S07]  /*11190*/  IMAD.MOV.U32 R42, RZ, RZ, RZ ;  /* 0x000000ffff2a7224 */ /* 0x004fce00078e00ff */
.L_x_672:
[----:B------:R-:W2:Y:S01]  /*111a0*/  LDCU UR4, c[0x0][0x3a0] ;  /* 0x00007400ff0477ac */ /* 0x000ea20008000800 */
[----:B------:R-:W-:Y:S01]  /*111b0*/  PRMT R44, RZ, 0x7610, R44 ;  /* 0x00007610ff2c7816 */ /* 0x000fe2000000002c */
[----:B0-----:R-:W-:Y:S02]  /*111c0*/  IMAD.MOV.U32 R36, RZ, RZ, RZ ;  /* 0x000000ffff247224 */ /* 0x001fe400078e00ff */
[----:B------:R-:W-:Y:S01]  /*111d0*/  IMAD.MOV.U32 R46, RZ, RZ, RZ ;  /* 0x000000ffff2e7224 */ /* 0x000fe200078e00ff */
[----:B--2---:R-:W-:Y:S02]  /*111e0*/  UISETP.GE.U32.AND UP0, UPT, UR4, 0x10, UPT ;  /* 0x000000100400788c */ /* 0x004fe4000bf06070 */
[----:B------:R-:W-:Y:S02]  /*111f0*/  IMAD R43, R42, UR4, RZ ;  /* 0x000000042a2b7c24 */ /* 0x000fe4000f8e02ff */
[----:B------:R-:W-:-:S04]  /*11200*/  IMAD.WIDE.U32 R38, R37, UR4, RZ ;  /* 0x0000000425267c25 */ /* 0x000fc8000f8e00ff */
[----:B------:R-:W-:Y:S01]  /*11210*/  IMAD.IADD R43, R39, 0x1, R43 ;  /* 0x00000001272b7824 */ /* 0x000fe200078e022b */
[----:B------:R-:W-:Y:S06]  /*11220*/  BRA.U !UP0, `(.L_x_665) ;  /* 0x0000000508247547 */ /* 0x000fec000b800000 */
[----:B------:R-:W-:Y:S01]  /*11230*/  BSSY.RECONVERGENT B2, `(.L_x_666) ;  /* 0x0000046000027945 */ /* 0x000fe20003800200 */
[----:B------:R-:W-:Y:S01]  /*11240*/  PRMT R44, RZ, 0x7610, R44 ;  /* 0x00007610ff2c7816 */ /* 0x000fe2000000002c */
[----:B------:R-:W-:Y:S01]  /*11250*/  IMAD.MOV.U32 R46, RZ, RZ, RZ ;  /* 0x000000ffff2e7224 */ /* 0x000fe200078e00ff */
[----:B------:R-:W-:-:S07]  /*11260*/  MOV R36, RZ ;  /* 0x000000ff00247202 */ /* 0x000fce0000000f00 */
.L_x_667:
        /* <DEDUP_REMOVED lines=28> */
[----:B------:R-:W5:Y:S04]  /*11430*/  LDG.E.U8 R45, desc[UR10][R40.64+0xc] ;  /* 0x00000c0a282d7981 */ /* 0x000f68000c1e1100 */
[----:B------:R-:W5:Y:S04]  /*11440*/  LDG.E.U8 R48, desc[UR10][R40.64+0xd] ;  /* 0x00000d0a28307981 */ /* 0x000f68000c1e1100 */
[----:B------:R-:W5:Y:S04]  /*11450*/  LDL.U8 R88, [R91+0x93] ;  /* 0x000093005b587983 */ /* 0x000f680000100000 */
[----:B------:R-:W5:Y:S04]  /*11460*/  LDG.E.U8 R47, desc[UR10][R40.64+0xe] ;  /* 0x00000e0a282f7981 */ /* 0x000f68000c1e1100 */
[----:B------:R-:W5:Y:S04]  /*11470*/  LDG.E.U8 R71, desc[UR10][R40.64+0xf] ;  /* 0x00000f0a28477981 */ /* 0x000f68000c1e1100 */
[----:B------:R-:W5:Y:S01]  /*11480*/  LDL.U8 R86, [R91+0x95] ;  /* 0x000095005b567983 */ /* 0x000f620000100000 */
[----:B--2---:R-:W-:-:S03]  /*11490*/  IMAD R87, R72, R73, RZ ;  /* 0x0000004948577224 */ /* 0x004fc600078e02ff */
[----:B------:R-:W2:Y:S04]  /*114a0*/  LDL.U8 R73, [R91+0x94] ;  /* 0x000094005b497983 */ /* 0x000ea80000100000 */
[----:B------:R-:W2:Y:S01]  /*114b0*/  LDL.U8 R72, [R91+0x96] ;  /* 0x000096005b487983 */ /* 0x000ea20000100000 */
[----:B---3--:R-:W-:Y:S02]  /*114c0*/  IMAD R89, R89, R90, RZ ;  /* 0x0000005a59597224 */ /* 0x008fe400078e02ff */
[----:B----4-:R-:W-:Y:S02]  /*114d0*/  IMAD R70, R69, R70, RZ ;  /* 0x0000004645467224 */ /* 0x010fe400078e02ff */
[----:B-----5:R-:W-:Y:S01]  /*114e0*/  IMAD R65, R68, R65, RZ ;  /* 0x0000004144417224 */ /* 0x020fe200078e02ff */
[----:B------:R-:W-:-:S04]  /*114f0*/  LOP3.LUT R87, R89, R87, R44, 0x96, !PT ;  /* 0x0000005759577212 */ /* 0x000fc800078e962c */
[----:B------:R-:W-:Y:S01]  /*11500*/  LOP3.LUT R65, R65, R70, R87, 0x96, !PT ;  /* 0x0000004641417212 */ /* 0x000fe200078e9657 */
[----:B------:R-:W-:Y:S02]  /*11510*/  IMAD R64, R67, R64, RZ ;  /* 0x0000004043407224 */ /* 0x000fe400078e02ff */
[----:B------:R-:W-:Y:S01]  /*11520*/  IMAD R59, R66, R59, RZ ;  /* 0x0000003b423b7224 */ /* 0x000fe200078e02ff */
[----:B------:R-:W-:-:S04]  /*11530*/  IADD3 R36, P2, PT, R36, 0x10, RZ ;  /* 0x0000001024247810 */ /* 0x000fc80007f5e0ff */
[----:B------:R-:W-:Y:S01]  /*11540*/  LOP3.LUT R59, R59, R64, R65, 0x96, !PT ;  /* 0x000000403b3b7212 */ /* 0x000fe200078e9641 */
[----:B------:R-:W-:Y:S02]  /*11550*/  IMAD.X R46, RZ, RZ, R46, P2 ;  /* 0x000000ffff2e7224 */ /* 0x000fe400010e062e */
[----:B------:R-:W-:Y:S02]  /*11560*/  IMAD R60, R60, R55, RZ ;  /* 0x000000373c3c7224 */ /* 0x000fe400078e02ff */
[----:B------:R-:W-:Y:S01]  /*11570*/  IMAD R56, R61, R56, RZ ;  /* 0x000000383d387224 */ /* 0x000fe200078e02ff */
[----:B------:R-:W-:-:S04]  /*11580*/  ISETP.NE.U32.AND P0, PT, R36, R12, PT ;  /* 0x0000000c2400720c */ /* 0x000fc80003f05070 */
[----:B------:R-:W-:Y:S01]  /*11590*/  LOP3.LUT R56, R56, R60, R59, 0x96, !PT ;  /* 0x0000003c38387212 */ /* 0x000fe200078e963b */
[----:B------:R-:W-:Y:S02]  /*115a0*/  IMAD R51, R58, R51, RZ ;  /* 0x000000333a337224 */ /* 0x000fe400078e02ff */
[----:B------:R-:W-:Y:S01]  /*115b0*/  IMAD R52, R57, R52, RZ ;  /* 0x0000003439347224 */ /* 0x000fe200078e02ff */
[----:B------:R-:W-:-:S04]  /*115c0*/  ISETP.NE.AND.EX P0, PT, R46, RZ, PT, P0 ;  /* 0x000000ff2e00720c */ /* 0x000fc80003f05300 */
[----:B------:R-:W-:Y:S01]  /*115d0*/  LOP3.LUT R51, R52, R51, R56, 0x96, !PT ;  /* 0x0000003334337212 */ /* 0x000fe200078e9638 */
[----:B------:R-:W-:Y:S02]  /*115e0*/  IMAD R54, R54, R49, RZ ;  /* 0x0000003136367224 */ /* 0x000fe400078e02ff */
[----:B------:R-:W-:-:S05]  /*115f0*/  IMAD R50, R53, R50, RZ ;  /* 0x0000003235327224 */ /* 0x000fca00078e02ff */
[----:B------:R-:W-:Y:S01]  /*11600*/  LOP3.LUT R50, R50, R54, R51, 0x96, !PT ;  /* 0x0000003632327212 */ /* 0x000fe200078e9633 */
[----:B------:R-:W-:Y:S02]  /*11610*/  IMAD R45, R88, R45, RZ ;  /* 0x0000002d582d7224 */ /* 0x000fe400078e02ff */
[----:B------:R-:W-:Y:S02]  /*11620*/  IMAD R86, R86, R47, RZ ;  /* 0x0000002f56567224 */ /* 0x000fe400078e02ff */
[----:B--2---:R-:W-:Y:S02]  /*11630*/  IMAD R48, R73, R48, RZ ;  /* 0x0000003049307224 */ /* 0x004fe400078e02ff */
[----:B------:R-:W-:-:S03]  /*11640*/  IMAD R71, R72, R71, RZ ;  /* 0x0000004748477224 */ /* 0x000fc600078e02ff */
[----:B------:R-:W-:-:S04]  /*11650*/  LOP3.LUT R45, R48, R45, R50, 0x96, !PT ;  /* 0x0000002d302d7212 */ /* 0x000fc800078e9632 */
[----:B------:R-:W-:-:S04]  /*11660*/  LOP3.LUT R45, R71, R86, R45, 0x96, !PT ;  /* 0x00000056472d7212 */ /* 0x000fc800078e962d */
[----:B------:R-:W-:Y:S01]  /*11670*/  PRMT R44, R45, 0x7610, R44 ;  /* 0x000076102d2c7816 */ /* 0x000fe2000000002c */
[----:B------:R-:W-:Y:S06]  /*11680*/  @P0 BRA `(.L_x_667) ;  /* 0xfffffff800f80947 */ /* 0x000fec000383ffff */
[----:B------:R-:W-:Y:S05]  /*11690*/  BSYNC.RECONVERGENT B2 ;  /* 0x0000000000027941 */ /* 0x000fea0003800200 */
.L_x_666:
[----:B------:R-:W-:Y:S02]  /*116a0*/  IMAD.MOV.U32 R36, RZ, RZ, R12 ;  /* 0x000000ffff247224 */ /* 0x000fe400078e000c */
[----:B------:R-:W-:-:S07]  /*116b0*/  IMAD.MOV.U32 R46, RZ, RZ, RZ ;  /* 0x000000ffff2e7224 */ /* 0x000fce00078e00ff */
.L_x_665:
        /* <DEDUP_REMOVED lines=40> */
.L_x_669:
        /* <DEDUP_REMOVED lines=26> */
.L_x_670:
        /* <DEDUP_REMOVED lines=25> */
.L_x_668:
        /* <DEDUP_REMOVED lines=8> */
.L_x_664:
[----:B------:R-:W-:Y:S01]  /*11cf0*/  BSSY.RECONVERGENT B2, `(.L_x_673) ;  /* 0x0000140000027945 */ /* 0x000fe20003800200 */
[----:B------:R-:W-:Y:S02]  /*11d00*/  CS2R R56, SRZ ;  /* 0x0000000000387805 */ /* 0x000fe4000001ff00 */
[----:B0-----:R-:W-:Y:S01]  /*11d10*/  MOV R36, R22 ;  /* 0x0000001600247202 */ /* 0x001fe20000000f00 */
[----:B---34-:R-:W-:-:S07]  /*11d20*/  IMAD.MOV.U32 R37, RZ, RZ, R23 ;  /* 0x000000ffff257224 */ /* 0x018fce00078e0017 */
.L_x_686:
[----:B--2---:R-:W-:-:S06]  /*11d30*/  IMAD.IADD R38, R1, 0x1, R56 ;  /* 0x0000000101267824 */ /* 0x004fcc00078e0238 */
        /* <DEDUP_REMOVED lines=73> */
.L_x_679:
[----:B------:R-:W-:Y:S05]  /*121d0*/  BSYNC.RECONVERGENT B7 ;  /* 0x0000000000077941 */ /* 0x000fea0003800200 */
.L_x_678:
[----:B------:R-:W-:Y:S01]  /*121e0*/  DADD R46, R46, 1 ;  /* 0x3ff000002e2e7429 */ /* 0x000fe20000000000 */
[----:B------:R-:W-:-:S09]  /*121f0*/  IMAD.MOV.U32 R59, RZ, RZ, -0x3ff ;  /* 0xfffffc01ff3b7424 */ /* 0x000fd200078e00ff */
[----:B------:R-:W-:Y:S01]  /*12200*/  ISETP.GT.AND P0, PT, R47, 0xfffff, PT ;  /* 0x000fffff2f00780c */ /* 0x000fe20003f04270 */
[----:B------:R-:W-:Y:S01]  /*12210*/  IMAD.MOV.U32 R38, RZ, RZ, R46 ;  /* 0x000000ffff267224 */ /* 0x000fe200078e002e */
[----:B------:R-:W-:Y:S01]  /*12220*/  MOV R54, R46 ;  /* 0x0000002e00367202 */ /* 0x000fe20000000f00 */
        /* <DEDUP_REMOVED lines=71> */
.L_x_680:
[----:B------:R-:W-:Y:S01]  /*126a0*/  IMAD.MOV.U32 R42, RZ, RZ, 0x0 ;  /* 0x00000000ff2a7424 */ /* 0x000fe200078e00ff */
[----:B------:R-:W-:Y:S01]  /*126b0*/  LOP3.LUT P0, RZ, R39, 0x7fffffff, RZ, 0xc0, !PT ;  /* 0x7fffffff27ff7812 */ /* 0x000fe2000780c0ff */
[----:B------:R-:W-:-:S06]  /*126c0*/  IMAD.MOV.U32 R43, RZ, RZ, 0x7ff00000 ;  /* 0x7ff00000ff2b7424 */ /* 0x000fcc00078e00ff */
[----:B------:R-:W-:-:S10]  /*126d0*/  DFMA R42, R38, R42, +INF ;  /* 0x7ff00000262a742b */ /* 0x000fd4000000002a */
[----:B------:R-:W-:Y:S02]  /*126e0*/  FSEL R54, R42, RZ, P0 ;  /* 0x000000ff2a367208 */ /* 0x000fe40000000000 */
[----:B------:R-:W-:-:S07]  /*126f0*/  FSEL R55, R43, -QNAN , P0 ;  /* 0xfff000002b377808 */ /* 0x000fce0000000000 */
.L_x_677:
[----:B------:R-:W-:Y:S05]  /*12700*/  BSYNC.RECONVERGENT B6 ;  /* 0x0000000000067941 */ /* 0x000fea0003800200 */
.L_x_676:
[----:B------:R-:W-:Y:S01]  /*12710*/  DSETP.GEU.AND P2, PT, R40, -30, PT ;  /* 0xc03e00002800742a */ /* 0x000fe20003f4e000 */
[----:B------:R-:W-:Y:S01]  /*12720*/  BSSY.RECONVERGENT B6, `(.L_x_681) ;  /* 0x0000093000067945 */ /* 0x000fe20003800200 */
[----:B------:R-:W-:-:S04]  /*12730*/  DADD R46, -RZ, -R40 ;  /* 0x00000000ff2e7229 */ /* 0x000fc80000000928 */
[----:B------:R-:W-:-:S06]  /*12740*/  DSETP.GT.OR P0, PT, R40, 30, !P2 ;  /* 0x403e00002800742a */ /* 0x000fcc0005704400 */
[----:B------:R-:W-:Y:S02]  /*12750*/  FSEL R38, R46, RZ, !P2 ;  /* 0x000000ff2e267208 */ /* 0x000fe40005000000 */
[----:B------:R-:W-:-:S06]  /*12760*/  FSEL R39, R47, RZ, !P2 ;  /* 0x000000ff2f277208 */ /* 0x000fcc0005000000 */
[----:B------:R-:W-:Y:S05]  /*12770*/  @P0 BRA `(.L_x_682) ;  /* 0x0000000800340947 */ /* 0x000fea0003800000 */
[----:B------:R-:W-:Y:S01]  /*12780*/  MOV R44, 0x652b82fe ;  /* 0x652b82fe002c7802 */ /* 0x000fe20000000f00 */
[----:B------:R-:W-:Y:S01]  /*12790*/  IMAD.MOV.U32 R45, RZ, RZ, 0x3ff71547 ;  /* 0x3ff71547ff2d7424 */ /* 0x000fe200078e00ff */
[----:B------:R-:W-:Y:S01]  /*127a0*/  UMOV UR4, 0x3b39803f ;  /* 0x3b39803f00047882 */ /* 0x000fe20000000000 */
[----:B------:R-:W-:Y:S01]  /*127b0*/  IMAD.MOV.U32 R38, RZ, RZ, -0x105c611 ;  /* 0xfefa39efff267424 */ /* 0x000fe200078e00ff */
[----:B------:R-:W-:Y:S01]  /*127c0*/  UMOV UR5, 0x3c7abc9e ;  /* 0x3c7abc9e00057882 */ /* 0x000fe20000000000 */
[----:B------:R-:W-:Y:S01]  /*127d0*/  IMAD.MOV.U32 R39, RZ, RZ, 0x3fe62e42 ;  /* 0x3fe62e42ff277424 */ /* 0x000fe200078e00ff */
[----:B------:R-:W-:Y:S01]  /*127e0*/  FSETP.GEU.AND P0, PT, |R47|, 4.1917929649353027344, PT ;  /* 0x4086232b2f00780b */ /* 0x000fe20003f0e200 */
[----:B------:R-:W-:Y:S01]  /*127f0*/  DFMA R44, -R40, R44, 6.75539944105574400000e+15 ;  /* 0x43380000282c742b */ /* 0x000fe2000000012c */
[----:B------:R-:W-:Y:S07]  /*12800*/  BSSY.RECONVERGENT B7, `(.L_x_683) ;  /* 0x0000032000077945 */ /* 0x000fee0003800200 */
        /* <DEDUP_REMOVED lines=49> */
.L_x_684:
[----:B------:R-:W-:Y:S05]  /*12b20*/  BSYNC.RECONVERGENT B7 ;  /* 0x0000000000077941 */ /* 0x000fea0003800200 */
.L_x_683:
        /* <DEDUP_REMOVED lines=16> */
[----:B------:R-:W-:Y:S01]  /*12c30*/  MOV R43, 0x3ed0ee25 ;  /* 0x3ed0ee25002b7802 */ /* 0x000fe20000000f00 */
[----:B------:R-:W-:Y:S01]  /*12c40*/  UMOV UR4, 0x3ae80f1e ;  /* 0x3ae80f1e00047882 */ /* 0x000fe20000000000 */
[----:B------:R-:W-:Y:S01]  /*12c50*/  LOP3.LUT R47, R40, 0x3ff00000, RZ, 0xfc, !PT ;  /* 0x3ff00000282f7812 */ /* 0x000fe200078efcff */
[----:B------:R-:W-:Y:S01]  /*12c60*/  IMAD.MOV.U32 R40, RZ, RZ, RZ ;  /* 0x000000ffff287224 */ /* 0x000fe200078e00ff */
[----:B------:R-:W-:Y:S01]  /*12c70*/  UMOV UR5, 0x3eb1380b ;  /* 0x3eb1380b00057882 */ /* 0x000fe20000000000 */
[----:B------:R-:W-:Y:S01]  /*12c80*/  UMOV UR22, 0x80000000 ;  /* 0x8000000000167882 */ /* 0x000fe20000000000 */
[----:B------:R-:W-:Y:S01]  /*12c90*/  ISETP.GE.U32.AND P0, PT, R47, 0x3ff6a09f, PT ;  /* 0x3ff6a09f2f00780c */ /* 0x000fe20003f06070 */
[----:B------:R-:W-:-:S12]  /*12ca0*/  UMOV UR23, 0x43300000 ;  /* 0x4330000000177882 */ /* 0x000fd80000000000 */
[----:B------:R-:W-:-:S04]  /*12cb0*/  @P0 VIADD R41, R47, 0xfff00000 ;  /* 0xfff000002f290836 */ /* 0x000fc80000000000 */
        /* <DEDUP_REMOVED lines=51> */
.L_x_685:
[----:B------:R-:W-:Y:S01]  /*12ff0*/  IMAD.MOV.U32 R38, RZ, RZ, 0x0 ;  /* 0x00000000ff267424 */ /* 0x000fe200078e00ff */
[----:B------:R-:W-:Y:S01]  /*13000*/  LOP3.LUT P0, RZ, R41, 0x7fffffff, RZ, 0xc0, !PT ;  /* 0x7fffffff29ff7812 */ /* 0x000fe2000780c0ff */
[----:B------:R-:W-:-:S06]  /*13010*/  IMAD.MOV.U32 R39, RZ, RZ, 0x7ff00000 ;  /* 0x7ff00000ff277424 */ /* 0x000fcc00078e00ff */
[----:B------:R-:W-:-:S10]  /*13020*/  DFMA R38, R40, R38, +INF ;  /* 0x7ff000002826742b */ /* 0x000fd40000000026 */
[----:B------:R-:W-:Y:S02]  /*13030*/  FSEL R38, R38, RZ, P0 ;  /* 0x000000ff26267208 */ /* 0x000fe40000000000 */
[----:B------:R-:W-:-:S07]  /*13040*/  FSEL R39, R39, -QNAN , P0 ;  /* 0xfff0000027277808 */ /* 0x000fce0000000000 */
.L_x_682:
[----:B------:R-:W-:Y:S05]  /*13050*/  BSYNC.RECONVERGENT B6 ;  /* 0x0000000000067941 */ /* 0x000fea0003800200 */
.L_x_681:
[----:B------:R-:W-:-:S08]  /*13060*/  DADD R38, -R38, R54 ;  /* 0x0000000026267229 */ /* 0x000fd00000000136 */
[----:B------:R-:W-:-:S11]  /*13070*/  DADD R36, R36, R38 ;  /* 0x0000000024247229 */ /* 0x000fd60000000026 */
.L_x_675:
[----:B------:R-:W-:Y:S05]  /*13080*/  BSYNC.RECONVERGENT B5 ;  /* 0x0000000000057941 */ /* 0x000fea0003800200 */
.L_x_674:
[----:B------:R-:W0:Y:S01]  /*13090*/  LDC R39, c[0x0][0x3a0] ;  /* 0x0000e800ff277b82 */ /* 0x000e220000000800 */
[----:B------:R-:W-:-:S05]  /*130a0*/  IADD3 R56, P0, PT, R56, 0x1, RZ ;  /* 0x0000000138387810 */ /* 0x000fca0007f1e0ff */
[----:B------:R-:W-:Y:S01]  /*130b0*/  IMAD.X R57, RZ, RZ, R57, P0 ;  /* 0x000000ffff397224 */ /* 0x000fe200000e0639 */
[----:B0-----:R-:W-:-:S04]  /*130c0*/  ISETP.NE.U32.AND P0, PT, R56, R39, PT ;  /* 0x000000273800720c */ /* 0x001fc80003f05070 */
[----:B------:R-:W-:-:S13]  /*130d0*/  ISETP.NE.AND.EX P0, PT, R57, RZ, PT, P0 ;  /* 0x000000ff3900720c */ /* 0x000fda0003f05300 */
[----:B------:R-:W-:Y:S05]  /*130e0*/  @P0 BRA `(.L_x_686) ;  /* 0xffffffec00100947 */ /* 0x000fea000383ffff */
[----:B------:R-:W-:Y:S05]  /*130f0*/  BSYNC.RECONVERGENT B2 ;  /* 0x0000000000027941 */ /* 0x000fea0003800200 */
.L_x_673:
[----:B------:R-:W-:Y:S01]  /*13100*/  UISETP.GE.U32.AND UP0, UPT, UR18, 0xf, UPT ;  /* 0x0000000f1200788c */ /* 0x000fe2000bf06070 */
[----:B------:R-:W-:Y:S02]  /*13110*/  IMAD R39, R79, R39, RZ ;  /* 0x000000274f277224 */ /* 0x000fe400078e02ff */
[----:B------:R-:W-:Y:S01]  /*13120*/  IMAD.MOV.U32 R38, RZ, RZ, RZ ;  /* 0x000000ffff267224 */ /* 0x000fe200078e00ff */
[----:B------:R-:W-:-:S09]  /*13130*/  UISETP.GE.U32.AND.EX UP0, UPT, UR19, URZ, UPT, UP0 ;  /* 0x000000ff1300728c */ /* 0x000fd2000bf06100 */
[----:B------:R-:W-:Y:S05]  /*13140*/  BRA.U !UP0, `(.L_x_687) ;  /* 0x0000000108f47547 */ /* 0x000fea000b800000 */
[----:B------:R-:W-:Y:S01]  /*13150*/  BSSY.RECONVERGENT B2, `(.L_x_688) ;  /* 0x000003b000027945 */ /* 0x000fe20003800200 */
[----:B------:R-:W-:Y:S02]  /*13160*/  IMAD.MOV.U32 R38, RZ, RZ, RZ ;  /* 0x000000ffff267224 */ /* 0x000fe400078e00ff */
[----:B------:R-:W-:-:S07]  /*13170*/  IMAD.MOV.U32 R41, RZ, RZ, RZ ;  /* 0x000000ffff297224 */ /* 0x000fce00078e00ff */
.L_x_689:
        /* <DEDUP_REMOVED lines=49> */
[----:B------:R-:W-:-:S04]  /*13490*/  IADD3 R38, P0, PT, R38, 0x10, RZ ;  /* 0x0000001026267810 */ /* 0x000fc80007f1e0ff */
[----:B------:R-:W-:Y:S02]  /*134a0*/  IADD3.X R41, PT, PT, RZ, R41, RZ, P0, !PT ;  /* 0x00000029ff297210 */ /* 0x000fe400007fe4ff */
[----:B------:R-:W-:-:S04]  /*134b0*/  ISETP.NE.U32.AND P0, PT, R38, R12, PT ;  /* 0x0000000c2600720c */ /* 0x000fc80003f05070 */
[----:B------:R-:W-:Y:S01]  /*134c0*/  ISETP.NE.AND.EX P0, PT, R41, RZ, PT, P0 ;  /* 0x000000ff2900720c */ /* 0x000fe20003f05300 */
[----:B----4-:R-:W2:Y:S02]  /*134d0*/  I2F.F64.U16 R50, R54 ;  /* 0x0000003600327312 */ /* 0x010ea40000101800 */
[----:B--2---:R0:W-:Y:S10]  /*134e0*/  STL.64 [R45+0x120], R50 ;  /* 0x000120322d007387 */ /* 0x0041f40000100a00 */
[----:B------:R-:W-:Y:S05]  /*134f0*/  @P0 BRA `(.L_x_689) ;  /* 0xfffffffc00200947 */ /* 0x000fea000383ffff */
[----:B------:R-:W-:Y:S05]  /*13500*/  BSYNC.RECONVERGENT B2 ;  /* 0x0000000000027941 */ /* 0x000fea0003800200 */
.L_x_688:
[----:B------:R-:W-:-:S07]  /*13510*/  IMAD.MOV.U32 R38, RZ, RZ, R12 ;  /* 0x000000ffff267224 */ /* 0x000fce00078e000c */
.L_x_687:
        /* <DEDUP_REMOVED lines=35> */
.L_x_691:
[----:B------:R-:W-:Y:S05]  /*13750*/  @!P2 BRA `(.L_x_690) ;  /* 0x0000000000a0a947 */ /* 0x000fea0003800000 */
[----:B------:R-:W-:Y:S02]  /*13760*/  ISETP.GE.U32.AND P0, PT, R14, 0x3, PT ;  /* 0x000000030e00780c */ /* 0x000fe40003f06070 */
[----:B------:R-:W-:Y:S02]  /*13770*/  ISETP.NE.U32.AND P2, PT, R15, RZ, PT ;  /* 0x000000ff0f00720c */ /* 0x000fe40003f45070 */
[----:B------:R-:W-:Y:S02]  /*13780*/  ISETP.GE.U32.AND.EX P0, PT, R18, RZ, PT, P0 ;  /* 0x000000ff1200720c */ /* 0x000fe40003f06100 */
[----:B------:R-:W-:-:S11]  /*13790*/  ISETP.NE.AND.EX P2, PT, RZ, RZ, PT, P2 ;  /* 0x000000ffff00720c */ /* 0x000fd60003f45320 */
[----:B------:R-:W-:Y:S05]  /*137a0*/  @!P0 BRA `(.L_x_692) ;  /* 0x0000000000408947 */ /* 0x000fea0003800000 */
[----:B0-----:R-:W-:-:S05]  /*137b0*/  IMAD.IADD R48, R1, 0x1, R38 ;  /* 0x0000000101307824 */ /* 0x001fca00078e0226 */
[----:B------:R-:W2:Y:S01]  /*137c0*/  LDL.U8 R42, [R48+0x87] ;  /* 0x00008700302a7983 */ /* 0x000ea20000100000 */
        /* <DEDUP_REMOVED lines=14> */
.L_x_692:
[----:B------:R-:W-:Y:S05]  /*138b0*/  @!P2 BRA `(.L_x_690) ;  /* 0x000000000048a947 */ /* 0x000fea0003800000 */
[----:B0-2---:R-:W-:-:S05]  /*138c0*/  IMAD.IADD R42, R1, 0x1, R38 ;  /* 0x00000001012a7824 */ /* 0x005fca00078e0226 */
[----:B------:R-:W2:Y:S01]  /*138d0*/  LDL.U8 R40, [R42+0x87] ;  /* 0x000087002a287983 */ /* 0x000ea20000100000 */
[----:B------:R-:W-:Y:S01]  /*138e0*/  IMAD.IADD R38, R38, 0x1, R39 ;  /* 0x0000000126267824 */ /* 0x000fe200078e0227 */
[----:B------:R-:W-:-:S04]  /*138f0*/  ISETP.NE.U32.AND P0, PT, R15, 0x1, PT ;  /* 0x000000010f00780c */ /* 0x000fc80003f05070 */
[----:B------:R-:W-:Y:S02]  /*13900*/  LEA R43, R38, R1, 0x3 ;  /* 0x00000001262b7211 */ /* 0x000fe400078e18ff */
[----:B------:R-:W-:Y:S01]  /*13910*/  ISETP.NE.AND.EX P0, PT, RZ, RZ, PT, P0 ;  /* 0x000000ffff00720c */ /* 0x000fe20003f05300 */
[----:B--2---:R-:W0:Y:S02]  /*13920*/  I2F.F64.U16 R40, R40 ;  /* 0x0000002800287312 */ /* 0x004e240000101800 */
[----:B0-----:R3:W-:Y:S10]  /*13930*/  STL.64 [R43+0xa8], R40 ;  /* 0x0000a8282b007387 */ /* 0x0017f40000100a00 */
        /* <DEDUP_REMOVED lines=10> */
.L_x_690:
[C---:B------:R-:W-:Y:S01]  /*139e0*/  IMAD.U32 R87, R79.reuse, 0x20, R4 ;  /* 0x000000204f577824 */ /* 0x040fe200078e0004 */
[----:B------:R-:W-:Y:S01]  /*139f0*/  ISETP.NE.U32.AND P0, PT, R79, RZ, PT ;  /* 0x000000ff4f00720c */ /* 0x000fe20003f05070 */
[----:B------:R-:W-:Y:S01]  /*13a00*/  BSSY.RECONVERGENT B2, `(.L_x_693) ;  /* 0x000007c000027945 */ /* 0x000fe20003800200 */
[----:B0-23--:R-:W-:Y:S01]  /*13a10*/  IMAD.MOV.U32 R41, RZ, RZ, 0x1 ;  /* 0x00000001ff297424 */ /* 0x00dfe200078e00ff */
[----:B----4-:R-:W-:Y:S01]  /*13a20*/  CS2R R38, SRZ ;  /* 0x0000000000267805 */ /* 0x010fe2000001ff00 */
        /* <DEDUP_REMOVED lines=10> */
[----:B------:R-:W-:Y:S01]  /*13ad0*/  LOP3.LUT R88, R88, 0xfffffffe, RZ, 0xc0, !PT ;  /* 0xfffffffe58587812 */ /* 0x000fe200078ec0ff */
[----:B------:R-:W-:-:S07]  /*13ae0*/  IMAD.X R91, RZ, RZ, R80, P0 ;  /* 0x000000ffff5b7224 */ /* 0x000fce00000e0650 */
.L_x_700:
[----:B------:R-:W-:-:S05]  /*13af0*/  IMAD.U32 R90, R89, 0x20, R4 ;  /* 0x00000020595a7824 */ /* 0x000fca00078e0004 */
[----:B------:R-:W2:Y:S01]  /*13b00*/  LDL.64 R40, [R90+0x8] ;  /* 0x000008005a287983 */ /* 0x000ea20000100a00 */
[----:B------:R-:W-:Y:S01]  /*13b10*/  IMAD.MOV.U32 R42, RZ, RZ, 0x652b82fe ;  /* 0x652b82feff2a7424 */ /* 0x000fe200078e00ff */
[----:B------:R-:W-:Y:S01]  /*13b20*/  MOV R49, 0x3c7abc9e ;  /* 0x3c7abc9e00317802 */ /* 0x000fe20000000f00 */
[----:B------:R-:W-:Y:S01]  /*13b30*/  IMAD.MOV.U32 R43, RZ, RZ, 0x3ff71547 ;  /* 0x3ff71547ff2b7424 */ /* 0x000fe200078e00ff */
[----:B------:R-:W-:Y:S01]  /*13b40*/  MOV R61, 0x3f56c16c ;  /* 0x3f56c16c003d7802 */ /* 0x000fe20000000f00 */
[----:B------:R-:W-:Y:S01]  /*13b50*/  IMAD.MOV.U32 R46, RZ, RZ, -0x105c611 ;  /* 0xfefa39efff2e7424 */ /* 0x000fe200078e00ff */
[----:B------:R-:W-:Y:S01]  /*13b60*/  BSSY.RECONVERGENT B6, `(.L_x_696) ;  /* 0x0000037000067945 */ /* 0x000fe20003800200 */
[----:B------:R-:W-:Y:S02]  /*13b70*/  IMAD.MOV.U32 R47, RZ, RZ, 0x3fe62e42 ;  /* 0x3fe62e42ff2f7424 */ /* 0x000fe400078e00ff */
[----:B------:R-:W-:Y:S02]  /*13b80*/  IMAD.MOV.U32 R48, RZ, RZ, 0x3b39803f ;  /* 0x3b39803fff307424 */ /* 0x000fe400078e00ff */
[----:B------:R-:W-:-:S02]  /*13b90*/  IMAD.MOV.U32 R52, RZ, RZ, -0x35dec16 ;  /* 0xfca213eaff347424 */ /* 0x000fc400078e00ff */
[----:B------:R-:W-:Y:S02]  /*13ba0*/  IMAD.MOV.U32 R53, RZ, RZ, 0x3e928af3 ;  /* 0x3e928af3ff357424 */ /* 0x000fe400078e00ff */
[----:B------:R-:W-:Y:S02]  /*13bb0*/  IMAD.MOV.U32 R54, RZ, RZ, 0x62401315 ;  /* 0x62401315ff367424 */ /* 0x000fe400078e00ff */
[----:B------:R-:W-:Y:S02]  /*13bc0*/  IMAD.MOV.U32 R55, RZ, RZ, 0x3ec71dee ;  /* 0x3ec71deeff377424 */ /* 0x000fe400078e00ff */
[----:B------:R-:W-:Y:S02]  /*13bd0*/  IMAD.MOV.U32 R56, RZ, RZ, 0x7c89eb71 ;  /* 0x7c89eb71ff387424 */ /* 0x000fe400078e00ff */
[----:B------:R-:W-:Y:S02]  /*13be0*/  IMAD.MOV.U32 R57, RZ, RZ, 0x3efa0199 ;  /* 0x3efa0199ff397424 */ /* 0x000fe400078e00ff */
[----:B------:R-:W-:-:S02]  /*13bf0*/  IMAD.MOV.U32 R58, RZ, RZ, 0x14761f65 ;  /* 0x14761f65ff3a7424 */ /* 0x000fc400078e00ff */
        /* <DEDUP_REMOVED lines=9> */
[----:B------:R-:W-:Y:S01]  /*13c90*/  IMAD.MOV.U32 R69, RZ, RZ, 0x3fe00000 ;  /* 0x3fe00000ff457424 */ /* 0x000fe200078e00ff */
[----:B--2---:R-:W-:-:S08]  /*13ca0*/  DFMA R44, R40, -R42, 6.75539944105574400000e+15 ;  /* 0x43380000282c742b */ /* 0x004fd0000000082a */
[----:B------:R-:W-:-:S08]  /*13cb0*/  DADD R50, R44, -6.75539944105574400000e+15 ;  /* 0xc33800002c327429 */ /* 0x000fd00000000000 */
[----:B------:R-:W-:-:S08]  /*13cc0*/  DFMA R72, R50, -R46, -R40 ;  /* 0x8000002e3248722b */ /* 0x000fd00000000828 */
[----:B------:R-:W-:Y:S01]  /*13cd0*/  DFMA R72, R50, -R48, R72 ;  /* 0x800000303248722b */ /* 0x000fe20000000048 */
[----:B------:R-:W-:Y:S02]  /*13ce0*/  IMAD.MOV.U32 R50, RZ, RZ, 0x69ce2bdf ;  /* 0x69ce2bdfff327424 */ /* 0x000fe400078e00ff */
[----:B------:R-:W-:-:S06]  /*13cf0*/  IMAD.MOV.U32 R51, RZ, RZ, 0x3e5ade15 ;  /* 0x3e5ade15ff337424 */ /* 0x000fcc00078e00ff */
        /* <DEDUP_REMOVED lines=10> */
[----:B------:R-:W-:Y:S02]  /*13da0*/  DFMA R70, R72, R70, 1 ;  /* 0x3ff000004846742b */ /* 0x000fe40000000046 */
[----:B------:R-:W-:-:S08]  /*13db0*/  DADD R72, -RZ, -R40 ;  /* 0x00000000ff487229 */ /* 0x000fd00000000928 */
[----:B------:R-:W-:Y:S02]  /*13dc0*/  IMAD.MOV.U32 R72, RZ, RZ, R70 ;  /* 0x000000ffff487224 */ /* 0x000fe400078e0046 */
[----:B------:R-:W-:Y:S02]  /*13dd0*/  IMAD.MOV.U32 R92, RZ, RZ, R73 ;  /* 0x000000ffff5c7224 */ /* 0x000fe400078e0049 */
[----:B------:R-:W-:-:S03]  /*13de0*/  IMAD R73, R44, 0x100000, R71 ;  /* 0x001000002c497824 */ /* 0x000fc600078e0247 */
[----:B------:R-:W-:-:S13]  /*13df0*/  FSETP.GEU.AND P0, PT, |R92|, 4.1917929649353027344, PT ;  /* 0x4086232b5c00780b */ /* 0x000fda0003f0e200 */
[----:B------:R-:W-:Y:S05]  /*13e00*/  @!P0 BRA `(.L_x_697) ;  /* 0x0000000000308947 */ /* 0x000fea0003800000 */
[----:B------:R-:W-:Y:S01]  /*13e10*/  FSETP.GEU.AND P2, PT, |R92|, 4.2275390625, PT ;  /* 0x408748005c00780b */ /* 0x000fe20003f4e200 */
[C---:B------:R-:W-:Y:S02]  /*13e20*/  DSETP.GT.AND P0, PT, R40.reuse, RZ, PT ;  /* 0x000000ff2800722a */ /* 0x040fe40003f04000 */
[----:B------:R-:W-:-:S10]  /*13e30*/  DADD R40, -R40, +INF ;  /* 0x7ff0000028287429 */ /* 0x000fd40000000100 */
[----:B------:R-:W-:Y:S02]  /*13e40*/  @!P2 LEA.HI R45, R44, R44, RZ, 0x1 ;  /* 0x0000002c2c2da211 */ /* 0x000fe400078f08ff */
[----:B------:R-:W-:Y:S01]  /*13e50*/  FSEL R72, R40, RZ, !P0 ;  /* 0x000000ff28487208 */ /* 0x000fe20004000000 */
[----:B------:R-:W-:Y:S01]  /*13e60*/  @!P2 IMAD.MOV.U32 R40, RZ, RZ, RZ ;  /* 0x000000ffff28a224 */ /* 0x000fe200078e00ff */
[----:B------:R-:W-:Y:S02]  /*13e70*/  @!P2 SHF.R.S32.HI R45, RZ, 0x1, R45 ;  /* 0x00000001ff2da819 */ /* 0x000fe4000001142d */
[----:B------:R-:W-:Y:S02]  /*13e80*/  FSEL R73, R41, RZ, !P0 ;  /* 0x000000ff29497208 */ /* 0x000fe40004000000 */
[----:B------:R-:W-:Y:S01]  /*13e90*/  @!P2 IADD3 R44, PT, PT, R44, -R45, RZ ;  /* 0x8000002d2c2ca210 */ /* 0x000fe20007ffe0ff */
[----:B------:R-:W-:-:S03]  /*13ea0*/  @!P2 IMAD R71, R45, 0x100000, R71 ;  /* 0x001000002d47a824 */ /* 0x000fc600078e0247 */
[----:B------:R-:W-:-:S06]  /*13eb0*/  @!P2 LEA R41, R44, 0x3ff00000, 0x14 ;  /* 0x3ff000002c29a811 */ /* 0x000fcc00078ea0ff */
[----:B------:R-:W-:-:S11]  /*13ec0*/  @!P2 DMUL R72, R70, R40 ;  /* 0x000000284648a228 */ /* 0x000fd60000000000 */
.L_x_697:
[----:B------:R-:W-:Y:S05]  /*13ed0*/  BSYNC.RECONVERGENT B6 ;  /* 0x0000000000067941 */ /* 0x000fea0003800200 */
.L_x_696:
[----:B------:R-:W2:Y:S01]  /*13ee0*/  LDL.64 R40, [R90+0x28] ;  /* 0x000028005a287983 */ /* 0x000ea20000100a00 */
[----:B------:R-:W-:Y:S01]  /*13ef0*/  IADD3 R89, P0, PT, R89, 0x2, RZ ;  /* 0x0000000259597810 */ /* 0x000fe20007f1e0ff */
[----:B------:R-:W-:Y:S01]  /*13f00*/  BSSY.RECONVERGENT B6, `(.L_x_698) ;  /* 0x0000026000067945 */ /* 0x000fe20003800200 */
[----:B------:R-:W-:-:S03]  /*13f10*/  DADD R38, R72, R38 ;  /* 0x0000000048267229 */ /* 0x000fc60000000026 */
[----:B------:R-:W-:Y:S01]  /*13f20*/  IMAD.X R86, RZ, RZ, R86, P0 ;  /* 0x000000ffff567224 */ /* 0x000fe200000e0656 */
[----:B------:R-:W-:-:S04]  /*13f30*/  ISETP.NE.U32.AND P0, PT, R89, R88, PT ;  /* 0x000000585900720c */ /* 0x000fc80003f05070 */
[----:B------:R-:W-:Y:S01]  /*13f40*/  ISETP.NE.AND.EX P0, PT, R86, R91, PT, P0 ;  /* 0x0000005b5600720c */ /* 0x000fe20003f05300 */
[----:B--2---:R-:W-:-:S08]  /*13f50*/  DFMA R42, R40, -R42, 6.75539944105574400000e+15 ;  /* 0x43380000282a742b */ /* 0x004fd0000000082a */
[----:B------:R-:W-:-:S08]  /*13f60*/  DADD R44, R42, -6.75539944105574400000e+15 ;  /* 0xc33800002a2c7429 */ /* 0x000fd00000000000 */
[----:B------:R-:W-:-:S08]  /*13f70*/  DFMA R46, R44, -R46, -R40 ;  /* 0x8000002e2c2e722b */ /* 0x000fd00000000828 */
[----:B------:R-:W-:Y:S02]  /*13f80*/  DFMA R46, R44, -R48, R46 ;  /* 0x800000302c2e722b */ /* 0x000fe4000000002e */
[----:B------:R-:W-:-:S06]  /*13f90*/  DADD R44, -RZ, -R40 ;  /* 0x00000000ff2c7229 */ /* 0x000fcc0000000928 */
        /* <DEDUP_REMOVED lines=28> */
.L_x_699:
[----:B------:R-:W-:Y:S05]  /*14160*/  BSYNC.RECONVERGENT B6 ;  /* 0x0000000000067941 */ /* 0x000fea0003800200 */
.L_x_698:
[----:B------:R-:W-:Y:S01]  /*14170*/  DADD R38, R38, R44 ;  /* 0x0000000026267229 */ /* 0x000fe2000000002c */
[----:B------:R-:W-:Y:S10]  /*14180*/  @P0 BRA `(.L_x_700) ;  /* 0xfffffff800580947 */ /* 0x000ff4000383ffff */
[----:B------:R-:W-:Y:S05]  /*14190*/  BSYNC.RECONVERGENT B5 ;  /* 0x0000000000057941 */ /* 0x000fea0003800200 */
.L_x_695:
[----:B------:R-:W-:-:S05]  /*141a0*/  IMAD.SHL.U32 R88, R88, 0x4, RZ ;  /* 0x0000000458587824 */ /* 0x000fca00078e00ff */
[----:B------:R-:W-:-:S07]  /*141b0*/  LOP3.LUT R41, R88, 0x1, RZ, 0xfc, !PT ;  /* 0x0000000158297812 */ /* 0x000fce00078efcff */
.L_x_694:
[----:B------:R-:W-:Y:S05]  /*141c0*/  BSYNC.RECONVERGENT B2 ;  /* 0x0000000000027941 */ /* 0x000fea0003800200 */
.L_x_693:
        /* <DEDUP_REMOVED lines=67> */
.L_x_704:
[----:B------:R-:W-:Y:S05]  /*14600*/  BSYNC.RECONVERGENT B5 ;  /* 0x0000000000057941 */ /* 0x000fea0003800200 */
.L_x_703:
[----:B------:R-:W-:-:S11]  /*14610*/  DADD R38, R38, R46 ;  /* 0x0000000026267229 */ /* 0x000fd6000000002e */
.L_x_702:
[----:B------:R-:W-:Y:S05]  /*14620*/  BSYNC.RECONVERGENT B2 ;  /* 0x0000000000027941 */ /* 0x000fea0003800200 */
.L_x_701:
[----:B------:R-:W2:Y:S01]  /*14630*/  LDC R40, c[0x0][0x3c0] ;  /* 0x0000f000ff287b82 */ /* 0x000ea20000000800 */
[----:B-1----:R-:W-:Y:S01]  /*14640*/  DADD R64, -RZ, -R32 ;  /* 0x00000000ff407229 */ /* 0x002fe20000000920 */
[----:B------:R-:W-:Y:S01]  /*14650*/  ISETP.NE.U32.AND P0, PT, R30, RZ, PT ;  /* 0x000000ff1e00720c */ /* 0x000fe20003f05070 */
[----:B------:R-:W-:Y:S01]  /*14660*/  BSSY.RECONVERGENT B2, `(.L_x_705) ;  /* 0x0000008000027945 */ /* 0x000fe20003800200 */
[----:B------:R-:W-:Y:S01]  /*14670*/  IMAD.MOV.U32 R50, RZ, RZ, RZ ;  /* 0x000000ffff327224 */ /* 0x000fe200078e00ff */
[----:B------:R-:W-:Y:S02]  /*14680*/  MOV R67, 0x40000000 ;  /* 0x4000000000437802 */ /* 0x000fe40000000f00 */
[----:B------:R-:W-:-:S04]  /*14690*/  ISETP.NE.AND.EX P0, PT, R31, RZ, PT, P0 ;  /* 0x000000ff1f00720c */ /* 0x000fc80003f05300 */
[----:B------:R-:W-:Y:S01]  /*146a0*/  IMAD.MOV.U32 R66, RZ, RZ, R64 ;  /* 0x000000ffff427224 */ /* 0x000fe200078e0040 */
[----:B------:R-:W-:Y:S02]  /*146b0*/  MOV R64, 0x146e0 ;  /* 0x000146e000407802 */ /* 0x000fe40000000f00 */
[----:B--2---:R-:W-:-:S13]  /*146c0*/  ISETP.NE.AND P5, PT, R40, 0x1, PT ;  /* 0x000000012800780c */ /* 0x004fda0003fa5270 */
[----:B0-----:R-:W-:Y:S05]  /*146d0*/  CALL.REL.NOINC `($_Z19sogrand_rows_kernelPdS_S_PhiiimdiPi$__internal_accurate_pow) ;  /* 0x000000a000147944 */ /* 0x001fea0003c00000 */
[----:B------:R-:W-:Y:S05]  /*146e0*/  BSYNC.RECONVERGENT B2 ;  /* 0x0000000000027941 */ /* 0x000fea0003800200 */
.L_x_705:
        /* <DEDUP_REMOVED lines=27> */
[----:B------:R-:W-:Y:S05]  /*148a0*/  CALL.REL.NOINC `($__internal_4_$__cuda_sm20_div_rn_f64_full) ;  /* 0x00000094006c7944 */ /* 0x000fea0003c00000 */
.L_x_707:
[----:B------:R-:W-:Y:S05]  /*148b0*/  BSYNC.RECONVERGENT B5 ;  /* 0x0000000000057941 */ /* 0x000fea0003800200 */
.L_x_706:
        /* <DEDUP_REMOVED lines=10> */
[----:B------:R-:W-:Y:S04]  /*14960*/  BSSY.RECONVERGENT B2, `(.L_x_709) ;  /* 0x0000037000027945 */ /* 0x000fe80003800200 */
[----:B------:R-:W-:-:S08]  /*14970*/  DFMA R40, R36, -R40, 6.75539944105574400000e+15 ;  /* 0x433800002428742b */ /* 0x000fd00000000828 */
        /* <DEDUP_REMOVED lines=34> */
[----:B------:R-:W-:Y:S02]  /*14ba0*/  DFMA R46, R42, R44, 1 ;  /* 0x3ff000002a2e742b */ /* 0x000fe4000000002c */
[----:B------:R-:W-:-:S06]  /*14bb0*/  DADD R44, -RZ, -R36 ;  /* 0x00000000ff2c7229 */ /* 0x000fcc0000000924 */
[----:B------:R-:W-:-:S04]  /*14bc0*/  DFMA R46, R42, R46, 1 ;  /* 0x3ff000002a2e742b */ /* 0x000fc8000000002e */
[----:B------:R-:W-:-:S06]  /*14bd0*/  FSETP.GEU.AND P0, PT, |R45|, 4.1917929649353027344, PT ;  /* 0x4086232b2d00780b */ /* 0x000fcc0003f0e200 */
[----:B------:R-:W-:Y:S01]  /*14be0*/  IMAD R43, R40, 0x100000, R47 ;  /* 0x00100000282b7824 */ /* 0x000fe200078e022f */
[----:B------:R-:W-:-:S06]  /*14bf0*/  MOV R42, R46 ;  /* 0x0000002e002a7202 */ /* 0x000fcc0000000f00 */
        /* <DEDUP_REMOVED lines=13> */
.L_x_710:
[----:B------:R-:W-:Y:S05]  /*14cd0*/  BSYNC.RECONVERGENT B2 ;  /* 0x0000000000027941 */ /* 0x000fea0003800200 */
.L_x_709:
[----:B------:R-:W-:-:S11]  /*14ce0*/  DADD R20, R20, -R42 ;  /* 0x0000000014147229 */ /* 0x000fd6000000082a */
.L_x_708:
        /* <DEDUP_REMOVED lines=9> */
.L_x_671:
[----:B------:R-:W-:Y:S05]  /*14d80*/  BSYNC.RELIABLE B4 ;  /* 0x0000000000047941 */ /* 0x000fea0003800100 */
.L_x_663:
[----:B------:R-:W-:Y:S01]  /*14d90*/  ISETP.NE.AND P0, PT, R78, RZ, PT ;  /* 0x000000ff4e00720c */ /* 0x000fe20003f05270 */
[----:B------:R-:W-:-:S12]  /*14da0*/  BSSY.RECONVERGENT B2, `(.L_x_712) ;  /* 0x0000031000027945 */ /* 0x000fd80003800200 */
[----:B------:R-:W-:Y:S05]  /*14db0*/  @!P0 BRA `(.L_x_713) ;  /* 0x0000000000bc8947 */ /* 0x000fea0003800000 */
[----:B------:R-:W-:Y:S01]  /*14dc0*/  ISETP.GE.U32.AND P0, PT, R78, 0x4, PT ;  /* 0x000000044e00780c */ /* 0x000fe20003f06070 */
[----:B------:R-:W-:Y:S01]  /*14dd0*/  BSSY.RECONVERGENT B4, `(.L_x_714) ;  /* 0x000001a000047945 */ /* 0x000fe20003800200 */
[----:B------:R-:W-:-:S11]  /*14de0*/  IMAD.MOV.U32 R36, RZ, RZ, RZ ;  /* 0x000000ffff247224 */ /* 0x000fd600078e00ff */
[----:B------:R-:W-:Y:S05]  /*14df0*/  @!P0 BRA `(.L_x_715) ;  /* 0x00000000005c8947 */ /* 0x000fea0003800000 */
[----:B0-----:R0:W5:Y:S01]  /*14e00*/  LDL R38, [R1+0x4f8] ;  /* 0x0004f80001267983 */ /* 0x0011620000100800 */
[----:B------:R-:W-:Y:S01]  /*14e10*/  BSSY.RECONVERGENT B5, `(.L_x_716) ;  /* 0x0000014000057945 */ /* 0x000fe20003800200 */
[----:B------:R-:W-:-:S07]  /*14e20*/  CS2R R36, SRZ ;  /* 0x0000000000247805 */ /* 0x000fce000001ff00 */
.L_x_717:
[----:B---3--:R-:W-:-:S05]  /*14e30*/  IMAD.U32 R43, R36, 0x4, R1 ;  /* 0x00000004242b7824 */ /* 0x008fca00078e0001 */
[----:B------:R-:W2:Y:S04]  /*14e40*/  LDL R39, [R43+0x4fc] ;  /* 0x0004fc002b277983 */ /* 0x000ea80000100800 */
[----:B------:R-:W3:Y:S04]  /*14e50*/  LDL R42, [R43+0x500] ;  /* 0x000500002b2a7983 */ /* 0x000ee80000100800 */
[----:B------:R-:W4:Y:S01]  /*14e60*/  LDL R41, [R43+0x504] ;  /* 0x000504002b297983 */ /* 0x000f220000100800 */
[----:B--2--5:R-:W-:-:S03]  /*14e70*/  IMAD.IADD R40, R39, 0x1, -R38 ;  /* 0x0000000127287824 */ /* 0x024fc600078e0a26 */
[----:B------:R-:W2:Y:S01]  /*14e80*/  LDL R38, [R43+0x508] ;  /* 0x000508002b267983 */ /* 0x000ea20000100800 */
[----:B------:R-:W-:Y:S01]  /*14e90*/  IADD3 R36, P0, PT, R36, 0x4, RZ ;  /* 0x0000000424247810 */ /* 0x000fe20007f1e0ff */
[----:B---3--:R-:W-:Y:S02]  /*14ea0*/  IMAD.IADD R39, R42, 0x1, -R39 ;  /* 0x000000012a277824 */ /* 0x008fe400078e0a27 */
[----:B------:R3:W-:Y:S01]  /*14eb0*/  STL [R43+0x4bc], R40 ;  /* 0x0004bc282b007387 */ /* 0x0007e20000100800 */
[----:B----4-:R-:W-:-:S03]  /*14ec0*/  IMAD.IADD R42, R41, 0x1, -R42 ;  /* 0x00000001292a7824 */ /* 0x010fc600078e0a2a */
[----:B------:R3:W-:Y:S01]  /*14ed0*/  STL [R43+0x4c0], R39 ;  /* 0x0004c0272b007387 */ /* 0x0007e20000100800 */
[----:B------:R-:W-:Y:S01]  /*14ee0*/  IMAD.X R37, RZ, RZ, R37, P0 ;  /* 0x000000ffff257224 */ /* 0x000fe200000e0625 */
[----:B------:R-:W-:Y:S02]  /*14ef0*/  ISETP.NE.U32.AND P0, PT, R36, R85, PT ;  /* 0x000000552400720c */ /* 0x000fe40003f05070 */
[----:B------:R3:W-:Y:S02]  /*14f00*/  STL [R43+0x4c4], R42 ;  /* 0x0004c42a2b007387 */ /* 0x0007e40000100800 */
[----:B------:R-:W-:Y:S01]  /*14f10*/  ISETP.NE.AND.EX P0, PT, R37, RZ, PT, P0 ;  /* 0x000000ff2500720c */ /* 0x000fe20003f05300 */
[----:B--2---:R-:W-:-:S05]  /*14f20*/  IMAD.IADD R41, R38, 0x1, -R41 ;  /* 0x0000000126297824 */ /* 0x004fca00078e0a29 */
[----:B------:R3:W-:Y:S07]  /*14f30*/  STL [R43+0x4c8], R41 ;  /* 0x0004c8292b007387 */ /* 0x0007ee0000100800 */
[----:B------:R-:W-:Y:S05]  /*14f40*/  @P0 BRA `(.L_x_717) ;  /* 0xfffffffc00b80947 */ /* 0x000fea000383ffff */
[----:B------:R-:W-:Y:S05]  /*14f50*/  BSYNC.RECONVERGENT B5 ;  /* 0x0000000000057941 */ /* 0x000fea0003800200 */
.L_x_716:
[----:B------:R-:W-:-:S07]  /*14f60*/  IMAD.MOV.U32 R36, RZ, RZ, R85 ;  /* 0x000000ffff247224 */ /* 0x000fce00078e0055 */
.L_x_715:
[----:B------:R-:W-:Y:S05]  /*14f70*/  BSYNC.RECONVERGENT B4 ;  /* 0x0000000000047941 */ /* 0x000fea0003800200 */
.L_x_714:
[----:B------:R-:W-:-:S04]  /*14f80*/  ISETP.NE.U32.AND P0, PT, R84, RZ, PT ;  /* 0x000000ff5400720c */ /* 0x000fc80003f05070 */
[----:B------:R-:W-:-:S13]  /*14f90*/  ISETP.NE.AND.EX P0, PT, RZ, RZ, PT, P0 ;  /* 0x000000ffff00720c */ /* 0x000fda0003f05300 */
[----:B------:R-:W-:Y:S05]  /*14fa0*/  @!P0 BRA `(.L_x_713) ;  /* 0x0000000000408947 */ /* 0x000fea0003800000 */
[----:B------:R-:W-:-:S05]  /*14fb0*/  LEA R37, R36, R1, 0x2 ;  /* 0x0000000124257211 */ /* 0x000fca00078e10ff */
[----:B0--3--:R-:W2:Y:S01]  /*14fc0*/  LDL.64 R38, [R37+0x4f8] ;  /* 0x0004f80025267983 */ /* 0x009ea20000100a00 */
        /* <DEDUP_REMOVED lines=11> */
[----:B----4-:R-:W2:Y:S02]  /*15080*/  LDL R36, [R37+0x504] ;  /* 0x0005040025247983 */ /* 0x010ea40000100800 */
[----:B--2---:R-:W-:-:S05]  /*15090*/  IMAD.IADD R36, R36, 0x1, -R38 ;  /* 0x0000000124247824 */ /* 0x004fca00078e0a26 */
[----:B------:R0:W-:Y:S02]  /*150a0*/  STL [R37+0x4c4], R36 ;  /* 0x0004c42425007387 */ /* 0x0001e40000100800 */
.L_x_713:
[----:B------:R-:W-:Y:S05]  /*150b0*/  BSYNC.RECONVERGENT B2 ;  /* 0x0000000000027941 */ /* 0x000fea0003800200 */
.L_x_712:
[----:B0-2-4-:R-:W-:Y:S01]  /*150c0*/  IMAD R36, R78, 0x4, R1 ;  /* 0x000000044e247824 */ /* 0x015fe200078e0201 */
[----:B------:R-:W-:Y:S01]  /*150d0*/  ISETP.GE.AND P0, PT, R19, 0x2, PT ;  /* 0x000000021300780c */ /* 0x000fe20003f06270 */
[----:B------:R-:W-:Y:S03]  /*150e0*/  BSSY.RECONVERGENT B2, `(.L_x_718) ;  /* 0x0000034000027945 */ /* 0x000fe60003800200 */
[----:B------:R0:W-:Y:S04]  /*150f0*/  STL [R36+0x4bc], RZ ;  /* 0x0004bcff24007387 */ /* 0x0001e80000100800 */
[----:B------:R0:W-:Y:S05]  /*15100*/  STL [R36+0x480], RZ ;  /* 0x000480ff24007387 */ /* 0x0001ea0000100800 */
[----:B------:R-:W-:Y:S05]  /*15110*/  @!P0 BRA `(.L_x_719) ;  /* 0x0000000000c08947 */ /* 0x000fea0003800000 */
[----:B---3--:R-:W-:Y:S01]  /*15120*/  LOP3.LUT P0, R40, R78, 0x3, RZ, 0xc0, !PT ;  /* 0x000000034e287812 */ /* 0x008fe2000780c0ff */
[----:B------:R-:W-:Y:S01]  /*15130*/  BSSY.RECONVERGENT B4, `(.L_x_720) ;  /* 0x0000015000047945 */ /* 0x000fe20003800200 */
[----:B0-----:R-:W-:-:S11]  /*15140*/  IMAD.MOV.U32 R36, RZ, RZ, R81 ;  /* 0x000000ffff247224 */ /* 0x001fd600078e0051 */
        /* <DEDUP_REMOVED lines=9> */
[----:B------:R-:W-:Y:S01]  /*151e0*/  ISETP.NE.AND P0, PT, R40, 0x2, PT ;  /* 0x000000022800780c */ /* 0x000fe20003f05270 */
[----:B--2---:R-:W-:Y:S02]  /*151f0*/  IMAD.IADD R39, R38, 0x1, R36 ;  /* 0x0000000126277824 */ /* 0x004fe400078e0224 */
[----:B------:R-:W-:-:S03]  /*15200*/  VIADD R36, R19, 0xfffffffc ;  /* 0xfffffffc13247836 */ /* 0x000fc60000000000 */
[----:B------:R2:W-:Y:S07]  /*15210*/  STL [R37+0x480], R39 ;  /* 0x0004802725007387 */ /* 0x0005ee0000100800 */
[----:B------:R-:W-:Y:S05]  /*15220*/  @!P0 BRA `(.L_x_721) ;  /* 0x0000000000148947 */ /* 0x000fea0003800000 */
[----:B------:R-:W-:-:S05]  /*15230*/  IMAD R38, R36, 0x4, R1 ;  /* 0x0000000424267824 */ /* 0x000fca00078e0201 */
[----:B------:R-:W2:Y:S02]  /*15240*/  LDL R36, [R38+0x4bc] ;  /* 0x0004bc0026247983 */ /* 0x000ea40000100800 */
[----:B--2---:R-:W-:Y:S01]  /*15250*/  IADD3 R37, PT, PT, R39, R36, RZ ;  /* 0x0000002427257210 */ /* 0x004fe20007ffe0ff */
[----:B------:R-:W-:-:S04]  /*15260*/  VIADD R36, R19, 0xfffffffb ;  /* 0xfffffffb13247836 */ /* 0x000fc80000000000 */
[----:B------:R3:W-:Y:S03]  /*15270*/  STL [R38+0x480], R37 ;  /* 0x0004802526007387 */ /* 0x0007e60000100800 */
.L_x_721:
[----:B------:R-:W-:Y:S05]  /*15280*/  BSYNC.RECONVERGENT B4 ;  /* 0x0000000000047941 */ /* 0x000fea0003800200 */
.L_x_720:
[----:B------:R-:W-:-:S13]  /*15290*/  ISETP.GE.U32.AND P0, PT, R81, 0x3, PT ;  /* 0x000000035100780c */ /* 0x000fda0003f06070 */
[----:B------:R-:W-:Y:S05]  /*152a0*/  @!P0 BRA `(.L_x_719) ;  /* 0x00000000005c8947 */ /* 0x000fea0003800000 */
.L_x_722:
[----:B----4-:R-:W-:-:S05]  /*152b0*/  IMAD R42, R36, 0x4, R1 ;  /* 0x00000004242a7824 */ /* 0x010fca00078e0201 */
[----:B0-23--:R-:W2:Y:S04]  /*152c0*/  LDL R37, [R42+0x484] ;  /* 0x000484002a257983 */ /* 0x00dea80000100800 */
[----:B------:R-:W2:Y:S01]  /*152d0*/  LDL R38, [R42+0x4bc] ;  /* 0x0004bc002a267983 */ /* 0x000ea20000100800 */
[----:B------:R-:W-:-:S04]  /*152e0*/  VIADD R40, R36, 0xffffffff ;  /* 0xffffffff24287836 */ /* 0x000fc80000000000 */
[----:B------:R-:W-:Y:S02]  /*152f0*/  IMAD R41, R40, 0x4, R1 ;  /* 0x0000000428297824 */ /* 0x000fe400078e0201 */
[----:B--2---:R-:W-:-:S05]  /*15300*/  IMAD.IADD R37, R37, 0x1, R38 ;  /* 0x0000000125257824 */ /* 0x004fca00078e0226 */
[----:B------:R4:W-:Y:S04]  /*15310*/  STL [R42+0x480], R37 ;  /* 0x000480252a007387 */ /* 0x0009e80000100800 */
        /* <DEDUP_REMOVED lines=11> */
[C---:B------:R-:W-:Y:S01]  /*153d0*/  ISETP.GT.AND P0, PT, R36.reuse, 0x3, PT ;  /* 0x000000032400780c */ /* 0x040fe20003f04270 */
[----:B------:R-:W-:Y:S01]  /*153e0*/  VIADD R36, R36, 0xfffffffc ;  /* 0xfffffffc24247836 */ /* 0x000fe20000000000 */
[----:B--2---:R-:W-:-:S05]  /*153f0*/  IADD3 R40, PT, PT, R39, R40, RZ ;  /* 0x0000002827287210 */ /* 0x004fca0007ffe0ff */
[----:B------:R4:W-:Y:S06]  /*15400*/  STL [R43+0x480], R40 ;  /* 0x000480282b007387 */ /* 0x0009ec0000100800 */
[----:B------:R-:W-:Y:S05]  /*15410*/  @P0 BRA `(.L_x_722) ;  /* 0xfffffffc00a40947 */ /* 0x000fea000383ffff */
.L_x_719:
[----:B------:R-:W-:Y:S05]  /*15420*/  BSYNC.RECONVERGENT B2 ;  /* 0x0000000000027941 */ /* 0x000fea0003800200 */
.L_x_718:
[----:B0-----:R-:W5:Y:S02]  /*15430*/  LDL R36, [R1+0x480] ;  /* 0x0004800001247983 */ /* 0x001f640000100800 */
[----:B-----5:R-:W-:-:S13]  /*15440*/  ISETP.GE.AND P0, PT, R36, 0x2, PT ;  /* 0x000000022400780c */ /* 0x020fda0003f06270 */
[----:B------:R-:W-:Y:S05]  /*15450*/  @!P0 BRA `(.L_x_723) ;  /* 0x0000001400188947 */ /* 0x000fea0003800000 */
[----:B------:R-:W-:Y:S01]  /*15460*/  BSSY.RECONVERGENT B2, `(.L_x_724) ;  /* 0x000000b000027945 */ /* 0x000fe20003800200 */
[----:B------:R-:W-:-:S07]  /*15470*/  IMAD.MOV.U32 R36, RZ, RZ, R19 ;  /* 0x000000ffff247224 */ /* 0x000fce00078e0013 */
.L_x_726:
[----:B------:R-:W-:Y:S01]  /*15480*/  ISETP.GE.AND P0, PT, R36, 0x2, PT ;  /* 0x000000022400780c */ /* 0x000fe20003f06270 */
[----:B---34-:R-:W-:-:S12]  /*15490*/  IMAD.MOV.U32 R38, RZ, RZ, RZ ;  /* 0x000000ffff267224 */ /* 0x018fd800078e00ff */
[----:B------:R-:W-:Y:S05]  /*154a0*/  @!P0 BRA `(.L_x_725) ;  /* 0x0000000000188947 */ /* 0x000fea0003800000 */
[----:B------:R-:W-:-:S04]  /*154b0*/  VIADD R38, R36, 0xffffffff ;  /* 0xffffffff24267836 */ /* 0x000fc80000000000 */
[----:B--2---:R-:W-:-:S06]  /*154c0*/  IMAD R37, R38, 0x4, R8 ;  /* 0x0000000426257824 */ /* 0x004fcc00078e0208 */
[----:B------:R-:W2:Y:S01]  /*154d0*/  LDL R37, [R37] ;  /* 0x0000000025257983 */ /* 0x000ea20000100800 */
[----:B------:R-:W-:Y:S01]  /*154e0*/  IMAD.MOV.U32 R36, RZ, RZ, R38 ;  /* 0x000000ffff247224 */ /* 0x000fe200078e0026 */
[----:B--2---:R-:W-:-:S13]  /*154f0*/  ISETP.GE.AND P0, PT, R37, 0x2, PT ;  /* 0x000000022500780c */ /* 0x004fda0003f06270 */
[----:B------:R-:W-:Y:S05]  /*15500*/  @!P0 BRA `(.L_x_726) ;  /* 0xfffffffc00dc8947 */ /* 0x000fea000383ffff */
.L_x_725:
[----:B------:R-:W-:Y:S05]  /*15510*/  BSYNC.RECONVERGENT B2 ;  /* 0x0000000000027941 */ /* 0x000fea0003800200 */
.L_x_724:
[----:B--2---:R-:W-:-:S05]  /*15520*/  IMAD R37, R38, 0x4, R9 ;  /* 0x0000000426257824 */ /* 0x004fca00078e0209 */
[----:B------:R-:W2:Y:S01]  /*15530*/  LDL R54, [R37] ;  /* 0x0000000025367983 */ /* 0x000ea20000100800 */
[----:B------:R-:W-:Y:S01]  /*15540*/  VIADD R38, R38, 0x1 ;  /* 0x0000000126267836 */ /* 0x000fe20000000000 */
[----:B------:R-:W-:Y:S01]  /*15550*/  IADD3 R41, P2, PT, R19, -0x1, RZ ;  /* 0xffffffff13297810 */ /* 0x000fe20007f5e0ff */
        /* <DEDUP_REMOVED lines=11> */
[----:B------:R-:W-:Y:S01]  /*15610*/  IMAD.MOV.U32 R40, RZ, RZ, RZ ;  /* 0x000000ffff287224 */ /* 0x000fe200078e00ff */
[----:B------:R-:W-:Y:S02]  /*15620*/  ISETP.NE.U32.AND P2, PT, R39, RZ, PT ;  /* 0x000000ff2700720c */ /* 0x000fe40003f45070 */
[----:B------:R-:W-:-:S02]  /*15630*/  IADD3.X R36, PT, PT, R42, -0x1, RZ, P3, !PT ;  /* 0xffffffff2a247810 */ /* 0x000fc40001ffe4ff */
[----:B------:R-:W-:Y:S02]  /*15640*/  ISETP.NE.AND.EX P2, PT, RZ, RZ, PT, P2 ;  /* 0x000000ffff00720c */ /* 0x000fe40003f45320 */
[----:B------:R-:W-:Y:S02]  /*15650*/  ISETP.GE.U32.AND.EX P0, PT, R36, RZ, PT, P0 ;  /* 0x000000ff2400720c */ /* 0x000fe40003f06100 */
[----:B------:R-:W-:-:S09]  /*15660*/  MOV R36, R38 ;  /* 0x0000002600247202 */ /* 0x000fd20000000f00 */
        /* <DEDUP_REMOVED lines=15> */
.L_x_730:
[----:B------:R-:W-:Y:S05]  /*15760*/  BSYNC.RECONVERGENT B4 ;  /* 0x0000000000047941 */ /* 0x000fea0003800200 */
.L_x_729:
[----:B------:R-:W-:Y:S05]  /*15770*/  @!P0 BRA `(.L_x_728) ;  /* 0x0000000000308947 */ /* 0x000fea0003800000 */
.L_x_731:
        /* <DEDUP_REMOVED lines=12> */
.L_x_728:
[----:B------:R-:W-:Y:S05]  /*15840*/  BSYNC.RECONVERGENT B2 ;  /* 0x0000000000027941 */ /* 0x000fea0003800200 */
.L_x_727:
[----:B------:R-:W-:Y:S01]  /*15850*/  ISETP.GE.U32.AND P0, PT, R41, 0xf, PT ;  /* 0x0000000f2900780c */ /* 0x000fe20003f06070 */
[----:B------:R-:W-:Y:S01]  /*15860*/  BSSY.RECONVERGENT B2, `(.L_x_732) ;  /* 0x000003c000027945 */ /* 0x000fe20003800200 */
[----:B------:R-:W-:Y:S02]  /*15870*/  IMAD.MOV.U32 R36, RZ, RZ, RZ ;  /* 0x000000ffff247224 */ /* 0x000fe400078e00ff */
[----:B------:R-:W-:Y:S01]  /*15880*/  ISETP.GE.U32.AND.EX P0, PT, R42, RZ, PT, P0 ;  /* 0x000000ff2a00720c */ /* 0x000fe20003f06100 */
[----:B------:R-:W-:Y:S02]  /*15890*/  IMAD.MOV.U32 R56, RZ, RZ, R76 ;  /* 0x000000ffff387224 */ /* 0x000fe400078e004c */
[----:B------:R-:W-:-:S10]  /*158a0*/  IMAD.MOV.U32 R57, RZ, RZ, R77 ;  /* 0x000000ffff397224 */ /* 0x000fd400078e004d */
[----:B------:R-:W-:Y:S05]  /*158b0*/  @!P0 BRA `(.L_x_733) ;  /* 0x0000000000d88947 */ /* 0x000fea0003800000 */
[----:B------:R-:W-:Y:S01]  /*158c0*/  BSSY.RECONVERGENT B4, `(.L_x_734) ;  /* 0x0000034000047945 */ /* 0x000fe20003800200 */
[----:B------:R-:W-:Y:S01]  /*158d0*/  IMAD.MOV.U32 R52, RZ, RZ, RZ ;  /* 0x000000ffff347224 */ /* 0x000fe200078e00ff */
[----:B------:R-:W-:Y:S01]  /*158e0*/  MOV R56, R76 ;  /* 0x0000004c00387202 */ /* 0x000fe20000000f00 */
[----:B------:R-:W-:Y:S02]  /*158f0*/  IMAD.MOV.U32 R58, RZ, RZ, RZ ;  /* 0x000000ffff3a7224 */ /* 0x000fe400078e00ff */
[----:B------:R-:W-:-:S07]  /*15900*/  IMAD.MOV.U32 R57, RZ, RZ, R77 ;  /* 0x000000ffff397224 */ /* 0x000fce00078e004d */
.L_x_735:
[----:B------:R-:W-:-:S05]  /*15910*/  IMAD.U32 R55, R52, 0x4, R1 ;  /* 0x0000000434377824 */ /* 0x000fca00078e0001 */
[----:B0-2---:R-:W2:Y:S04]  /*15920*/  LDL.64 R36, [R55+0x4f8] ;  /* 0x0004f80037247983 */ /* 0x005ea80000100a00 */
[----:B---3--:R-:W3:Y:S04]  /*15930*/  LDL.64 R38, [R55+0x500] ;  /* 0x0005000037267983 */ /* 0x008ee80000100a00 */
[----:B------:R-:W4:Y:S04]  /*15940*/  LDL.64 R40, [R55+0x508] ;  /* 0x0005080037287983 */ /* 0x000f280000100a00 */
[----:B------:R-:W5:Y:S04]  /*15950*/  LDL.64 R42, [R55+0x510] ;  /* 0x00051000372a7983 */ /* 0x000f680000100a00 */
[----:B------:R-:W5:Y:S04]  /*15960*/  LDL.64 R44, [R55+0x518] ;  /* 0x00051800372c7983 */ /* 0x000f680000100a00 */
[----:B------:R-:W5:Y:S04]  /*15970*/  LDL.64 R46, [R55+0x520] ;  /* 0x00052000372e7983 */ /* 0x000f680000100a00 */
[----:B------:R-:W5:Y:S04]  /*15980*/  LDL.64 R48, [R55+0x528] ;  /* 0x0005280037307983 */ /* 0x000f680000100a00 */
[----:B------:R-:W5:Y:S01]  /*15990*/  LDL.64 R50, [R55+0x530] ;  /* 0x0005300037327983 */ /* 0x000f620000100a00 */
[----:B------:R-:W-:-:S05]  /*159a0*/  IADD3 R52, P4, PT, R52, 0x10, RZ ;  /* 0x0000001034347810 */ /* 0x000fca0007f9e0ff */
[----:B------:R-:W-:Y:S01]  /*159b0*/  IMAD.X R58, RZ, RZ, R58, P4 ;  /* 0x000000ffff3a7224 */ /* 0x000fe200020e063a */
[----:B--2---:R-:W-:Y:S02]  /*159c0*/  SHF.R.S32.HI R53, RZ, 0x1f, R36 ;  /* 0x0000001fff357819 */ /* 0x004fe40000011424 */
[--C-:B---3--:R-:W-:Y:S02]  /*159d0*/  IADD3 R59, P0, P2, R38, R36, R37.reuse ;  /* 0x00000024263b7210 */ /* 0x108fe40007a1e025 */
[----:B------:R-:W-:Y:S02]  /*159e0*/  SHF.R.S32.HI R36, RZ, 0x1f, R37 ;  /* 0x0000001fff247819 */ /* 0x000fe40000011425 */
[----:B------:R-:W-:Y:S02]  /*159f0*/  SHF.R.S32.HI R38, RZ, 0x1f, R38 ;  /* 0x0000001fff267819 */ /* 0x000fe40000011426 */
[----:B------:R-:W-:Y:S02]  /*15a00*/  LOP3.LUT R37, R19, 0x7ffffff0, RZ, 0xc0, !PT ;  /* 0x7ffffff013257812 */ /* 0x000fe400078ec0ff */
[----:B------:R-:W-:-:S02]  /*15a10*/  IADD3.X R38, PT, PT, R38, R53, R36, P0, P2 ;  /* 0x0000003526267210 */ /* 0x000fc400007e4424 */
[--C-:B----4-:R-:W-:Y:S02]  /*15a20*/  IADD3 R36, P0, P2, R40, R59, R39.reuse ;  /* 0x0000003b28247210 */ /* 0x110fe40007a1e027 */
[----:B------:R-:W-:Y:S02]  /*15a30*/  SHF.R.S32.HI R39, RZ, 0x1f, R39 ;  /* 0x0000001fff277819 */ /* 0x000fe40000011427 */
[----:B------:R-:W-:-:S04]  /*15a40*/  SHF.R.S32.HI R40, RZ, 0x1f, R40 ;  /* 0x0000001fff287819 */ /* 0x000fc80000011428 */
[----:B------:R-:W-:Y:S02]  /*15a50*/  IADD3.X R39, PT, PT, R40, R38, R39, P0, P2 ;  /* 0x0000002628277210 */ /* 0x000fe400007e4427 */
        /* <DEDUP_REMOVED lines=18> */
[----:B------:R-:W-:Y:S02]  /*15b80*/  ISETP.NE.AND.EX P0, PT, R58, RZ, PT, P0 ;  /* 0x000000ff3a00720c */ /* 0x000fe40003f05300 */
[----:B------:R-:W-:Y:S02]  /*15b90*/  SHF.R.S32.HI R49, RZ, 0x1f, R49 ;  /* 0x0000001fff317819 */ /* 0x000fe40000011431 */
[----:B------:R-:W-:-:S02]  /*15ba0*/  SHF.R.S32.HI R50, RZ, 0x1f, R50 ;  /* 0x0000001fff327819 */ /* 0x000fc40000011432 */
[----:B------:R-:W-:Y:S02]  /*15bb0*/  IADD3 R56, P4, P5, R56, -R36, -R51 ;  /* 0x8000002438387210 */ /* 0x000fe40007d9e833 */
[----:B------:R-:W-:Y:S02]  /*15bc0*/  IADD3.X R49, PT, PT, R50, R47, R49, P2, P3 ;  /* 0x0000002f32317210 */ /* 0x000fe400017e6431 */
[----:B------:R-:W-:-:S04]  /*15bd0*/  SHF.R.S32.HI R36, RZ, 0x1f, R51 ;  /* 0x0000001fff247819 */ /* 0x000fc80000011433 */
[----:B------:R-:W-:Y:S01]  /*15be0*/  IADD3.X R57, PT, PT, R57, ~R49, ~R36, P4, P5 ;  /* 0x8000003139397210 */ /* 0x000fe200027eac24 */
[----:B------:R-:W-:Y:S06]  /*15bf0*/  @P0 BRA `(.L_x_735) ;  /* 0xfffffffc00440947 */ /* 0x000fec000383ffff */
[----:B------:R-:W-:Y:S05]  /*15c00*/  BSYNC.RECONVERGENT B4 ;  /* 0x0000000000047941 */ /* 0x000fea0003800200 */
.L_x_734:
[----:B------:R-:W-:-:S07]  /*15c10*/  IMAD.MOV.U32 R36, RZ, RZ, R37 ;  /* 0x000000ffff247224 */ /* 0x000fce00078e0025 */
.L_x_733:
[----:B------:R-:W-:Y:S05]  /*15c20*/  BSYNC.RECONVERGENT B2 ;  /* 0x0000000000027941 */ /* 0x000fea0003800200 */
.L_x_732:
[----:B------:R-:W-:Y:S04]  /*15c30*/  BSSY.RECONVERGENT B2, `(.L_x_736) ;  /* 0x0000042000027945 */ /* 0x000fe80003800200 */
[----:B------:R-:W-:Y:S05]  /*15c40*/  @!P1 BRA `(.L_x_737) ;  /* 0x0000000400009947 */ /* 0x000fea0003800000 */
[----:B0-2---:R-:W-:Y:S01]  /*15c50*/  VIADD R37, R74, 0xffffffff ;  /* 0xffffffff4a257836 */ /* 0x005fe20000000000 */
[----:B------:R-:W-:Y:S01]  /*15c60*/  BSSY.RECONVERGENT B4, `(.L_x_738) ;  /* 0x000001a000047945 */ /* 0x000fe20003800200 */
[----:B------:R-:W-:-:S03]  /*15c70*/  LOP3.LUT P0, R48, R19, 0x7, RZ, 0xc0, !PT ;  /* 0x0000000713307812 */ /* 0x000fc6000780c0ff */
[----:B------:R-:W-:-:S13]  /*15c80*/  ISETP.GE.U32.AND P2, PT, R37, 0x7, PT ;  /* 0x000000072500780c */ /* 0x000fda0003f46070 */
[----:B------:R-:W-:Y:S05]  /*15c90*/  @!P2 BRA `(.L_x_739) ;  /* 0x000000000058a947 */ /* 0x000fea0003800000 */
[----:B------:R-:W-:-:S05]  /*15ca0*/  IMAD.U32 R46, R36, 0x4, R1 ;  /* 0x00000004242e7824 */ /* 0x000fca00078e0001 */
[----:B---3--:R-:W2:Y:S04]  /*15cb0*/  LDL.64 R38, [R46+0x4f8] ;  /* 0x0004f8002e267983 */ /* 0x008ea80000100a00 */
[----:B------:R-:W3:Y:S04]  /*15cc0*/  LDL.64 R40, [R46+0x500] ;  /* 0x000500002e287983 */ /* 0x000ee80000100a00 */
[----:B------:R-:W4:Y:S04]  /*15cd0*/  LDL.64 R42, [R46+0x508] ;  /* 0x000508002e2a7983 */ /* 0x000f280000100a00 */
[----:B------:R-:W5:Y:S01]  /*15ce0*/  LDL.64 R44, [R46+0x510] ;  /* 0x000510002e2c7983 */ /* 0x000f620000100a00 */
        /* <DEDUP_REMOVED lines=9> */
[--C-:B-----5:R-:W-:Y:S02]  /*15d80*/  IADD3 R37, P3, P2, R44, R37, R43.reuse ;  /* 0x000000252c257210 */ /* 0x120fe40007a7e02b */
[----:B------:R-:W-:-:S02]  /*15d90*/  SHF.R.S32.HI R43, RZ, 0x1f, R43 ;  /* 0x0000001fff2b7819 */ /* 0x000fc4000001142b */
[----:B------:R-:W-:Y:S02]  /*15da0*/  IADD3.X R41, PT, PT, R42, R38, R41, P4, P5 ;  /* 0x000000262a297210 */ /* 0x000fe400027ea429 */
[----:B------:R-:W-:Y:S02]  /*15db0*/  SHF.R.S32.HI R44, RZ, 0x1f, R44 ;  /* 0x0000001fff2c7819 */ /* 0x000fe4000001142c */
[--C-:B------:R-:W-:Y:S02]  /*15dc0*/  IADD3 R56, P4, P5, R56, -R37, -R45.reuse ;  /* 0x8000002538387210 */ /* 0x100fe40007d9e82d */
[----:B------:R-:W-:Y:S02]  /*15dd0*/  SHF.R.S32.HI R38, RZ, 0x1f, R45 ;  /* 0x0000001fff267819 */ /* 0x000fe4000001142d */
[----:B------:R-:W-:-:S04]  /*15de0*/  IADD3.X R43, PT, PT, R44, R41, R43, P3, P2 ;  /* 0x000000292c2b7210 */ /* 0x000fc80001fe442b */
[----:B------:R-:W-:-:S07]  /*15df0*/  IADD3.X R57, PT, PT, R57, ~R43, ~R38, P4, P5 ;  /* 0x8000002b39397210 */ /* 0x000fce00027eac26 */
.L_x_739:
[----:B------:R-:W-:Y:S05]  /*15e00*/  BSYNC.RECONVERGENT B4 ;  /* 0x0000000000047941 */ /* 0x000fea0003800200 */
.L_x_738:
[----:B------:R-:W-:Y:S05]  /*15e10*/  @!P0 BRA `(.L_x_737) ;  /* 0x00000000008c8947 */ /* 0x000fea0003800000 */
[----:B------:R-:W-:Y:S01]  /*15e20*/  VIADD R37, R48, 0xffffffff ;  /* 0xffffffff30257836 */ /* 0x000fe20000000000 */
[----:B------:R-:W-:Y:S01]  /*15e30*/  BSSY.RECONVERGENT B4, `(.L_x_740) ;  /* 0x0000010000047945 */ /* 0x000fe20003800200 */
[----:B------:R-:W-:-:S03]  /*15e40*/  ISETP.NE.AND P5, PT, R82, RZ, PT ;  /* 0x000000ff5200720c */ /* 0x000fc60003fa5270 */
[----:B------:R-:W-:-:S13]  /*15e50*/  ISETP.GE.U32.AND P0, PT, R37, 0x3, PT ;  /* 0x000000032500780c */ /* 0x000fda0003f06070 */
[----:B------:R-:W-:Y:S05]  /*15e60*/  @!P0 BRA `(.L_x_741) ;  /* 0x0000000000308947 */ /* 0x000fea0003800000 */
[----:B------:R-:W-:-:S05]  /*15e70*/  IMAD.U32 R37, R36, 0x4, R1 ;  /* 0x0000000424257824 */ /* 0x000fca00078e0001 */
[----:B---3--:R-:W2:Y:S04]  /*15e80*/  LDL.64 R38, [R37+0x4f8] ;  /* 0x0004f80025267983 */ /* 0x008ea80000100a00 */
        /* <DEDUP_REMOVED lines=10> */
.L_x_741:
[----:B------:R-:W-:Y:S05]  /*15f30*/  BSYNC.RECONVERGENT B4 ;  /* 0x0000000000047941 */ /* 0x000fea0003800200 */
.L_x_740:
[----:B------:R-:W-:Y:S05]  /*15f40*/  @!P5 BRA `(.L_x_737) ;  /* 0x000000000040d947 */ /* 0x000fea0003800000 */
[----:B---3--:R-:W-:-:S05]  /*15f50*/  IMAD.U32 R38, R36, 0x4, R1 ;  /* 0x0000000424267824 */ /* 0x008fca00078e0001 */
[----:B------:R-:W2:Y:S01]  /*15f60*/  LDL.64 R36, [R38+0x4f8] ;  /* 0x0004f80026247983 */ /* 0x000ea20000100a00 */
[----:B------:R-:W-:Y:S02]  /*15f70*/  ISETP.NE.AND P2, PT, R82, 0x1, PT ;  /* 0x000000015200780c */ /* 0x000fe40003f45270 */
[----:B--2---:R-:W-:Y:S02]  /*15f80*/  IADD3 R56, P0, PT, -R36, R56, RZ ;  /* 0x0000003824387210 */ /* 0x004fe40007f1e1ff */
[----:B------:R-:W-:-:S04]  /*15f90*/  SHF.R.S32.HI R36, RZ, 0x1f, R36 ;  /* 0x0000001fff247819 */ /* 0x000fc80000011424 */
[----:B------:R-:W-:-:S05]  /*15fa0*/  IADD3.X R57, PT, PT, ~R36, R57, RZ, P0, !PT ;  /* 0x0000003924397210 */ /* 0x000fca00007fe5ff */
        /* <DEDUP_REMOVED lines=10> */
.L_x_737:
[----:B------:R-:W-:Y:S05]  /*16050*/  BSYNC.RECONVERGENT B2 ;  /* 0x0000000000027941 */ /* 0x000fea0003800200 */
.L_x_736:
[----:B0-2---:R-:W-:Y:S01]  /*16060*/  IMAD.IADD R37, R75, 0x1, -R54 ;  /* 0x000000014b257824 */ /* 0x005fe200078e0a36 */
[----:B------:R-:W-:Y:S01]  /*16070*/  BSSY.RECONVERGENT B4, `(.L_x_742) ;  /* 0x0000015000047945 */ /* 0x000fe20003800200 */
[----:B------:R-:W-:Y:S02]  /*16080*/  IMAD.MOV.U32 R46, RZ, RZ, 0x1 ;  /* 0x00000001ff2e7424 */ /* 0x000fe400078e00ff */
[----:B---3--:R-:W0:Y:S08]  /*16090*/  I2F.F64 R38, R37 ;  /* 0x0000002500267312 */ /* 0x008e300000201c00 */
[----:B0-----:R-:W0:Y:S02]  /*160a0*/  MUFU.RCP64H R47, R39 ;  /* 0x00000027002f7308 */ /* 0x001e240000001800 */
[----:B0-----:R-:W-:-:S08]  /*160b0*/  DFMA R40, -R38, R46, 1 ;  /* 0x3ff000002628742b */ /* 0x001fd0000000012e */
[----:B------:R-:W-:-:S08]  /*160c0*/  DFMA R40, R40, R40, R40 ;  /* 0x000000282828722b */ /* 0x000fd00000000028 */
[----:B------:R-:W-:Y:S02]  /*160d0*/  DFMA R46, R46, R40, R46 ;  /* 0x000000282e2e722b */ /* 0x000fe4000000002e */
[----:B------:R-:W0:Y:S06]  /*160e0*/  I2F.F64.U64 R40, R56 ;  /* 0x0000003800287312 */ /* 0x000e2c0000301800 */
[----:B------:R-:W-:-:S08]  /*160f0*/  DFMA R42, -R38, R46, 1 ;  /* 0x3ff00000262a742b */ /* 0x000fd0000000012e */
[----:B------:R-:W-:Y:S01]  /*16100*/  DFMA R46, R46, R42, R46 ;  /* 0x0000002a2e2e722b */ /* 0x000fe2000000002e */
[----:B0-----:R-:W-:-:S07]  /*16110*/  FSETP.GEU.AND P2, PT, |R41|, 6.5827683646048100446e-37, PT ;  /* 0x036000002900780b */ /* 0x001fce0003f4e200 */
        /* <DEDUP_REMOVED lines=9> */
[----:B-1----:R-:W-:Y:S05]  /*161b0*/  CALL.REL.NOINC `($__internal_4_$__cuda_sm20_div_rn_f64_full) ;  /* 0x0000007c00287944 */ /* 0x002fea0003c00000 */
.L_x_743:
[----:B------:R-:W-:Y:S05]  /*161c0*/  BSYNC.RECONVERGENT B4 ;  /* 0x0000000000047941 */ /* 0x000fea0003800200 */
.L_x_742:
        /* <DEDUP_REMOVED lines=27> */
[----:B------:R-:W-:Y:S01]  /*16380*/  ISETP.GT.U32.AND.EX P2, PT, R36, -0x1, PT, P2 ;  /* 0xffffffff2400780c */ /* 0x000fe20003f44120 */
[----:B------:R-:W-:Y:S01]  /*16390*/  IMAD.MOV.U32 R36, RZ, RZ, R39 ;  /* 0x000000ffff247224 */ /* 0x000fe200078e0027 */
[----:B------:R-:W-:-:S11]  /*163a0*/  ISETP.NE.AND.EX P0, PT, RZ, RZ, PT, P0 ;  /* 0x000000ffff00720c */ /* 0x000fd60003f05300 */
[----:B------:R-:W-:Y:S05]  /*163b0*/  @P2 BRA `(.L_x_747) ;  /* 0x0000000000682947 */ /* 0x000fea0003800000 */
[----:B------:R-:W-:Y:S02]  /*163c0*/  MOV R39, R38 ;  /* 0x0000002600277202 */ /* 0x000fe40000000f00 */
[----:B------:R-:W-:-:S07]  /*163d0*/  LOP3.LUT R48, R44, 0xfffffff0, RZ, 0xc0, !PT ;  /* 0xfffffff02c307812 */ /* 0x000fce00078ec0ff */
.L_x_748:
        /* <DEDUP_REMOVED lines=24> */
.L_x_747:
[----:B------:R-:W-:Y:S05]  /*16560*/  BSYNC.RECONVERGENT B4 ;  /* 0x0000000000047941 */ /* 0x000fea0003800200 */
.L_x_746:
        /* <DEDUP_REMOVED lines=18> */
.L_x_750:
[----:B------:R-:W-:Y:S05]  /*16690*/  BSYNC.RECONVERGENT B4 ;  /* 0x0000000000047941 */ /* 0x000fea0003800200 */
.L_x_749:
        /* <DEDUP_REMOVED lines=22> */
.L_x_745:
[----:B------:R-:W-:Y:S05]  /*16800*/  BSYNC.RECONVERGENT B2 ;  /* 0x0000000000027941 */ /* 0x000fea0003800200 */
.L_x_744:
        /* <DEDUP_REMOVED lines=11> */
.L_x_723:
[----:B------:R-:W-:Y:S05]  /*168c0*/  BSYNC.RELIABLE B3 ;  /* 0x0000000000037941 */ /* 0x000fea0003800100 */
.L_x_627:
[----:B--234-:R-:W2:Y:S01]  /*168d0*/  LDC R37, c[0x0][0x3c0] ;  /* 0x0000f000ff257b82 */ /* 0x01cea20000000800 */
[----:B------:R-:W3:Y:S01]  /*168e0*/  LDCU UR4, c[0x0][0x3a0] ;  /* 0x00007400ff0477ac */ /* 0x000ee20008000800 */
[C---:B------:R-:W-:Y:S02]  /*168f0*/  VIADD R36, R19.reuse, 0x1 ;  /* 0x0000000113247836 */ /* 0x040fe40000000000 */
[----:B------:R-:W-:-:S03]  /*16900*/  VIADD R19, R19, 0x2 ;  /* 0x0000000213137836 */ /* 0x000fc60000000000 */
[----:B0-----:R-:W-:-:S04]  /*16910*/  LOP3.LUT R38, R36, 0x1, RZ, 0xc0, !PT ;  /* 0x0000000124267812 */ /* 0x001fc800078ec0ff */
[----:B------:R-:W-:Y:S02]  /*16920*/  ISETP.NE.AND P0, PT, R38, R5, PT ;  /* 0x000000052600720c */ /* 0x000fe40003f05270 */
[----:B--2---:R-:W-:-:S13]  /*16930*/  ISETP.NE.AND P1, PT, R37, 0x1, PT ;  /* 0x000000012500780c */ /* 0x004fda0003f25270 */
[----:B------:R-:W-:-:S04]  /*16940*/  @!P1 SEL R36, R19, R36, P0 ;  /* 0x0000002413249207 */ /* 0x000fc80000000000 */
[----:B---3--:R-:W-:Y:S01]  /*16950*/  ISETP.GT.AND P0, PT, R36, UR4, PT ;  /* 0x0000000424007c0c */ /* 0x008fe2000bf04270 */
[----:B------:R-:W-:-:S12]  /*16960*/  IMAD.MOV.U32 R19, RZ, RZ, R36 ;  /* 0x000000ffff137224 */ /* 0x000fd800078e0024 */
[----:B------:R-:W-:Y:S05]  /*16970*/  @!P0 BRA `(.L_x_752) ;  /* 0xffffff5c00b48947 */ /* 0x000fea000383ffff */
.L_x_594:
[----:B------:R-:W-:Y:S05]  /*16980*/  BSYNC.RELIABLE B1 ;  /* 0x0000000000017941 */ /* 0x000fea0003800100 */
.L_x_593:
[----:B------:R-:W2:Y:S01]  /*16990*/  LDCU UR4, c[0x0][0x3a8] ;  /* 0x00007500ff0477ac */ /* 0x000ea20008000800 */
[----:B------:R-:W-:Y:S01]  /*169a0*/  DSETP.GEU.AND P1, PT, R24, R28, PT ;  /* 0x0000001c1800722a */ /* 0x000fe20003f2e000 */
[----:B--2---:R-:W-:-:S04]  /*169b0*/  ISETP.LT.U32.AND P0, PT, R79, UR4, PT ;  /* 0x000000044f007c0c */ /* 0x004fc8000bf01070 */
[----:B------:R-:W-:-:S13]  /*169c0*/  ISETP.LT.U32.AND.EX P0, PT, R80, UR17, PT, P0 ;  /* 0x0000001150007c0c */ /* 0x000fda000bf01100 */
[----:B------:R-:W-:Y:S05]  /*169d0*/  @!P1 BRA P0, `(.L_x_753) ;  /* 0xffffff5800f89947 */ /* 0x000fea000003ffff */
.L_x_591:
[----:B------:R-:W-:Y:S02]  /*169e0*/  IMAD.MOV.U32 R10, RZ, RZ, R79 ;  /* 0x000000ffff0a7224 */ /* 0x000fe400078e004f */
[----:B------:R-:W-:-:S06]  /*169f0*/  IMAD.MOV.U32 R11, RZ, RZ, R80 ;  /* 0x000000ffff0b7224 */ /* 0x000fcc00078e0050 */
[----:B------:R-:W2:Y:S01]  /*16a00*/  I2F.F64.U64 R10, R10 ;  /* 0x0000000a000a7312 */ /* 0x000ea20000301800 */
[----:B------:R-:W-:Y:S05]  /*16a10*/  BRA `(.L_x_590) ;  /* 0x00000000000c7947 */ /* 0x000fea0003800000 */
.L_x_711:
[----:B------:R-:W-:Y:S02]  /*16a20*/  IMAD.MOV.U32 R10, RZ, RZ, R79 ;  /* 0x000000ffff0a7224 */ /* 0x000fe400078e004f */
[----:B------:R-:W-:-:S06]  /*16a30*/  IMAD.MOV.U32 R11, RZ, RZ, R80 ;  /* 0x000000ffff0b7224 */ /* 0x000fcc00078e0050 */
[----:B------:R-:W1:Y:S02]  /*16a40*/  I2F.F64.U64 R10, R10 ;  /* 0x0000000a000a7312 */ /* 0x000e640000301800 */
.L_x_590:
[----:B01----:R-:W-:Y:S05]  /*16a50*/  BSYNC.RECONVERGENT B0 ;  /* 0x0000000000007941 */ /* 0x003fea0003800200 */
.L_x_551:
[----:B------:R-:W-:Y:S05]  /*16a60*/  WARPSYNC.ALL ;  /* 0x0000000000007948 */ /* 0x000fea0003800000 */
[----:B--2---:R-:W0:Y:S01]  /*16a70*/  F2I.F64.TRUNC R8, R10 ;  /* 0x0000000a00087311 */ /* 0x004e22000030d100 */
[----:B------:R-:W-:Y:S01]  /*16a80*/  UIADD3 UR5, UPT, UPT, UR9, 0x300, URZ ;  /* 0x0000030009057890 */ /* 0x000fe2000fffe0ff */
[----:B------:R-:W-:Y:S01]  /*16a90*/  BSSY.RECONVERGENT B0, `(.L_x_754) ;  /* 0x000064e000007945 */ /* 0x000fe20003800200 */
[----:B0-----:R-:W-:-:S13]  /*16aa0*/  ISETP.NE.AND P0, PT, R8, RZ, PT ;  /* 0x000000ff0800720c */ /* 0x001fda0003f05270 */
        /* <DEDUP_REMOVED lines=12> */
.L_x_760:
[----:B0-----:R-:W-:-:S04]  /*16b70*/  IMAD.SHL.U32 R7, R5, 0x4, RZ ;  /* 0x0000000405077824 */ /* 0x001fc800078e00ff */
[----:B------:R-:W-:-:S05]  /*16b80*/  IMAD R9, R7, 0x8, R4 ;  /* 0x0000000807097824 */ /* 0x000fca00078e0204 */
[----:B------:R-:W2:Y:S01]  /*16b90*/  LDL.64 R6, [R9+0x8] ;  /* 0x0000080009067983 */ /* 0x000ea20000100a00 */
[----:B------:R-:W-:-:S05]  /*16ba0*/  LEA R17, R5, R3, 0x3 ;  /* 0x0000000305117211 */ /* 0x000fca00078e18ff */
        /* <DEDUP_REMOVED lines=10> */
.L_x_759:
[----:B------:R-:W-:Y:S05]  /*16c50*/  BSYNC.RECONVERGENT B2 ;  /* 0x0000000000027941 */ /* 0x000fea0003800200 */
.L_x_758:
[----:B------:R-:W-:Y:S05]  /*16c60*/  @!P1 BRA `(.L_x_757) ;  /* 0x0000000000289947 */ /* 0x000fea0003800000 */
[----:B------:R-:W-:-:S07]  /*16c70*/  IMAD.MOV.U32 R5, RZ, RZ, RZ ;  /* 0x000000ffff057224 */ /* 0x000fce00078e00ff */
.L_x_761:
[----:B01----:R-:W-:-:S04]  /*16c80*/  IMAD.SHL.U32 R7, R16, 0x4, RZ ;  /* 0x0000000410077824 */ /* 0x003fc800078e00ff */
[----:B------:R-:W-:-:S06]  /*16c90*/  IMAD R7, R7, 0x8, R4 ;  /* 0x0000000807077824 */ /* 0x000fcc00078e0204 */
[----:B------:R-:W2:Y:S01]  /*16ca0*/  LDL.64 R6, [R7+0x8] ;  /* 0x0000080007067983 */ /* 0x000ea20000100a00 */
[C---:B------:R-:W-:Y:S02]  /*16cb0*/  IMAD R9, R16.reuse, 0x8, R3 ;  /* 0x0000000810097824 */ /* 0x040fe400078e0203 */
[----:B------:R-:W-:Y:S02]  /*16cc0*/  VIADD R5, R5, 0x1 ;  /* 0x0000000105057836 */ /* 0x000fe40000000000 */
[----:B------:R-:W-:-:S03]  /*16cd0*/  VIADD R16, R16, 0x1 ;  /* 0x0000000110107836 */ /* 0x000fc60000000000 */
[----:B------:R-:W-:Y:S01]  /*16ce0*/  ISETP.NE.AND P0, PT, R5, R18, PT ;  /* 0x000000120500720c */ /* 0x000fe20003f05270 */
[----:B--2---:R1:W-:-:S12]  /*16cf0*/  STL.64 [R9], R6 ;  /* 0x0000000609007387 */ /* 0x0043d80000100a00 */
[----:B------:R-:W-:Y:S05]  /*16d00*/  @P0 BRA `(.L_x_761) ;  /* 0xfffffffc00dc0947 */ /* 0x000fea000383ffff */
.L_x_757:
[----:B------:R-:W-:Y:S05]  /*16d10*/  BSYNC.RECONVERGENT B1 ;  /* 0x0000000000017941 */ /* 0x000fea0003800200 */
.L_x_756:
        /* <DEDUP_REMOVED lines=17> */
[----:B------:R-:W-:-:S07]  /*16e30*/  HFMA2 R10, -RZ, RZ, 0, 0 ;  /* 0x00000000ff0a7431 */ /* 0x000fce00000001ff */
.L_x_772:
[----:B0-----:R-:W-:-:S05]  /*16e40*/  IMAD R12, R10, 0x8, R0 ;  /* 0x000000080a0c7824 */ /* 0x001fca00078e0200 */
        /* <DEDUP_REMOVED lines=59> */
.L_x_765:
[----:B------:R-:W-:Y:S05]  /*17200*/  BSYNC.RECONVERGENT B1 ;  /* 0x0000000000017941 */ /* 0x000fea0003800200 */
.L_x_764:
        /* <DEDUP_REMOVED lines=12> */
[----:B------:R-:W-:Y:S02]  /*172d0*/  MOV R22, 0x17300 ;  /* 0x0001730000167802 */ /* 0x000fe40000000f00 */
[----:B------:R-:W-:-:S07]  /*172e0*/  IADD3 R13, PT, PT, R11, -0x100000, RZ ;  /* 0xfff000000b0d7810 */ /* 0x000fce0007ffe0ff */
[----:B------:R-:W-:Y:S05]  /*172f0*/  CALL.REL.NOINC `($__internal_3_$__cuda_sm20_dblrcp_rn_slowpath_v3) ;  /* 0x00000068002c7944 */ /* 0x000fea0003c00000 */
.L_x_767:
[----:B------:R-:W-:Y:S05]  /*17300*/  BSYNC.RECONVERGENT B1 ;  /* 0x0000000000017941 */ /* 0x000fea0003800200 */
.L_x_766:
[C---:B------:R-:W-:Y:S01]  /*17310*/  DADD R14, -R16.reuse, 1 ;  /* 0x3ff00000100e7429 */ /* 0x040fe20000000100 */
[----:B------:R-:W-:Y:S01]  /*17320*/  UMOV UR8, 0xe826d695 ;  /* 0xe826d69500087882 */ /* 0x000fe20000000000 */
[----:B------:R-:W-:Y:S01]  /*17330*/  UMOV UR9, 0x3e112e0b ;  /* 0x3e112e0b00097882 */ /* 0x000fe20000000000 */
[----:B------:R-:W-:Y:S01]  /*17340*/  IMAD.MOV.U32 R11, RZ, RZ, R17 ;  /* 0x000000ffff0b7224 */ /* 0x000fe200078e0011 */
[----:B------:R-:W-:Y:S01]  /*17350*/  DSETP.MAX.AND P0, P1, R16, UR8, PT ;  /* 0x0000000810007e2a */ /* 0x000fe2000b90f000 */
[----:B------:R-:W-:Y:S01]  /*17360*/  UMOV UR4, UR9 ;  /* 0x0000000900047c82 */ /* 0x000fe20008000000 */
[----:B------:R-:W-:Y:S01]  /*17370*/  UMOV UR12, UR9 ;  /* 0x00000009000c7c82 */ /* 0x000fe20008000000 */
[----:B------:R-:W-:Y:S01]  /*17380*/  IMAD.U32 R18, RZ, RZ, UR4 ;  /* 0x00000004ff127e24 */ /* 0x000fe2000f8e00ff */
[----:B------:R-:W-:Y:S01]  /*17390*/  DSETP.MAX.AND P2, P3, R14, UR8, PT ;  /* 0x000000080e007e2a */ /* 0x000fe2000bb4f000 */
[----:B------:R-:W-:Y:S01]  /*173a0*/  IMAD.U32 R19, RZ, RZ, UR12 ;  /* 0x0000000cff137e24 */ /* 0x000fe2000f8e00ff */
[----:B------:R-:W-:Y:S01]  /*173b0*/  FSEL R11, R11, UR4, P0 ;  /* 0x000000040b0b7c08 */ /* 0x000fe20008000000 */
[----:B------:R-:W-:Y:S01]  /*173c0*/  IMAD.MOV.U32 R13, RZ, RZ, R15 ;  /* 0x000000ffff0d7224 */ /* 0x000fe200078e000f */
[----:B------:R-:W-:Y:S01]  /*173d0*/  UMOV UR4, UR8 ;  /* 0x0000000800047c82 */ /* 0x000fe20008000000 */
[----:B------:R-:W-:Y:S01]  /*173e0*/  IMAD.MOV.U32 R17, RZ, RZ, R14 ;  /* 0x000000ffff117224 */ /* 0x000fe200078e000e */
[----:B------:R-:W-:Y:S01]  /*173f0*/  SEL R14, R16, UR4, P0 ;  /* 0x00000004100e7c07 */ /* 0x000fe20008000000 */
[----:B------:R-:W-:Y:S01]  /*17400*/  UMOV UR9, 0x3fefffff ;  /* 0x3fefffff00097882 */ /* 0x000fe20000000000 */
[----:B------:R-:W-:Y:S01]  /*17410*/  FSEL R13, R13, UR12, P2 ;  /* 0x0000000c0d0d7c08 */ /* 0x000fe20009000000 */
        /* <DEDUP_REMOVED lines=8> */
[----:B------:R-:W-:Y:S02]  /*174a0*/  IMAD.MOV.U32 R17, RZ, RZ, R13 ;  /* 0x000000ffff117224 */ /* 0x000fe400078e000d */
[----:B------:R-:W-:Y:S01]  /*174b0*/  DSETP.MIN.AND P0, P1, R14, UR8, PT ;  /* 0x000000080e007e2a */ /* 0x000fe2000b900000 */
[----:B------:R-:W-:Y:S02]  /*174c0*/  IMAD.MOV.U32 R11, RZ, RZ, R15 ;  /* 0x000000ffff0b7224 */ /* 0x000fe400078e000f */
[----:B------:R-:W-:Y:S01]  /*174d0*/  IMAD.MOV.U32 R18, RZ, RZ, R17 ;  /* 0x000000ffff127224 */ /* 0x000fe200078e0011 */
[----:B------:R-:W-:Y:S01]  /*174e0*/  DSETP.MIN.AND P2, P3, R16, UR8, PT ;  /* 0x0000000810007e2a */ /* 0x000fe2000bb40000 */
[----:B------:R-:W-:Y:S01]  /*174f0*/  IMAD.U32 R21, RZ, RZ, UR12 ;  /* 0x0000000cff157e24 */ /* 0x000fe2000f8e00ff */
[----:B------:R-:W-:Y:S01]  /*17500*/  FSEL R13, R11, UR4, P0 ;  /* 0x000000040b0d7c08 */ /* 0x000fe20008000000 */
[----:B------:R-:W-:Y:S01]  /*17510*/  UMOV UR4, UR8 ;  /* 0x0000000800047c82 */ /* 0x000fe20008000000 */
[----:B------:R-:W-:-:S02]  /*17520*/  LEA R11, R10, R1, 0x3 ;  /* 0x000000010a0b7211 */ /* 0x000fc400078e18ff */
[----:B------:R-:W-:Y:S02]  /*17530*/  FSEL R19, R18, UR12, P2 ;  /* 0x0000000c12137c08 */ /* 0x000fe40009000000 */
[----:B------:R-:W-:Y:S02]  /*17540*/  SEL R14, R14, UR4, P0 ;  /* 0x000000040e0e7c07 */ /* 0x000fe40008000000 */
[----:B------:R-:W-:Y:S02]  /*17550*/  @P1 LOP3.LUT R13, R20, 0x80000, RZ, 0xfc, !PT ;  /* 0x00080000140d1812 */ /* 0x000fe400078efcff */
[----:B------:R-:W-:Y:S02]  /*17560*/  SEL R16, R16, UR8, P2 ;  /* 0x0000000810107c07 */ /* 0x000fe40009000000 */
[----:B------:R-:W-:Y:S01]  /*17570*/  @P3 LOP3.LUT R19, R21, 0x80000, RZ, 0xfc, !PT ;  /* 0x0008000015133812 */ /* 0x000fe200078efcff */
[----:B------:R-:W-:-:S04]  /*17580*/  IMAD.MOV.U32 R15, RZ, RZ, R13 ;  /* 0x000000ffff0f7224 */ /* 0x000fc800078e000d */
[----:B------:R-:W-:Y:S01]  /*17590*/  IMAD.MOV.U32 R17, RZ, RZ, R19 ;  /* 0x000000ffff117224 */ /* 0x000fe200078e0013 */
        /* <DEDUP_REMOVED lines=61> */
.L_x_769:
[----:B------:R-:W-:Y:S05]  /*17970*/  BSYNC.RECONVERGENT B1 ;  /* 0x0000000000017941 */ /* 0x000fea0003800200 */
.L_x_768:
        /* <DEDUP_REMOVED lines=16> */
[----:B------:R-:W-:Y:S05]  /*17a80*/  CALL.REL.NOINC `($__internal_3_$__cuda_sm20_dblrcp_rn_slowpath_v3) ;  /* 0x0000006000487944 */ /* 0x000fea0003c00000 */
[----:B------:R-:W-:Y:S02]  /*17a90*/  IMAD.MOV.U32 R14, RZ, RZ, R16 ;  /* 0x000000ffff0e7224 */ /* 0x000fe400078e0010 */
[----:B------:R-:W-:-:S07]  /*17aa0*/  IMAD.MOV.U32 R15, RZ, RZ, R17 ;  /* 0x000000ffff0f7224 */ /* 0x000fce00078e0011 */
.L_x_771:
[----:B------:R-:W-:Y:S05]  /*17ab0*/  BSYNC.RECONVERGENT B1 ;  /* 0x0000000000017941 */ /* 0x000fea0003800200 */
.L_x_770:
        /* <DEDUP_REMOVED lines=25> */
[----:B------:R-:W-:Y:S01]  /*17c50*/  IMAD.U32 R20, RZ, RZ, UR4 ;  /* 0x00000004ff147e24 */ /* 0x000fe2000f8e00ff */
[----:B------:R-:W-:Y:S01]  /*17c60*/  MOV R15, R19 ;  /* 0x00000013000f7202 */ /* 0x000fe20000000f00 */
[----:B------:R-:W-:Y:S02]  /*17c70*/  IMAD.MOV.U32 R16, RZ, RZ, R13 ;  /* 0x000000ffff107224 */ /* 0x000fe400078e000d */
[----:B------:R-:W-:Y:S01]  /*17c80*/  DSETP.MIN.AND P0, P1, R12, UR8, PT ;  /* 0x000000080c007e2a */ /* 0x000fe2000b900000 */
[----:B------:R-:W-:Y:S02]  /*17c90*/  IMAD.U32 R21, RZ, RZ, UR12 ;  /* 0x0000000cff157e24 */ /* 0x000fe4000f8e00ff */
[----:B------:R-:W-:Y:S01]  /*17ca0*/  DSETP.MIN.AND P2, P3, R14, UR8, PT ;  /* 0x000000080e007e2a */ /* 0x000fe2000bb40000 */
[----:B------:R-:W-:Y:S02]  /*17cb0*/  IMAD.MOV.U32 R18, RZ, RZ, R15 ;  /* 0x000000ffff127224 */ /* 0x000fe400078e000f */
[----:B------:R-:W-:Y:S01]  /*17cc0*/  FSEL R17, R16, UR4, P0 ;  /* 0x0000000410117c08 */ /* 0x000fe20008000000 */
[----:B------:R-:W-:-:S02]  /*17cd0*/  UMOV UR4, UR8 ;  /* 0x0000000800047c82 */ /* 0x000fc40008000000 */
[----:B------:R-:W-:Y:S02]  /*17ce0*/  FSEL R19, R18, UR12, P2 ;  /* 0x0000000c12137c08 */ /* 0x000fe40009000000 */
[----:B------:R-:W-:Y:S02]  /*17cf0*/  SEL R12, R12, UR4, P0 ;  /* 0x000000040c0c7c07 */ /* 0x000fe40008000000 */
[----:B------:R-:W-:Y:S02]  /*17d00*/  SEL R14, R14, UR8, P2 ;  /* 0x000000080e0e7c07 */ /* 0x000fe40009000000 */
[----:B------:R-:W-:Y:S02]  /*17d10*/  @P1 LOP3.LUT R17, R20, 0x80000, RZ, 0xfc, !PT ;  /* 0x0008000014111812 */ /* 0x000fe400078efcff */
[----:B------:R-:W-:Y:S02]  /*17d20*/  @P3 LOP3.LUT R19, R21, 0x80000, RZ, 0xfc, !PT ;  /* 0x0008000015133812 */ /* 0x000fe400078efcff */
[----:B------:R-:W-:Y:S01]  /*17d30*/  ISETP.NE.AND P0, PT, R10, R5, PT ;  /* 0x000000050a00720c */ /* 0x000fe20003f05270 */
[----:B------:R-:W-:-:S02]  /*17d40*/  IMAD.MOV.U32 R13, RZ, RZ, R17 ;  /* 0x000000ffff0d7224 */ /* 0x000fc400078e0011 */
[----:B------:R-:W-:-:S03]  /*17d50*/  IMAD.MOV.U32 R15, RZ, RZ, R19 ;  /* 0x000000ffff0f7224 */ /* 0x000fc600078e0013 */
[----:B------:R0:W-:Y:S04]  /*17d60*/  STL.64 [R11+0x380], R12 ;  /* 0x0003800c0b007387 */ /* 0x0001e80000100a00 */
[----:B------:R0:W-:Y:S03]  /*17d70*/  STL.64 [R11+0x308], R14 ;  /* 0x0003080e0b007387 */ /* 0x0001e60000100a00 */
[----:B------:R-:W-:Y:S05]  /*17d80*/  @P0 BRA `(.L_x_772) ;  /* 0xfffffff0002c0947 */ /* 0x000fea000383ffff */
.L_x_763:
[----:B------:R-:W1:Y:S02]  /*17d90*/  LDCU UR4, c[0x0][0x3a0] ;  /* 0x00007400ff0477ac */ /* 0x000e640008000800 */
[----:B-1----:R-:W-:-:S04]  /*17da0*/  ULOP3.LUT UR4, UR4, 0x1, URZ, 0xc0, !UPT ;  /* 0x0000000104047892 */ /* 0x002fc8000f8ec0ff */
[----:B------:R-:W-:-:S09]  /*17db0*/  UISETP.NE.U32.AND UP0, UPT, UR4, 0x1, UPT ;  /* 0x000000010400788c */ /* 0x000fd2000bf05070 */
[----:B------:R-:W-:Y:S05]  /*17dc0*/  BRA.U UP0, `(.L_x_762) ;  /* 0x0000000500f47547 */ /* 0x000fea000b800000 */
[----:B------:R-:W-:-:S04]  /*17dd0*/  IMAD.SHL.U32 R5, R5, 0x8, RZ ;  /* 0x0000000805057824 */ /* 0x000fc800078e00ff */
[----:B0-----:R-:W-:-:S06]  /*17de0*/  IMAD.IADD R14, R5, 0x1, R0 ;  /* 0x00000001050e7824 */ /* 0x001fcc00078e0200 */
        /* <DEDUP_REMOVED lines=59> */
.L_x_774:
[----:B------:R-:W-:Y:S05]  /*181a0*/  BSYNC.RECONVERGENT B1 ;  /* 0x0000000000017941 */ /* 0x000fea0003800200 */
.L_x_773:
        /* <DEDUP_REMOVED lines=17> */
[----:B------:R-:W-:Y:S01]  /*182c0*/  IMAD.MOV.U32 R12, RZ, RZ, R16 ;  /* 0x000000ffff0c7224 */ /* 0x000fe200078e0010 */
[----:B------:R-:W-:-:S07]  /*182d0*/  MOV R13, R17 ;  /* 0x00000011000d7202 */ /* 0x000fce0000000f00 */
.L_x_776:
[----:B------:R-:W-:Y:S05]  /*182e0*/  BSYNC.RECONVERGENT B1 ;  /* 0x0000000000017941 */ /* 0x000fea0003800200 */
.L_x_775:
[C---:B------:R-:W-:Y:S01]  /*182f0*/  DADD R10, -R12.reuse, 1 ;  /* 0x3ff000000c0a7429 */ /* 0x040fe20000000100 */
[----:B------:R-:W-:Y:S01]  /*18300*/  UMOV UR8, 0xe826d695 ;  /* 0xe826d69500087882 */ /* 0x000fe20000000000 */
[----:B------:R-:W-:Y:S01]  /*18310*/  UMOV UR9, 0x3e112e0b ;  /* 0x3e112e0b00097882 */ /* 0x000fe20000000000 */
[----:B------:R-:W-:Y:S01]  /*18320*/  IMAD.MOV.U32 R14, RZ, RZ, R13 ;  /* 0x000000ffff0e7224 */ /* 0x000fe200078e000d */
[----:B------:R-:W-:Y:S01]  /*18330*/  DSETP.MAX.AND P0, P1, R12, UR8, PT ;  /* 0x000000080c007e2a */ /* 0x000fe2000b90f000 */
[----:B------:R-:W-:Y:S01]  /*18340*/  UMOV UR4, UR9 ;  /* 0x0000000900047c82 */ /* 0x000fe20008000000 */
[----:B------:R-:W-:Y:S01]  /*18350*/  UMOV UR12, UR9 ;  /* 0x00000009000c7c82 */ /* 0x000fe20008000000 */
[----:B------:R-:W-:Y:S01]  /*18360*/  IADD3 R5, PT, PT, R1, R5, RZ ;  /* 0x0000000501057210 */ /* 0x000fe20007ffe0ff */
        /* <DEDUP_REMOVED lines=25> */
[----:B------:R-:W-:-:S02]  /*18500*/  UMOV UR4, UR8 ;  /* 0x0000000800047c82 */ /* 0x000fc40008000000 */
[----:B------:R-:W-:Y:S02]  /*18510*/  SEL R10, R10, UR4, P0 ;  /* 0x000000040a0a7c07 */ /* 0x000fe40008000000 */
[----:B------:R-:W-:Y:S02]  /*18520*/  FSEL R17, R16, UR12, P2 ;  /* 0x0000000c10117c08 */ /* 0x000fe40009000000 */
[----:B------:R-:W-:Y:S02]  /*18530*/  SEL R12, R12, UR8, P2 ;  /* 0x000000080c0c7c07 */ /* 0x000fe40009000000 */
[----:B------:R-:W-:-:S03]  /*18540*/  @P1 LOP3.LUT R15, R18, 0x80000, RZ, 0xfc, !PT ;  /* 0x00080000120f1812 */ /* 0x000fc600078efcff */
[----:B------:R-:W-:Y:S02]  /*18550*/  @P3 LOP3.LUT R17, R19, 0x80000, RZ, 0xfc, !PT ;  /* 0x0008000013113812 */ /* 0x000fe400078efcff */
[----:B------:R-:W-:-:S03]  /*18560*/  IMAD.MOV.U32 R11, RZ, RZ, R15 ;  /* 0x000000ffff0b7224 */ /* 0x000fc600078e000f */
[----:B------:R-:W-:Y:S02]  /*18570*/  IMAD.MOV.U32 R13, RZ, RZ, R17 ;  /* 0x000000ffff0d7224 */ /* 0x000fe400078e0011 */
[----:B------:R1:W-:Y:S04]  /*18580*/  STL.64 [R5+0x378], R10 ;  /* 0x0003780a05007387 */ /* 0x0003e80000100a00 */
[----:B------:R1:W-:Y:S02]  /*18590*/  STL.64 [R5+0x300], R12 ;  /* 0x0003000c05007387 */ /* 0x0003e40000100a00 */
.L_x_762:
[----:B------:R-:W-:Y:S01]  /*185a0*/  ISETP.GE.AND P0, PT, R8, 0x1, PT ;  /* 0x000000010800780c */ /* 0x000fe20003f06270 */
[----:B------:R-:W-:Y:S01]  /*185b0*/  BSSY.RECONVERGENT B1, `(.L_x_777) ;  /* 0x0000107000017945 */ /* 0x000fe20003800200 */
[----:B-1----:R-:W-:-:S11]  /*185c0*/  VIADD R5, R1, 0x468 ;  /* 0x0000046801057836 */ /* 0x002fd60000000000 */
        /* <DEDUP_REMOVED lines=8> */
.L_x_789:
[----:B------:R-:W-:-:S05]  /*18650*/  IMAD R33, R31, 0x8, R3 ;  /* 0x000000081f217824 */ /* 0x000fca00078e0203 */
[----:B------:R-:W2:Y:S01]  /*18660*/  LDL.64 R46, [R33] ;  /* 0x00000000212e7983 */ /* 0x000ea20000100a00 */
[----:B0-----:R-:W-:Y:S01]  /*18670*/  IMAD.MOV.U32 R14, RZ, RZ, 0x652b82fe ;  /* 0x652b82feff0e7424 */ /* 0x001fe200078e00ff */
[----:B------:R-:W-:Y:S01]  /*18680*/  MOV R13, 0x3c7abc9e ;  /* 0x3c7abc9e000d7802 */ /* 0x000fe20000000f00 */
[----:B------:R-:W-:Y:S01]  /*18690*/  IMAD.MOV.U32 R15, RZ, RZ, 0x3ff71547 ;  /* 0x3ff71547ff0f7424 */ /* 0x000fe200078e00ff */
[----:B------:R-:W-:Y:S01]  /*186a0*/  BSSY.RECONVERGENT B3, `(.L_x_781) ;  /* 0x000003a000037945 */ /* 0x000fe20003800200 */
[----:B-1----:R-:W-:Y:S02]  /*186b0*/  IMAD.MOV.U32 R10, RZ, RZ, -0x105c611 ;  /* 0xfefa39efff0a7424 */ /* 0x002fe400078e00ff */
[----:B------:R-:W-:Y:S02]  /*186c0*/  IMAD.MOV.U32 R11, RZ, RZ, 0x3fe62e42 ;  /* 0x3fe62e42ff0b7424 */ /* 0x000fe400078e00ff */
[----:B------:R-:W-:Y:S02]  /*186d0*/  IMAD.MOV.U32 R12, RZ, RZ, 0x3b39803f ;  /* 0x3b39803fff0c7424 */ /* 0x000fe400078e00ff */
[----:B------:R-:W-:-:S02]  /*186e0*/  IMAD.MOV.U32 R20, RZ, RZ, 0x62401315 ;  /* 0x62401315ff147424 */ /* 0x000fc400078e00ff */
[----:B------:R-:W-:Y:S01]  /*186f0*/  IMAD.MOV.U32 R21, RZ, RZ, 0x3ec71dee ;  /* 0x3ec71deeff157424 */ /* 0x000fe200078e00ff */
[----:B--2---:R-:W-:Y:S02]  /*18700*/  DFMA R44, R46, -R14, 6.75539944105574400000e+15 ;  /* 0x433800002e2c742b */ /* 0x004fe4000000080e */
[----:B------:R-:W-:-:S06]  /*18710*/  DADD R52, -RZ, -R46 ;  /* 0x00000000ff347229 */ /* 0x000fcc000000092e */
[----:B------:R-:W-:-:S04]  /*18720*/  DADD R16, R44, -6.75539944105574400000e+15 ;  /* 0xc33800002c107429 */ /* 0x000fc80000000000 */
[----:B------:R-:W-:-:S04]  /*18730*/  FSETP.GEU.AND P0, PT, |R53|, 4.1917929649353027344, PT ;  /* 0x4086232b3500780b */ /* 0x000fc80003f0e200 */
[----:B------:R-:W-:-:S08]  /*18740*/  DFMA R18, R16, -R10, -R46 ;  /* 0x8000000a1012722b */ /* 0x000fd0000000082e */
[----:B------:R-:W-:Y:S01]  /*18750*/  DFMA R42, R16, -R12, R18 ;  /* 0x8000000c102a722b */ /* 0x000fe20000000012 */
[----:B------:R-:W-:Y:S02]  /*18760*/  IMAD.MOV.U32 R16, RZ, RZ, 0x69ce2bdf ;  /* 0x69ce2bdfff107424 */ /* 0x000fe400078e00ff */
[----:B------:R-:W-:Y:S02]  /*18770*/  IMAD.MOV.U32 R17, RZ, RZ, 0x3e5ade15 ;  /* 0x3e5ade15ff117424 */ /* 0x000fe400078e00ff */
[----:B------:R-:W-:Y:S02]  /*18780*/  IMAD.MOV.U32 R18, RZ, RZ, -0x35dec16 ;  /* 0xfca213eaff127424 */ /* 0x000fe400078e00ff */
[----:B------:R-:W-:-:S06]  /*18790*/  IMAD.MOV.U32 R19, RZ, RZ, 0x3e928af3 ;  /* 0x3e928af3ff137424 */ /* 0x000fcc00078e00ff */
[----:B------:R-:W-:-:S08]  /*187a0*/  DFMA R22, R42, R16, R18 ;  /* 0x000000102a16722b */ /* 0x000fd00000000012 */
[----:B------:R-:W-:Y:S01]  /*187b0*/  DFMA R26, R42, R22, R20 ;  /* 0x000000162a1a722b */ /* 0x000fe20000000014 */
[----:B------:R-:W-:Y:S02]  /*187c0*/  IMAD.MOV.U32 R22, RZ, RZ, 0x7c89eb71 ;  /* 0x7c89eb71ff167424 */ /* 0x000fe400078e00ff */
[----:B------:R-:W-:-:S06]  /*187d0*/  IMAD.MOV.U32 R23, RZ, RZ, 0x3efa0199 ;  /* 0x3efa0199ff177424 */ /* 0x000fcc00078e00ff */
        /* <DEDUP_REMOVED lines=38> */
.L_x_782:
[----:B------:R-:W-:Y:S05]  /*18a40*/  BSYNC.RECONVERGENT B3 ;  /* 0x0000000000037941 */ /* 0x000fea0003800200 */
.L_x_781:
        /* <DEDUP_REMOVED lines=31> */
[----:B------:R-:W-:-:S05]  /*18c40*/  @!P1 SHF.R.S32.HI R43, RZ, 0x1, R43 ;  /* 0x00000001ff2b9819 */ /* 0x000fca000001142b */
[----:B------:R-:W-:Y:S02]  /*18c50*/  @!P1 IMAD.IADD R44, R44, 0x1, -R43 ;  /* 0x000000012c2c9824 */ /* 0x000fe400078e0a2b */
[----:B------:R-:W-:-:S03]  /*18c60*/  @!P1 IMAD R45, R43, 0x100000, R51 ;  /* 0x001000002b2d9824 */ /* 0x000fc600078e0233 */
[----:B------:R-:W-:Y:S01]  /*18c70*/  @!P1 LEA R47, R44, 0x3ff00000, 0x14 ;  /* 0x3ff000002c2f9811 */ /* 0x000fe200078ea0ff */
[----:B------:R-:W-:-:S06]  /*18c80*/  @!P1 IMAD.MOV.U32 R44, RZ, RZ, R50 ;  /* 0x000000ffff2c9224 */ /* 0x000fcc00078e0032 */
[----:B------:R-:W-:-:S11]  /*18c90*/  @!P1 DMUL R48, R44, R46 ;  /* 0x0000002e2c309228 */ /* 0x000fd60000000000 */
.L_x_784:
[----:B------:R-:W-:Y:S05]  /*18ca0*/  BSYNC.RECONVERGENT B3 ;  /* 0x0000000000037941 */ /* 0x000fea0003800200 */
.L_x_783:
        /* <DEDUP_REMOVED lines=37> */
.L_x_786:
[----:B------:R-:W-:Y:S05]  /*18f00*/  BSYNC.RECONVERGENT B3 ;  /* 0x0000000000037941 */ /* 0x000fea0003800200 */
.L_x_785:
        /* <DEDUP_REMOVED lines=37> */
.L_x_788:
[----:B------:R-:W-:Y:S05]  /*19160*/  BSYNC.RECONVERGENT B3 ;  /* 0x0000000000037941 */ /* 0x000fea0003800200 */
.L_x_787:
[----:B------:R1:W-:Y:S01]  /*19170*/  STL.64 [R42+0x480], R10 ;  /* 0x0004800a2a007387 */ /* 0x0003e20000100a00 */
[----:B------:R-:W-:Y:S05]  /*19180*/  @P2 BRA `(.L_x_789) ;  /* 0xfffffff400302947 */ /* 0x000fea000383ffff */
.L_x_780:
[----:B------:R-:W-:Y:S05]  /*19190*/  BSYNC.RECONVERGENT B2 ;  /* 0x0000000000027941 */ /* 0x000fea0003800200 */
.L_x_779:
[----:B------:R-:W-:-:S13]  /*191a0*/  ISETP.NE.AND P0, PT, R30, RZ, PT ;  /* 0x000000ff1e00720c */ /* 0x000fda0003f05270 */
[----:B------:R-:W-:Y:S05]  /*191b0*/  @!P0 BRA `(.L_x_778) ;  /* 0x0000000400188947 */ /* 0x000fea0003800000 */
[----:B------:R-:W-:-:S07]  /*191c0*/  MOV R21, RZ ;  /* 0x000000ff00157202 */ /* 0x000fce0000000f00 */
.L_x_792:
[----:B0-----:R-:W-:-:S06]  /*191d0*/  IMAD R14, R32, 0x8, R3 ;  /* 0x00000008200e7824 */ /* 0x001fcc00078e0203 */
[----:B------:R-:W2:Y:S01]  /*191e0*/  LDL.64 R14, [R14] ;  /* 0x000000000e0e7983 */ /* 0x000ea20000100a00 */
[----:B------:R-:W-:Y:S01]  /*191f0*/  IMAD.MOV.U32 R16, RZ, RZ, 0x652b82fe ;  /* 0x652b82feff107424 */ /* 0x000fe200078e00ff */
[----:B------:R-:W-:Y:S01]  /*19200*/  UMOV UR8, 0xfefa39ef ;  /* 0xfefa39ef00087882 */ /* 0x000fe20000000000 */
[----:B------:R-:W-:Y:S01]  /*19210*/  IMAD.MOV.U32 R17, RZ, RZ, 0x3ff71547 ;  /* 0x3ff71547ff117424 */ /* 0x000fe200078e00ff */
[----:B------:R-:W-:Y:S01]  /*19220*/  UMOV UR9, 0x3fe62e42 ;  /* 0x3fe62e4200097882 */ /* 0x000fe20000000000 */
[----:B------:R-:W-:Y:S04]  /*19230*/  BSSY.RECONVERGENT B2, `(.L_x_790) ;  /* 0x0000039000027945 */ /* 0x000fe80003800200 */
[----:B--2---:R-:W-:Y:S02]  /*19240*/  DFMA R16, R14, -R16, 6.75539944105574400000e+15 ;  /* 0x433800000e10742b */ /* 0x004fe40000000810 */
[----:B------:R-:W-:-:S06]  /*19250*/  DADD R18, -RZ, -R14 ;  /* 0x00000000ff127229 */ /* 0x000fcc000000090e */
[----:B-1----:R-:W-:-:S04]  /*19260*/  DADD R10, R16, -6.75539944105574400000e+15 ;  /* 0xc3380000100a7429 */ /* 0x002fc80000000000 */
        /* <DEDUP_REMOVED lines=50> */
[----:B------:R-:W-:Y:S02]  /*19590*/  @!P1 LEA R15, R14, 0x3ff00000, 0x14 ;  /* 0x3ff000000e0f9811 */ /* 0x000fe400078ea0ff */
[----:B------:R-:W-:-:S06]  /*195a0*/  @!P1 MOV R14, RZ ;  /* 0x000000ff000e9202 */ /* 0x000fcc0000000f00 */
[----:B------:R-:W-:-:S11]  /*195b0*/  @!P1 DMUL R10, R12, R14 ;  /* 0x0000000e0c0a9228 */ /* 0x000fd60000000000 */
.L_x_791:
[----:B------:R-:W-:Y:S05]  /*195c0*/  BSYNC.RECONVERGENT B2 ;  /* 0x0000000000027941 */ /* 0x000fea0003800200 */
.L_x_790:
[----:B------:R2:W-:Y:S01]  /*195d0*/  STL.64 [R19+0x468], R10 ;  /* 0x0004680a13007387 */ /* 0x0005e20000100a00 */
[----:B------:R-:W-:Y:S02]  /*195e0*/  VIADD R21, R21, 0x1 ;  /* 0x0000000115157836 */ /* 0x000fe40000000000 */
[----:B------:R-:W-:-:S03]  /*195f0*/  VIADD R32, R32, 0x1 ;  /* 0x0000000120207836 */ /* 0x000fc60000000000 */
[----:B------:R-:W-:-:S13]  /*19600*/  ISETP.NE.AND P0, PT, R21, R30, PT ;  /* 0x0000001e1500720c */ /* 0x000fda0003f05270 */
[----:B--2---:R-:W-:Y:S05]  /*19610*/  @P0 BRA `(.L_x_792) ;  /* 0xfffffff800ec0947 */ /* 0x004fea000383ffff */
.L_x_778:
[----:B------:R-:W-:Y:S05]  /*19620*/  BSYNC.RECONVERGENT B1 ;  /* 0x0000000000017941 */ /* 0x000fea0003800200 */
.L_x_777:
[----:B------:R-:W2:Y:S02]  /*19630*/  LDC R52, c[0x0][0x3a0] ;  /* 0x0000e800ff347b82 */ /* 0x000ea40000000800 */
[----:B--2---:R-:W-:-:S13]  /*19640*/  ISETP.GE.AND P0, PT, R52, 0x1, PT ;  /* 0x000000013400780c */ /* 0x004fda0003f06270 */
[----:B------:R-:W-:Y:S05]  /*19650*/  @!P0 BRA `(.L_x_793) ;  /* 0x0000003800448947 */ /* 0x000fea0003800000 */
[----:B------:R-:W-:Y:S01]  /*19660*/  UISETP.GE.U32.AND UP0, UPT, UR15, 0xf, UPT ;  /* 0x0000000f0f00788c */ /* 0x000fe2000bf06070 */
[----:B-1----:R-:W-:Y:S01]  /*19670*/  IMAD.MOV.U32 R10, RZ, RZ, RZ ;  /* 0x000000ffff0a7224 */ /* 0x002fe200078e00ff */
[----:B------:R-:W-:-:S07]  /*19680*/  UISETP.NE.AND UP1, UPT, UR14, URZ, UPT ;  /* 0x000000ff0e00728c */ /* 0x000fce000bf25270 */
[----:B------:R-:W-:Y:S05]  /*19690*/  BRA.U !UP0, `(.L_x_794) ;  /* 0x00000001089c7547 */ /* 0x000fea000b800000 */
[----:B------:R-:W-:Y:S01]  /*196a0*/  LOP3.LUT R10, R52, 0x7ffffff0, RZ, 0xc0, !PT ;  /* 0x7ffffff0340a7812 */ /* 0x000fe200078ec0ff */
[----:B0-----:R-:W-:-:S07]  /*196b0*/  IMAD.MOV.U32 R11, RZ, RZ, RZ ;  /* 0x000000ffff0b7224 */ /* 0x001fce00078e00ff */
.L_x_795:
[C---:B-1----:R-:W-:Y:S02]  /*196c0*/  IMAD R12, R11.reuse, 0x8, R4 ;  /* 0x000000080b0c7824 */ /* 0x042fe400078e0204 */
[C---:B------:R-:W-:Y:S02]  /*196d0*/  IMAD R13, R11.reuse, 0x8, R3 ;  /* 0x000000080b0d7824 */ /* 0x040fe400078e0203 */
[----:B------:R-:W-:Y:S01]  /*196e0*/  VIADD R11, R11, 0x10 ;  /* 0x000000100b0b7836 */ /* 0x000fe20000000000 */
[----:B------:R1:W-:Y:S04]  /*196f0*/  STL.64 [R12], RZ ;  /* 0x000000ff0c007387 */ /* 0x0003e80000100a00 */
[----:B------:R1:W-:Y:S01]  /*19700*/  STL.64 [R13], RZ ;  /* 0x000000ff0d007387 */ /* 0x0003e20000100a00 */
[----:B------:R-:W-:-:S03]  /*19710*/  ISETP.NE.AND P0, PT, R11, R10, PT ;  /* 0x0000000a0b00720c */ /* 0x000fc60003f05270 */
        /* <DEDUP_REMOVED lines=31> */
.L_x_794:
[----:B------:R-:W-:Y:S05]  /*19910*/  BRA.U !UP1, `(.L_x_796) ;  /* 0x0000000109c47547 */ /* 0x000fea000b800000 */
[----:B------:R-:W-:Y:S01]  /*19920*/  UISETP.GE.U32.AND UP0, UPT, UR14, 0x8, UPT ;  /* 0x000000080e00788c */ /* 0x000fe2000bf06070 */
[----:B01----:R-:W-:-:S04]  /*19930*/  LOP3.LUT R13, R52, 0x7, RZ, 0xc0, !PT ;  /* 0x00000007340d7812 */ /* 0x003fc800078ec0ff */
        /* <DEDUP_REMOVED lines=21> */
.L_x_797:
[----:B------:R-:W-:Y:S05]  /*19a90*/  @!P0 BRA `(.L_x_796) ;  /* 0x0000000000648947 */ /* 0x000fea0003800000 */
[----:B------:R-:W-:Y:S02]  /*19aa0*/  ISETP.GE.U32.AND P0, PT, R13, 0x4, PT ;  /* 0x000000040d00780c */ /* 0x000fe40003f06070 */
[----:B------:R-:W-:-:S04]  /*19ab0*/  LOP3.LUT R14, R52, 0x3, RZ, 0xc0, !PT ;  /* 0x00000003340e7812 */ /* 0x000fc800078ec0ff */
[----:B------:R-:W-:-:S07]  /*19ac0*/  ISETP.NE.AND P1, PT, R14, RZ, PT ;  /* 0x000000ff0e00720c */ /* 0x000fce0003f25270 */
[----:B------:R-:W-:Y:S06]  /*19ad0*/  @!P0 BRA `(.L_x_798) ;  /* 0x00000000002c8947 */ /* 0x000fec0003800000 */
[C---:B0-----:R-:W-:Y:S01]  /*19ae0*/  IMAD R11, R10.reuse, 0x8, R4 ;  /* 0x000000080a0b7824 */ /* 0x041fe200078e0204 */
[C---:B------:R-:W-:Y:S01]  /*19af0*/  LEA R12, R10.reuse, R3, 0x3 ;  /* 0x000000030a0c7211 */ /* 0x040fe200078e18ff */
[----:B------:R-:W-:-:S03]  /*19b00*/  VIADD R10, R10, 0x4 ;  /* 0x000000040a0a7836 */ /* 0x000fc60000000000 */
        /* <DEDUP_REMOVED lines=8> */
.L_x_798:
[----:B------:R-:W-:Y:S05]  /*19b90*/  @!P1 BRA `(.L_x_796) ;  /* 0x0000000000249947 */ /* 0x000fea0003800000 */
[----:B------:R-:W-:-:S05]  /*19ba0*/  UMOV UR4, URZ ;  /* 0x000000ff00047c82 */ /* 0x000fca0008000000 */
.L_x_799:
        /* <DEDUP_REMOVED lines=8> */
.L_x_796:
[----:B------:R-:W-:Y:S01]  /*19c30*/  LOP3.LUT R62, R8, 0x7, RZ, 0xc0, !PT ;  /* 0x00000007083e7812 */ /* 0x000fe200078ec0ff */
[----:B------:R-:W-:Y:S01]  /*19c40*/  IMAD.SHL.U32 R52, R52, 0x8, RZ ;  /* 0x0000000834347824 */ /* 0x000fe200078e00ff */
[C---:B------:R-:W-:Y:S01]  /*19c50*/  LOP3.LUT R53, R8.reuse, 0x7ffffff8, RZ, 0xc0, !PT ;  /* 0x7ffffff808357812 */ /* 0x040fe200078ec0ff */
[----:B------:R-:W-:Y:S01]  /*19c60*/  VIADD R54, R1, 0x488 ;  /* 0x0000048801367836 */ /* 0x000fe20000000000 */
[----:B------:R-:W-:Y:S01]  /*19c70*/  LOP3.LUT R64, R8, 0x3, RZ, 0xc0, !PT ;  /* 0x0000000308407812 */ /* 0x000fe200078ec0ff */
[----:B------:R-:W-:Y:S02]  /*19c80*/  VIADD R10, R62, 0xffffffff ;  /* 0xffffffff3e0a7836 */ /* 0x000fe40000000000 */
[----:B------:R-:W-:Y:S02]  /*19c90*/  IMAD.MOV.U32 R55, RZ, RZ, RZ ;  /* 0x000000ffff377224 */ /* 0x000fe400078e00ff */
[----:B------:R-:W-:Y:S01]  /*19ca0*/  IMAD.MOV R56, RZ, RZ, -R53 ;  /* 0x000000ffff387224 */ /* 0x000fe200078e0a35 */
[----:B------:R-:W-:-:S13]  /*19cb0*/  ISETP.GE.U32.AND P0, PT, R10, 0x3, PT ;  /* 0x000000030a00780c */ /* 0x000fda0003f06070 */
.L_x_810:
[----:B------:R-:W-:Y:S01]  /*19cc0*/  ISETP.GE.AND P1, PT, R8, 0x1, PT ;  /* 0x000000010800780c */ /* 0x000fe20003f26270 */
[----:B------:R-:W-:-:S12]  /*19cd0*/  BSSY.RECONVERGENT B1, `(.L_x_800) ;  /* 0x000009c000017945 */ /* 0x000fd80003800200 */
[----:B--2---:R-:W-:Y:S05]  /*19ce0*/  @!P1 BRA `(.L_x_801) ;  /* 0x0000000800689947 */ /* 0x004fea0003800000 */
[C---:B------:R-:W-:Y:S01]  /*19cf0*/  IMAD R57, R55.reuse, 0x8, R4 ;  /* 0x0000000837397824 */ /* 0x040fe200078e0204 */
[----:B------:R-:W-:-:S04]  /*19d00*/  LEA R59, R55, R3, 0x3 ;  /* 0x00000003373b7211 */ /* 0x000fc800078e18ff */
[----:B------:R2:W5:Y:S04]  /*19d10*/  LDL.64 R48, [R57] ;  /* 0x0000000039307983 */ /* 0x0005680000100a00 */
[----:B------:R2:W5:Y:S01]  /*19d20*/  LDL.64 R42, [R59] ;  /* 0x000000003b2a7983 */ /* 0x0005620000100a00 */
[----:B------:R-:W-:Y:S01]  /*19d30*/  ISETP.GE.U32.AND P1, PT, R8, 0x8, PT ;  /* 0x000000080800780c */ /* 0x000fe20003f26070 */
[----:B------:R-:W-:Y:S01]  /*19d40*/  BSSY.RECONVERGENT B2, `(.L_x_802) ;  /* 0x000004e000027945 */ /* 0x000fe20003800200 */
[----:B------:R-:W-:-:S11]  /*19d50*/  IMAD.MOV.U32 R30, RZ, RZ, RZ ;  /* 0x000000ffff1e7224 */ /* 0x000fd600078e00ff */
[----:B--2---:R-:W-:Y:S05]  /*19d60*/  @!P1 BRA `(.L_x_803) ;  /* 0x00000004002c9947 */ /* 0x004fea0003800000 */
[----:B01----:R-:W0:Y:S01]  /*19d70*/  LDC R12, c[0x0][0x3a0] ;  /* 0x0000e800ff0c7b82 */ /* 0x003e220000000800 */
[----:B------:R-:W-:Y:S01]  /*19d80*/  IMAD.MOV.U32 R10, RZ, RZ, 0x8 ;  /* 0x00000008ff0a7424 */ /* 0x000fe200078e00ff */
[----:B------:R-:W-:Y:S01]  /*19d90*/  BSSY.RECONVERGENT B3, `(.L_x_804) ;  /* 0x0000047000037945 */ /* 0x000fe20003800200 */
[----:B------:R-:W-:Y:S02]  /*19da0*/  IMAD.MOV.U32 R60, RZ, RZ, R54 ;  /* 0x000000ffff3c7224 */ /* 0x000fe400078e0036 */
[----:B------:R-:W-:Y:S02]  /*19db0*/  IMAD.MOV.U32 R58, RZ, RZ, R56 ;  /* 0x000000ffff3a7224 */ /* 0x000fe400078e0038 */
[----:B------:R-:W-:-:S04]  /*19dc0*/  IMAD.WIDE.U32 R10, R55, R10, UR6 ;  /* 0x00000006370a7e25 */ /* 0x000fc8000f8e000a */
[C-C-:B0-----:R-:W-:Y:S02]  /*19dd0*/  IMAD R61, R12.reuse, 0x7, R55.reuse ;  /* 0x000000070c3d7824 */ /* 0x141fe400078e0237 */
[C-C-:B------:R-:W-:Y:S02]  /*19de0*/  IMAD R63, R12.reuse, 0x6, R55.reuse ;  /* 0x000000060c3f7824 */ /* 0x140fe400078e0237 */
[C-C-:B------:R-:W-:Y:S02]  /*19df0*/  IMAD R65, R12.reuse, 0x5, R55.reuse ;  /* 0x000000050c417824 */ /* 0x140fe400078e0237 */
[C-C-:B------:R-:W-:Y:S02]  /*19e00*/  IMAD R67, R12.reuse, 0x4, R55.reuse ;  /* 0x000000040c437824 */ /* 0x140fe400078e0237 */
[C-C-:B------:R-:W-:Y:S02]  /*19e10*/  IMAD R69, R12.reuse, 0x3, R55.reuse ;  /* 0x000000030c457824 */ /* 0x140fe400078e0237 */
[----:B------:R-:W-:-:S02]  /*19e20*/  IMAD R71, R12, 0x2, R55 ;  /* 0x000000020c477824 */ /* 0x000fc400078e0237 */
[----:B------:R-:W-:-:S07]  /*19e30*/  IMAD.IADD R73, R55, 0x1, R12 ;  /* 0x0000000137497824 */ /* 0x000fce00078e020c */
.L_x_805:
[----:B------:R-:W-:Y:S01]  /*19e40*/  IMAD.MOV.U32 R12, RZ, RZ, R10 ;  /* 0x000000ffff0c7224 */ /* 0x000fe200078e000a */
[----:B------:R-:W-:Y:S01]  /*19e50*/  LEA R40, R73, UR6, 0x3 ;  /* 0x0000000649287c11 */ /* 0x000fe2000f8e18ff */
[----:B------:R-:W2:Y:S04]  /*19e60*/  LDL.64 R44, [R60+-0x20] ;  /* 0xffffe0003c2c7983 */ /* 0x000ea80000100a00 */
[----:B------:R0:W3:Y:S01]  /*19e70*/  LDL.64 R50, [R12] ;  /* 0x000000000c327983 */ /* 0x0000e20000100a00 */
[----:B------:R-:W-:-:S03]  /*19e80*/  LEA R34, R71, UR6, 0x3 ;  /* 0x0000000647227c11 */ /* 0x000fc6000f8e18ff */
[----:B------:R-:W4:Y:S01]  /*19e90*/  LDL.64 R40, [R40] ;  /* 0x0000000028287983 */ /* 0x000f220000100a00 */
[----:B------:R-:W-:-:S03]  /*19ea0*/  LEA R30, R69, UR6, 0x3 ;  /* 0x00000006451e7c11 */ /* 0x000fc6000f8e18ff */
[----:B------:R-:W4:Y:S04]  /*19eb0*/  LDL.64 R38, [R60+-0x18] ;  /* 0xffffe8003c267983 */ /* 0x000f280000100a00 */
        /* <DEDUP_REMOVED lines=8> */
[----:B------:R-:W4:Y:S04]  /*19f40*/  LDL.64 R28, [R60] ;  /* 0x000000003c1c7983 */ /* 0x000f280000100a00 */
[----:B------:R-:W4:Y:S01]  /*19f50*/  LDL.64 R20, [R20] ;  /* 0x0000000014147983 */ /* 0x000f220000100a00 */
[----:B0-----:R-:W-:-:S03]  /*19f60*/  LEA R12, R61, UR6, 0x3 ;  /* 0x000000063d0c7c11 */ /* 0x001fc6000f8e18ff */
        /* <DEDUP_REMOVED lines=38> */
[----:B------:R-:W-:-:S06]  /*1a1d0*/  DFMA R48, R12, R14, R48 ;  /* 0x0000000e0c30722b */ /* 0x000fcc0000000030 */
[----:B------:R-:W-:Y:S01]  /*1a1e0*/  DFMA R42, R14, R42, R20 ;  /* 0x0000002a0e2a722b */ /* 0x000fe20000000014 */
[----:B------:R-:W-:Y:S10]  /*1a1f0*/  @P1 BRA `(.L_x_805) ;  /* 0xfffffffc00101947 */ /* 0x000ff4000383ffff */
[----:B------:R-:W-:Y:S05]  /*1a200*/  BSYNC.RECONVERGENT B3 ;  /* 0x0000000000037941 */ /* 0x000fea0003800200 */
.L_x_804:
[----:B------:R-:W-:-:S07]  /*1a210*/  IMAD.MOV.U32 R30, RZ, RZ, R53 ;  /* 0x000000ffff1e7224 */ /* 0x000fce00078e0035 */
.L_x_803:
[----:B------:R-:W-:Y:S05]  /*1a220*/  BSYNC.RECONVERGENT B2 ;  /* 0x0000000000027941 */ /* 0x000fea0003800200 */
.L_x_802:
        /* <DEDUP_REMOVED lines=14> */
[----:B------:R-:W-:-:S06]  /*1a310*/  LEA R11, R10, UR6, 0x3 ;  /* 0x000000060a0b7c11 */ /* 0x000fcc000f8e18ff */
[----:B------:R-:W3:Y:S01]  /*1a320*/  LDL.64 R10, [R11] ;  /* 0x000000000b0a7983 */ /* 0x000ee20000100a00 */
[C---:B------:R-:W-:Y:S01]  /*1a330*/  LEA R16, R14.reuse, UR6, 0x3 ;  /* 0x000000060e107c11 */ /* 0x040fe2000f8e18ff */
[----:B------:R-:W-:-:S05]  /*1a340*/  VIADD R14, R14, UR4 ;  /* 0x000000040e0e7c36 */ /* 0x000fca0008000000 */
[----:B------:R-:W4:Y:S01]  /*1a350*/  LDL.64 R16, [R16] ;  /* 0x0000000010107983 */ /* 0x000f220000100a00 */
[C---:B------:R-:W-:Y:S02]  /*1a360*/  LEA R20, R14.reuse, UR6, 0x3 ;  /* 0x000000060e147c11 */ /* 0x040fe4000f8e18ff */
[----:B------:R-:W-:-:S04]  /*1a370*/  IADD3 R14, PT, PT, R14, UR4, RZ ;  /* 0x000000040e0e7c10 */ /* 0x000fc8000fffe0ff */
[----:B------:R-:W2:Y:S01]  /*1a380*/  LDL.64 R20, [R20] ;  /* 0x0000000014147983 */ /* 0x000ea20000100a00 */
[----:B------:R-:W-:-:S06]  /*1a390*/  LEA R26, R14, UR6, 0x3 ;  /* 0x000000060e1a7c11 */ /* 0x000fcc000f8e18ff */
        /* <DEDUP_REMOVED lines=14> */
.L_x_809:
[----:B------:R-:W-:Y:S05]  /*1a480*/  BSYNC.RECONVERGENT B3 ;  /* 0x0000000000037941 */ /* 0x000fea0003800200 */
.L_x_808:
        /* <DEDUP_REMOVED lines=9> */
[C---:B------:R-:W-:Y:S01]  /*1a520*/  @P1 IMAD.IADD R10, R11.reuse, 0x1, R10 ;  /* 0x000000010b0a1824 */ /* 0x040fe200078e020a */
[----:B------:R-:W-:Y:S01]  /*1a530*/  @P1 LEA R14, R11, UR6, 0x3 ;  /* 0x000000060b0e1c11 */ /* 0x000fe2000f8e18ff */
[----:B------:R-:W-:-:S05]  /*1a540*/  @P1 VIADD R30, R30, 0x2 ;  /* 0x000000021e1e1836 */ /* 0x000fca0000000000 */
[----:B------:R-:W2:Y:S01]  /*1a550*/  @P1 LDL.64 R14, [R14] ;  /* 0x000000000e0e1983 */ /* 0x000ea20000100a00 */
[----:B------:R-:W-:Y:S01]  /*1a560*/  @P1 LEA R20, R10, UR6, 0x3 ;  /* 0x000000060a141c11 */ /* 0x000fe2000f8e18ff */
[----:B0-----:R-:W-:-:S05]  /*1a570*/  @P2 IMAD R10, R30, R12, R55 ;  /* 0x0000000c1e0a2224 */ /* 0x001fca00078e0237 */
[----:B------:R-:W4:Y:S01]  /*1a580*/  @P1 LDL.64 R20, [R20] ;  /* 0x0000000014141983 */ /* 0x000f220000100a00 */
[----:B------:R-:W-:Y:S01]  /*1a590*/  @P2 LEA R10, R10, UR6, 0x3 ;  /* 0x000000060a0a2c11 */ /* 0x000fe2000f8e18ff */
        /* <DEDUP_REMOVED lines=12> */
.L_x_807:
[----:B------:R-:W-:Y:S05]  /*1a660*/  BSYNC.RECONVERGENT B2 ;  /* 0x0000000000027941 */ /* 0x000fea0003800200 */
.L_x_806:
[----:B-----5:R2:W-:Y:S04]  /*1a670*/  STL.64 [R57], R48 ;  /* 0x0000003039007387 */ /* 0x0205e80000100a00 */
[----:B------:R2:W-:Y:S02]  /*1a680*/  STL.64 [R59], R42 ;  /* 0x0000002a3b007387 */ /* 0x0005e40000100a00 */
.L_x_801:
[----:B------:R-:W-:Y:S05]  /*1a690*/  BSYNC.RECONVERGENT B1 ;  /* 0x0000000000017941 */ /* 0x000fea0003800200 */
.L_x_800:
[----:B------:R-:W3:Y:S01]  /*1a6a0*/  LDCU UR8, c[0x0][0x3a0] ;  /* 0x00007400ff0877ac */ /* 0x000ee20008000800 */
[----:B------:R-:W-:-:S05]  /*1a6b0*/  VIADD R55, R55, 0x1 ;  /* 0x0000000137377836 */ /* 0x000fca0000000000 */
[----:B---3--:R-:W-:-:S13]  /*1a6c0*/  ISETP.NE.AND P1, PT, R55, UR8, PT ;  /* 0x0000000837007c0c */ /* 0x008fda000bf25270 */
[----:B------:R-:W-:Y:S05]  /*1a6d0*/  @P1 BRA `(.L_x_810) ;  /* 0xfffffff400781947 */ /* 0x000fea000383ffff */
[----:B------:R-:W-:Y:S02]  /*1a6e0*/  UISETP.GE.U32.AND UP0, UPT, UR15, 0xf, UPT ;  /* 0x0000000f0f00788c */ /* 0x000fe4000bf06070 */
[----:B------:R-:W-:Y:S01]  /*1a6f0*/  UISETP.NE.AND UP1, UPT, UR14, URZ, UPT ;  /* 0x000000ff0e00728c */ /* 0x000fe2000bf25270 */
[----:B------:R-:W-:-:S06]  /*1a700*/  UMOV UR4, URZ ;  /* 0x000000ff00047c82 */ /* 0x000fcc0008000000 */
[----:B------:R-:W-:Y:S05]  /*1a710*/  BRA.U !UP0, `(.L_x_811) ;  /* 0x0000000908347547 */ /* 0x000fea000b800000 */
[----:B------:R-:W-:Y:S01]  /*1a720*/  ULOP3.LUT UR4, UR8, 0x7ffffff0, URZ, 0xc0, !UPT ;  /* 0x7ffffff008047892 */ /* 0x000fe2000f8ec0ff */
[----:B01----:R-:W-:Y:S02]  /*1a730*/  VIADD R11, R1, 0x340 ;  /* 0x00000340010b7836 */ /* 0x003fe40000000000 */
[----:B------:R-:W-:Y:S01]  /*1a740*/  VIADD R5, R3, 0x40 ;  /* 0x0000004003057836 */ /* 0x000fe20000000000 */
[----:B------:R-:W-:Y:S01]  /*1a750*/  UIADD3 UR9, UPT, UPT, -UR4, URZ, URZ ;  /* 0x000000ff04097290 */ /* 0x000fe2000fffe1ff */
[----:B------:R-:W-:Y:S02]  /*1a760*/  VIADD R8, R1, 0x3b8 ;  /* 0x000003b801087836 */ /* 0x000fe40000000000 */
[----:B------:R-:W-:-:S09]  /*1a770*/  VIADD R10, R4, 0x40 ;  /* 0x00000040040a7836 */ /* 0x000fd20000000000 */
.L_x_812:
        /* <DEDUP_REMOVED lines=12> */
[----:B------:R-:W4:Y:S04]  /*1a840*/  LDL.64 R18, [R8+-0x38] ;  /* 0xffffc80008127983 */ /* 0x000f280000100a00 */
[----:B------:R-:W4:Y:S02]  /*1a850*/  LDL.64 R20, [R10+-0x38] ;  /* 0xffffc8000a147983 */ /* 0x000f240000100a00 */
[----:B----4-:R-:W-:-:S07]  /*1a860*/  DFMA R18, R6, R18, R20 ;  /* 0x000000120612722b */ /* 0x010fce0000000014 */
        /* <DEDUP_REMOVED lines=9> */
[----:B---3--:R-:W3:Y:S04]  /*1a900*/  LDL.64 R16, [R11+-0x28] ;  /* 0xffffd8000b107983 */ /* 0x008ee80000100a00 */
[----:B------:R-:W3:Y:S02]  /*1a910*/  LDL.64 R20, [R5+-0x28] ;  /* 0xffffd80005147983 */ /* 0x000ee40000100a00 */
[----:B---3--:R-:W-:-:S07]  /*1a920*/  DFMA R16, R6, R16, R20 ;  /* 0x000000100610722b */ /* 0x008fce0000000014 */
[----:B------:R3:W-:Y:S04]  /*1a930*/  STL.64 [R5+-0x28], R16 ;  /* 0xffffd81005007387 */ /* 0x0007e80000100a00 */
[----:B----4-:R-:W4:Y:S04]  /*1a940*/  LDL.64 R18, [R8+-0x28] ;  /* 0xffffd80008127983 */ /* 0x010f280000100a00 */
        /* <DEDUP_REMOVED lines=43> */
[----:B---3--:R-:W3:Y:S04]  /*1ac00*/  LDL.64 R16, [R11+0x8] ;  /* 0x000008000b107983 */ /* 0x008ee80000100a00 */
[----:B------:R-:W3:Y:S02]  /*1ac10*/  LDL.64 R20, [R5+0x8] ;  /* 0x0000080005147983 */ /* 0x000ee40000100a00 */
[----:B---3--:R-:W-:-:S07]  /*1ac20*/  DFMA R16, R6, R16, R20 ;  /* 0x000000100610722b */ /* 0x008fce0000000014 */
[----:B------:R3:W-:Y:S04]  /*1ac30*/  STL.64 [R5+0x8], R16 ;  /* 0x0000081005007387 */ /* 0x0007e80000100a00 */
[----:B----4-:R-:W4:Y:S04]  /*1ac40*/  LDL.64 R18, [R8+0x8] ;  /* 0x0000080008127983 */ /* 0x010f280000100a00 */
[----:B------:R-:W4:Y:S02]  /*1ac50*/  LDL.64 R20, [R10+0x8] ;  /* 0x000008000a147983 */ /* 0x000f240000100a00 */
[----:B----4-:R-:W-:-:S07]  /*1ac60*/  DFMA R18, R6, R18, R20 ;  /* 0x000000120612722b */ /* 0x010fce0000000014 */
        /* <DEDUP_REMOVED lines=41> */
[----:B---3--:R-:W3:Y:S04]  /*1af00*/  LDL.64 R16, [R11+0x38] ;  /* 0x000038000b107983 */ /* 0x008ee80000100a00 */
[----:B------:R-:W3:Y:S02]  /*1af10*/  LDL.64 R20, [R5+0x38] ;  /* 0x0000380005147983 */ /* 0x000ee40000100a00 */
[----:B---3--:R-:W-:-:S07]  /*1af20*/  DFMA R16, R6, R16, R20 ;  /* 0x000000100610722b */ /* 0x008fce0000000014 */
[----:B------:R0:W-:Y:S04]  /*1af30*/  STL.64 [R5+0x38], R16 ;  /* 0x0000381005007387 */ /* 0x0001e80000100a00 */
[----:B----4-:R1:W3:Y:S04]  /*1af40*/  LDL.64 R18, [R8+0x38] ;  /* 0x0000380008127983 */ /* 0x0102e80000100a00 */
[----:B------:R-:W3:Y:S01]  /*1af50*/  LDL.64 R20, [R10+0x38] ;  /* 0x000038000a147983 */ /* 0x000ee20000100a00 */
[----:B------:R-:W-:Y:S01]  /*1af60*/  UIADD3 UR9, UPT, UPT, UR9, 0x10, URZ ;  /* 0x0000001009097890 */ /* 0x000fe2000fffe0ff */
[----:B------:R-:W-:Y:S01]  /*1af70*/  IADD3 R11, PT, PT, R11, 0x80, RZ ;  /* 0x000000800b0b7810 */ /* 0x000fe20007ffe0ff */
[----:B0-----:R-:W-:-:S02]  /*1af80*/  VIADD R5, R5, 0x80 ;  /* 0x0000008005057836 */ /* 0x001fc40000000000 */
[----:B------:R-:W-:Y:S01]  /*1af90*/  UISETP.NE.AND UP0, UPT, UR9, URZ, UPT ;  /* 0x000000ff0900728c */ /* 0x000fe2000bf05270 */
[----:B-1----:R-:W-:Y:S01]  /*1afa0*/  VIADD R8, R8, 0x80 ;  /* 0x0000008008087836 */ /* 0x002fe20000000000 */
[----:B---3--:R-:W-:-:S07]  /*1afb0*/  DFMA R18, R6, R18, R20 ;  /* 0x000000120612722b */ /* 0x008fce0000000014 */
[----:B------:R0:W-:Y:S02]  /*1afc0*/  STL.64 [R10+0x38], R18 ;  /* 0x000038120a007387 */ /* 0x0001e40000100a00 */
[----:B0-----:R-:W-:Y:S01]  /*1afd0*/  VIADD R10, R10, 0x80 ;  /* 0x000000800a0a7836 */ /* 0x001fe20000000000 */
[----:B------:R-:W-:Y:S06]  /*1afe0*/  BRA.U UP0, `(.L_x_812) ;  /* 0xfffffff500e47547 */ /* 0x000fec000b83ffff */
.L_x_811:
[----:B------:R-:W-:Y:S05]  /*1aff0*/  BRA.U !UP1, `(.L_x_813) ;  /* 0x0000000909247547 */ /* 0x000fea000b800000 */
[----:B------:R-:W-:Y:S02]  /*1b000*/  UISETP.GE.U32.AND UP0, UPT, UR14, 0x8, UPT ;  /* 0x000000080e00788c */ /* 0x000fe4000bf06070 */
[----:B------:R-:W-:-:S04]  /*1b010*/  ULOP3.LUT UR12, UR8, 0x7, URZ, 0xc0, !UPT ;  /* 0x00000007080c7892 */ /* 0x000fc8000f8ec0ff */
[----:B------:R-:W-:-:S03]  /*1b020*/  UISETP.NE.AND UP1, UPT, UR12, URZ, UPT ;  /* 0x000000ff0c00728c */ /* 0x000fc6000bf25270 */
[----:B------:R-:W-:Y:S08]  /*1b030*/  BRA.U !UP0, `(.L_x_814) ;  /* 0x0000000508147547 */ /* 0x000ff0000b800000 */
[----:B------:R-:W-:Y:S02]  /*1b040*/  ULEA UR9, UR4, UR16, 0x3 ;  /* 0x0000001004097291 */ /* 0x000fe4000f8e18ff */
[----:B------:R-:W-:-:S04]  /*1b050*/  IMAD.U32 R8, RZ, RZ, UR4 ;  /* 0x00000004ff087e24 */ /* 0x000fc8000f8e00ff */
[----:B------:R-:W-:-:S03]  /*1b060*/  IMAD R5, R8, 0x8, R3 ;  /* 0x0000000808057824 */ /* 0x000fc600078e0203 */
[----:B01----:R-:W3:Y:S04]  /*1b070*/  LDL.64 R10, [UR9+0x300] ;  /* 0x00030009ff0a7983 */ /* 0x003ee80008100a00 */
[----:B------:R-:W3:Y:S01]  /*1b080*/  LDL.64 R12, [R5] ;  /* 0x00000000050c7983 */ /* 0x000ee20000100a00 */
[----:B------:R-:W-:Y:S01]  /*1b090*/  IMAD R8, R8, 0x8, R4 ;  /* 0x0000000808087824 */ /* 0x000fe200078e0204 */
[----:B---3--:R-:W-:-:S07]  /*1b0a0*/  DFMA R10, R6, R10, R12 ;  /* 0x0000000a060a722b */ /* 0x008fce000000000c */
[----:B------:R0:W-:Y:S04]  /*1b0b0*/  STL.64 [R5], R10 ;  /* 0x0000000a05007387 */ /* 0x0001e80000100a00 */
[----:B------:R-:W3:Y:S04]  /*1b0c0*/  LDL.64 R12, [UR9+0x378] ;  /* 0x00037809ff0c7983 */ /* 0x000ee80008100a00 */
[----:B------:R-:W3:Y:S02]  /*1b0d0*/  LDL.64 R14, [R8] ;  /* 0x00000000080e7983 */ /* 0x000ee40000100a00 */
[----:B---3--:R-:W-:-:S07]  /*1b0e0*/  DFMA R12, R6, R12, R14 ;  /* 0x0000000c060c722b */ /* 0x008fce000000000e */
[----:B------:R1:W-:Y:S04]  /*1b0f0*/  STL.64 [R8], R12 ;  /* 0x0000000c08007387 */ /* 0x0003e80000100a00 */
[----:B------:R-:W3:Y:S04]  /*1b100*/  LDL.64 R14, [UR9+0x308] ;  /* 0x00030809ff0e7983 */ /* 0x000ee80008100a00 */
[----:B------:R-:W3:Y:S02]  /*1b110*/  LDL.64 R16, [R5+0x8] ;  /* 0x0000080005107983 */ /* 0x000ee40000100a00 */
[----:B---3--:R-:W-:-:S07]  /*1b120*/  DFMA R14, R6, R14, R16 ;  /* 0x0000000e060e722b */ /* 0x008fce0000000010 */
[----:B------:R3:W-:Y:S04]  /*1b130*/  STL.64 [R5+0x8], R14 ;  /* 0x0000080e05007387 */ /* 0x0007e80000100a00 */
[----:B------:R-:W4:Y:S04]  /*1b140*/  LDL.64 R16, [UR9+0x380] ;  /* 0x00038009ff107983 */ /* 0x000f280008100a00 */
[----:B------:R-:W4:Y:S02]  /*1b150*/  LDL.64 R18, [R8+0x8] ;  /* 0x0000080008127983 */ /* 0x000f240000100a00 */
[----:B----4-:R-:W-:-:S07]  /*1b160*/  DFMA R16, R6, R16, R18 ;  /* 0x000000100610722b */ /* 0x010fce0000000012 */
[----:B------:R4:W-:Y:S04]  /*1b170*/  STL.64 [R8+0x8], R16 ;  /* 0x0000081008007387 */ /* 0x0009e80000100a00 */
[----:B0-----:R-:W5:Y:S04]  /*1b180*/  LDL.64 R10, [UR9+0x310] ;  /* 0x00031009ff0a7983 */ /* 0x001f680008100a00 */
[----:B------:R-:W5:Y:S02]  /*1b190*/  LDL.64 R18, [R5+0x10] ;  /* 0x0000100005127983 */ /* 0x000f640000100a00 */
[----:B-----5:R-:W-:-:S07]  /*1b1a0*/  DFMA R10, R6, R10, R18 ;  /* 0x0000000a060a722b */ /* 0x020fce0000000012 */
[----:B------:R0:W-:Y:S04]  /*1b1b0*/  STL.64 [R5+0x10], R10 ;  /* 0x0000100a05007387 */ /* 0x0001e80000100a00 */
[----:B-1----:R-:W5:Y:S04]  /*1b1c0*/  LDL.64 R12, [UR9+0x388] ;  /* 0x00038809ff0c7983 */ /* 0x002f680008100a00 */
[----:B------:R-:W5:Y:S02]  /*1b1d0*/  LDL.64 R18, [R8+0x10] ;  /* 0x0000100008127983 */ /* 0x000f640000100a00 */
[----:B-----5:R-:W-:-:S07]  /*1b1e0*/  DFMA R12, R6, R12, R18 ;  /* 0x0000000c060c722b */ /* 0x020fce0000000012 */
[----:B------:R1:W-:Y:S04]  /*1b1f0*/  STL.64 [R8+0x10], R12 ;  /* 0x0000100c08007387 */ /* 0x0003e80000100a00 */
[----:B---3--:R-:W3:Y:S04]  /*1b200*/  LDL.64 R14, [UR9+0x318] ;  /* 0x00031809ff0e7983 */ /* 0x008ee80008100a00 */
[----:B------:R-:W3:Y:S02]  /*1b210*/  LDL.64 R18, [R5+0x18] ;  /* 0x0000180005127983 */ /* 0x000ee40000100a00 */
[----:B---3--:R-:W-:-:S07]  /*1b220*/  DFMA R14, R6, R14, R18 ;  /* 0x0000000e060e722b */ /* 0x008fce0000000012 */
[----:B------:R3:W-:Y:S04]  /*1b230*/  STL.64 [R5+0x18], R14 ;  /* 0x0000180e05007387 */ /* 0x0007e80000100a00 */
[----:B----4-:R-:W4:Y:S04]  /*1b240*/  LDL.64 R16, [UR9+0x390] ;  /* 0x00039009ff107983 */ /* 0x010f280008100a00 */
        /* <DEDUP_REMOVED lines=31> */
[----:B----4-:R-:W3:Y:S04]  /*1b440*/  LDL.64 R16, [UR9+0x3b0] ;  /* 0x0003b009ff107983 */ /* 0x010ee80008100a00 */
[----:B------:R-:W3:Y:S01]  /*1b450*/  LDL.64 R18, [R8+0x38] ;  /* 0x0000380008127983 */ /* 0x000ee20000100a00 */
[----:B------:R-:W-:Y:S01]  /*1b460*/  UIADD3 UR4, UPT, UPT, UR4, 0x8, URZ ;  /* 0x0000000804047890 */ /* 0x000fe2000fffe0ff */
[----:B---3--:R-:W-:-:S07]  /*1b470*/  DFMA R16, R6, R16, R18 ;  /* 0x000000100610722b */ /* 0x008fce0000000012 */
[----:B------:R0:W-:Y:S04]  /*1b480*/  STL.64 [R8+0x38], R16 ;  /* 0x0000381008007387 */ /* 0x0001e80000100a00 */
.L_x_814:
[----:B------:R-:W-:Y:S05]  /*1b490*/  BRA.U !UP1, `(.L_x_813) ;  /* 0x0000000109fc7547 */ /* 0x000fea000b800000 */
[----:B------:R-:W-:Y:S02]  /*1b4a0*/  UISETP.GE.U32.AND UP0, UPT, UR12, 0x4, UPT ;  /* 0x000000040c00788c */ /* 0x000fe4000bf06070 */
[----:B------:R-:W-:-:S04]  /*1b4b0*/  ULOP3.LUT UR9, UR8, 0x3, URZ, 0xc0, !UPT ;  /* 0x0000000308097892 */ /* 0x000fc8000f8ec0ff */
[----:B------:R-:W-:-:S03]  /*1b4c0*/  UISETP.NE.AND UP1, UPT, UR9, URZ, UPT ;  /* 0x000000ff0900728c */ /* 0x000fc6000bf25270 */
[----:B------:R-:W-:Y:S08]  /*1b4d0*/  BRA.U !UP0, `(.L_x_815) ;  /* 0x0000000108947547 */ /* 0x000ff0000b800000 */
[----:B------:R-:W-:Y:S02]  /*1b4e0*/  ULEA UR12, UR4, UR16, 0x3 ;  /* 0x00000010040c7291 */ /* 0x000fe4000f8e18ff */
[----:B------:R-:W-:-:S04]  /*1b4f0*/  IMAD.U32 R21, RZ, RZ, UR4 ;  /* 0x00000004ff157e24 */ /* 0x000fc8000f8e00ff */
[----:B0-----:R-:W-:-:S03]  /*1b500*/  IMAD R5, R21, 0x8, R3 ;  /* 0x0000000815057824 */ /* 0x001fc600078e0203 */
[----:B-1----:R-:W3:Y:S04]  /*1b510*/  LDL.64 R10, [UR12+0x300] ;  /* 0x0003000cff0a7983 */ /* 0x002ee80008100a00 */
        /* <DEDUP_REMOVED lines=33> */
.L_x_815:
[----:B------:R-:W-:Y:S05]  /*1b730*/  BRA.U !UP1, `(.L_x_813) ;  /* 0x0000000109547547 */ /* 0x000fea000b800000 */
[----:B0-----:R-:W-:Y:S01]  /*1b740*/  IMAD.U32 R8, RZ, RZ, UR4 ;  /* 0x00000004ff087e24 */ /* 0x001fe2000f8e00ff */
[----:B------:R-:W-:Y:S02]  /*1b750*/  UIMAD UR12, UR4, 0x8, UR5 ;  /* 0x00000008040c78a4 */ /* 0x000fe4000f8e0205 */
[----:B------:R-:W-:Y:S01]  /*1b760*/  UIADD3 UR4, UPT, UPT, -UR9, URZ, URZ ;  /* 0x000000ff09047290 */ /* 0x000fe2000fffe1ff */
[C---:B------:R-:W-:Y:S02]  /*1b770*/  IMAD R14, R8.reuse, 0x8, R9 ;  /* 0x00000008080e7824 */ /* 0x040fe400078e0209 */
[C---:B------:R-:W-:Y:S02]  /*1b780*/  IMAD R15, R8.reuse, 0x8, R4 ;  /* 0x00000008080f7824 */ /* 0x040fe400078e0204 */
[----:B------:R-:W-:-:S07]  /*1b790*/  IMAD R5, R8, 0x8, R3 ;  /* 0x0000000808057824 */ /* 0x000fce00078e0203 */
.L_x_816:
[----:B------:R-:W3:Y:S04]  /*1b7a0*/  LDL.64 R8, [UR12] ;  /* 0x0000000cff087983 */ /* 0x000ee80008100a00 */
[----:B-1----:R-:W3:Y:S02]  /*1b7b0*/  LDL.64 R10, [R5] ;  /* 0x00000000050a7983 */ /* 0x002ee40000100a00 */
[----:B---3--:R-:W-:-:S07]  /*1b7c0*/  DFMA R8, R6, R8, R10 ;  /* 0x000000080608722b */ /* 0x008fce000000000a */
[----:B------:R0:W-:Y:S04]  /*1b7d0*/  STL.64 [R5], R8 ;  /* 0x0000000805007387 */ /* 0x0001e80000100a00 */
[----:B------:R1:W3:Y:S04]  /*1b7e0*/  LDL.64 R10, [R14] ;  /* 0x000000000e0a7983 */ /* 0x0002e80000100a00 */
[----:B------:R-:W3:Y:S01]  /*1b7f0*/  LDL.64 R12, [R15] ;  /* 0x000000000f0c7983 */ /* 0x000ee20000100a00 */
[----:B------:R-:W-:Y:S02]  /*1b800*/  UIADD3 UR4, UPT, UPT, UR4, 0x1, URZ ;  /* 0x0000000104047890 */ /* 0x000fe4000fffe0ff */
[----:B------:R-:W-:Y:S01]  /*1b810*/  UIADD3 UR12, UPT, UPT, UR12, 0x8, URZ ;  /* 0x000000080c0c7890 */ /* 0x000fe2000fffe0ff */
[----:B0-----:R-:W-:Y:S01]  /*1b820*/  IADD3 R5, PT, PT, R5, 0x8, RZ ;  /* 0x0000000805057810 */ /* 0x001fe20007ffe0ff */
[----:B------:R-:W-:Y:S01]  /*1b830*/  UISETP.NE.AND UP0, UPT, UR4, URZ, UPT ;  /* 0x000000ff0400728c */ /* 0x000fe2000bf05270 */
[----:B-1----:R-:W-:Y:S01]  /*1b840*/  VIADD R14, R14, 0x8 ;  /* 0x000000080e0e7836 */ /* 0x002fe20000000000 */
[----:B---3--:R-:W-:-:S07]  /*1b850*/  DFMA R10, R6, R10, R12 ;  /* 0x0000000a060a722b */ /* 0x008fce000000000c */
[----:B------:R0:W-:Y:S02]  /*1b860*/  STL.64 [R15], R10 ;  /* 0x0000000a0f007387 */ /* 0x0001e40000100a00 */
[----:B0-----:R-:W-:Y:S01]  /*1b870*/  VIADD R15, R15, 0x8 ;  /* 0x000000080f0f7836 */ /* 0x001fe20000000000 */
[----:B------:R-:W-:Y:S06]  /*1b880*/  BRA.U UP0, `(.L_x_816) ;  /* 0xfffffffd00c47547 */ /* 0x000fec000b83ffff */
.L_x_813:
[----:B------:R-:W-:Y:S01]  /*1b890*/  UIADD3 UR4, UPT, UPT, -UR8, URZ, URZ ;  /* 0x000000ff08047290 */ /* 0x000fe2000fffe1ff */
[----:B0-----:R-:W-:Y:S02]  /*1b8a0*/  IMAD.U32 R5, RZ, RZ, UR6 ;  /* 0x00000006ff057e24 */ /* 0x001fe4000f8e00ff */
[----:B------:R-:W-:-:S03]  /*1b8b0*/  IMAD.U32 R6, RZ, RZ, UR5 ;  /* 0x00000005ff067e24 */ /* 0x000fc6000f8e00ff */
[----:B------:R-:W-:-:S07]  /*1b8c0*/  IMAD.U32 R7, RZ, RZ, UR4 ;  /* 0x00000004ff077e24 */ /* 0x000fce000f8e00ff */
.L_x_823:
[----:B-1----:R-:W3:Y:S01]  /*1b8d0*/  LDL.64 R10, [R3] ;  /* 0x00000000030a7983 */ /* 0x002ee20000100a00 */
[----:B------:R-:W-:Y:S01]  /*1b8e0*/  IMAD.MOV.U32 R8, RZ, RZ, -0x1143d60 ;  /* 0xfeebc2a0ff087424 */ /* 0x000fe200078e00ff */
[----:B------:R-:W-:Y:S01]  /*1b8f0*/  BSSY.RECONVERGENT B1, `(.L_x_817) ;  /* 0x000005c000017945 */ /* 0x000fe20003800200 */
[----:B------:R-:W-:Y:S02]  /*1b900*/  IMAD.MOV.U32 R9, RZ, RZ, 0x39b4484b ;  /* 0x39b4484bff097424 */ /* 0x000fe400078e00ff */
[----:B------:R-:W-:Y:S02]  /*1b910*/  IMAD.MOV.U32 R23, RZ, RZ, -0x3ff ;  /* 0xfffffc01ff177424 */ /* 0x000fe400078e00ff */
[----:B------:R-:W-:Y:S02]  /*1b920*/  IMAD.MOV.U32 R13, RZ, RZ, R9 ;  /* 0x000000ffff0d7224 */ /* 0x000fe400078e0009 */
[----:B---3--:R-:W-:Y:S01]  /*1b930*/  DSETP.MAX.AND P0, P1, R10, R8, PT ;  /* 0x000000080a00722a */ /* 0x008fe2000390f000 */
[----:B------:R-:W-:-:S02]  /*1b940*/  IMAD.MOV.U32 R12, RZ, RZ, R11 ;  /* 0x000000ffff0c7224 */ /* 0x000fc400078e000b */
[----:B------:R-:W-:-:S03]  /*1b950*/  IMAD.MOV.U32 R11, RZ, RZ, R8 ;  /* 0x000000ffff0b7224 */ /* 0x000fc600078e0008 */
[----:B------:R-:W-:Y:S02]  /*1b960*/  FSEL R15, R12, R13, P0 ;  /* 0x0000000d0c0f7208 */ /* 0x000fe40000000000 */
        /* <DEDUP_REMOVED lines=15> */
[----:B------:R-:W-:Y:S01]  /*1ba60*/  IMAD.MOV.U32 R20, RZ, RZ, -0x748574fc ;  /* 0x8b7a8b04ff147424 */ /* 0x000fe200078e00ff */
[----:B------:R-:W-:Y:S01]  /*1ba70*/  MOV R14, RZ ;  /* 0x000000ff000e7202 */ /* 0x000fe20000000f00 */
        /* <DEDUP_REMOVED lines=61> */
.L_x_818:
[----:B------:R-:W-:Y:S01]  /*1be50*/  IMAD.MOV.U32 R10, RZ, RZ, 0x0 ;  /* 0x00000000ff0a7424 */ /* 0x000fe200078e00ff */
[----:B------:R-:W-:Y:S01]  /*1be60*/  LOP3.LUT P0, RZ, R13, 0x7fffffff, RZ, 0xc0, !PT ;  /* 0x7fffffff0dff7812 */ /* 0x000fe2000780c0ff */
[----:B------:R-:W-:-:S06]  /*1be70*/  IMAD.MOV.U32 R11, RZ, RZ, 0x7ff00000 ;  /* 0x7ff00000ff0b7424 */ /* 0x000fcc00078e00ff */
[----:B------:R-:W-:-:S10]  /*1be80*/  DFMA R10, R12, R10, +INF ;  /* 0x7ff000000c0a742b */ /* 0x000fd4000000000a */
[----:B------:R-:W-:Y:S02]  /*1be90*/  FSEL R10, R10, RZ, P0 ;  /* 0x000000ff0a0a7208 */ /* 0x000fe40000000000 */
[----:B------:R-:W-:-:S07]  /*1bea0*/  FSEL R11, R11, -QNAN , P0 ;  /* 0xfff000000b0b7808 */ /* 0x000fce0000000000 */
.L_x_819:
[----:B------:R-:W-:Y:S05]  /*1beb0*/  BSYNC.RECONVERGENT B1 ;  /* 0x0000000000017941 */ /* 0x000fea0003800200 */
.L_x_817:
[----:B------:R-:W3:Y:S01]  /*1bec0*/  LDL.64 R12, [R4] ;  /* 0x00000000040c7983 */ /* 0x000ee20000100a00 */
[----:B------:R-:W-:Y:S01]  /*1bed0*/  IMAD.MOV.U32 R15, RZ, RZ, R9 ;  /* 0x000000ffff0f7224 */ /* 0x000fe200078e0009 */
[----:B------:R-:W-:Y:S01]  /*1bee0*/  BSSY.RECONVERGENT B1, `(.L_x_820) ;  /* 0x0000059000017945 */ /* 0x000fe20003800200 */
[----:B------:R-:W-:Y:S01]  /*1bef0*/  IMAD.MOV.U32 R23, RZ, RZ, -0x3ff ;  /* 0xfffffc01ff177424 */ /* 0x000fe200078e00ff */
[----:B---3--:R-:W-:Y:S01]  /*1bf00*/  DSETP.MAX.AND P0, P1, R12, R8, PT ;  /* 0x000000080c00722a */ /* 0x008fe2000390f000 */
[----:B------:R-:W-:-:S05]  /*1bf10*/  IMAD.MOV.U32 R14, RZ, RZ, R13 ;  /* 0x000000ffff0e7224 */ /* 0x000fca00078e000d */
[----:B------:R-:W-:Y:S02]  /*1bf20*/  FSEL R17, R14, R15, P0 ;  /* 0x0000000f0e117208 */ /* 0x000fe40000000000 */
[----:B------:R-:W-:-:S05]  /*1bf30*/  SEL R8, R12, R8, P0 ;  /* 0x000000080c087207 */ /* 0x000fca0000000000 */
[----:B------:R-:W-:Y:S01]  /*1bf40*/  IMAD.MOV.U32 R12, RZ, RZ, R8 ;  /* 0x000000ffff0c7224 */ /* 0x000fe200078e0008 */
[----:B------:R-:W-:-:S05]  /*1bf50*/  @P1 LOP3.LUT R17, R15, 0x80000, RZ, 0xfc, !PT ;  /* 0x000800000f111812 */ /* 0x000fca00078efcff */
[----:B------:R-:W-:-:S04]  /*1bf60*/  IMAD.MOV.U32 R9, RZ, RZ, R17 ;  /* 0x000000ffff097224 */ /* 0x000fc800078e0011 */
[----:B------:R-:W-:Y:S01]  /*1bf70*/  IMAD.MOV.U32 R22, RZ, RZ, R9 ;  /* 0x000000ffff167224 */ /* 0x000fe200078e0009 */
[----:B------:R-:W-:Y:S02]  /*1bf80*/  ISETP.GT.AND P0, PT, R9, 0xfffff, PT ;  /* 0x000fffff0900780c */ /* 0x000fe40003f04270 */
[----:B------:R-:W-:-:S11]  /*1bf90*/  MOV R13, R9 ;  /* 0x00000009000d7202 */ /* 0x000fd60000000f00 */
        /* <DEDUP_REMOVED lines=71> */
.L_x_821:
[----:B------:R-:W-:Y:S01]  /*1c410*/  IMAD.MOV.U32 R8, RZ, RZ, 0x0 ;  /* 0x00000000ff087424 */ /* 0x000fe200078e00ff */
[----:B------:R-:W-:Y:S01]  /*1c420*/  LOP3.LUT P0, RZ, R13, 0x7fffffff, RZ, 0xc0, !PT ;  /* 0x7fffffff0dff7812 */ /* 0x000fe2000780c0ff */
[----:B------:R-:W-:-:S06]  /*1c430*/  IMAD.MOV.U32 R9, RZ, RZ, 0x7ff00000 ;  /* 0x7ff00000ff097424 */ /* 0x000fcc00078e00ff */
[----:B------:R-:W-:-:S10]  /*1c440*/  DFMA R8, R12, R8, +INF ;  /* 0x7ff000000c08742b */ /* 0x000fd40000000008 */
[----:B------:R-:W-:Y:S02]  /*1c450*/  FSEL R8, R8, RZ, P0 ;  /* 0x000000ff08087208 */ /* 0x000fe40000000000 */
[----:B------:R-:W-:-:S07]  /*1c460*/  FSEL R9, R9, -QNAN , P0 ;  /* 0xfff0000009097808 */ /* 0x000fce0000000000 */
.L_x_822:
[----:B------:R-:W-:Y:S05]  /*1c470*/  BSYNC.RECONVERGENT B1 ;  /* 0x0000000000017941 */ /* 0x000fea0003800200 */
.L_x_820:
[----:B------:R-:W-:-:S07]  /*1c480*/  DADD R8, -R8, R10 ;  /* 0x0000000008087229 */ /* 0x000fce000000010a */
[----:B------:R3:W-:Y:S04]  /*1c490*/  STL.64 [R5], R8 ;  /* 0x0000000805007387 */ /* 0x0007e80000100a00 */
[----:B------:R-:W4:Y:S01]  /*1c4a0*/  LDL.64 R10, [R0] ;  /* 0x00000000000a7983 */ /* 0x000f220000100a00 */
[----:B------:R-:W-:-:S05]  /*1c4b0*/  VIADD R7, R7, 0x1 ;  /* 0x0000000107077836 */ /* 0x000fca0000000000 */
[----:B------:R-:W-:Y:S01]  /*1c4c0*/  ISETP.NE.AND P0, PT, R7, RZ, PT ;  /* 0x000000ff0700720c */ /* 0x000fe20003f05270 */
[----:B----4-:R-:W-:-:S07]  /*1c4d0*/  DADD R10, R8, -R10 ;  /* 0x00000000080a7229 */ /* 0x010fce000000080a */
[----:B------:R3:W-:Y:S05]  /*1c4e0*/  STL.64 [R6], R10 ;  /* 0x0000000a06007387 */ /* 0x0007ea0000100a00 */
[----:B------:R-:W-:Y:S05]  /*1c4f0*/  @!P0 BRA `(.L_x_793) ;  /* 0x00000008009c8947 */ /* 0x000fea0003800000 */
[----:B---3--:R-:W-:Y:S02]  /*1c500*/  VIADD R6, R6, 0x8 ;  /* 0x0000000806067836 */ /* 0x008fe40000000000 */
[----:B------:R-:W-:Y:S02]  /*1c510*/  VIADD R0, R0, 0x8 ;  /* 0x0000000800007836 */ /* 0x000fe40000000000 */
[----:B------:R-:W-:Y:S02]  /*1c520*/  VIADD R5, R5, 0x8 ;  /* 0x0000000805057836 */ /* 0x000fe40000000000 */
[----:B------:R-:W-:Y:S02]  /*1c530*/  VIADD R4, R4, 0x8 ;  /* 0x0000000804047836 */ /* 0x000fe40000000000 */
[----:B------:R-:W-:Y:S01]  /*1c540*/  VIADD R3, R3, 0x8 ;  /* 0x0000000803037836 */ /* 0x000fe20000000000 */
[----:B------:R-:W-:Y:S06]  /*1c550*/  BRA `(.L_x_823) ;  /* 0xfffffff000dc7947 */ /* 0x000fec000383ffff */
.L_x_755:
[----:B------:R-:W0:Y:S02]  /*1c560*/  LDCU UR9, c[0x0][0x3a0] ;  /* 0x00007400ff0977ac */ /* 0x000e240008000800 */
[----:B0-----:R-:W-:-:S09]  /*1c570*/  UISETP.GE.AND UP0, UPT, UR9, 0x1, UPT ;  /* 0x000000010900788c */ /* 0x001fd2000bf06270 */
[----:B------:R-:W-:Y:S05]  /*1c580*/  BRA.U !UP0, `(.L_x_793) ;  /* 0x0000000908787547 */ /* 0x000fea000b800000 */
[----:B------:R-:W-:Y:S02]  /*1c590*/  UISETP.GE.U32.AND UP1, UPT, UR15, 0xf, UPT ;  /* 0x0000000f0f00788c */ /* 0x000fe4000bf26070 */
[----:B------:R-:W-:Y:S01]  /*1c5a0*/  UISETP.NE.AND UP0, UPT, UR14, URZ, UPT ;  /* 0x000000ff0e00728c */ /* 0x000fe2000bf05270 */
[----:B------:R-:W-:-:S06]  /*1c5b0*/  UMOV UR4, URZ ;  /* 0x000000ff00047c82 */ /* 0x000fcc0008000000 */
[----:B------:R-:W-:Y:S05]  /*1c5c0*/  BRA.U !UP1, `(.L_x_824) ;  /* 0x0000000109a47547 */ /* 0x000fea000b800000 */
[----:B------:R-:W-:Y:S01]  /*1c5d0*/  ULOP3.LUT UR4, UR9, 0x7ffffff0, URZ, 0xc0, !UPT ;  /* 0x7ffffff009047892 */ /* 0x000fe2000f8ec0ff */
[----:B------:R-:W-:Y:S01]  /*1c5e0*/  IADD3 R16, PT, PT, R0, 0x40, RZ ;  /* 0x0000004000107810 */ /* 0x000fe20007ffe0ff */
[----:B------:R-:W-:Y:S02]  /*1c5f0*/  VIADD R3, R1, 0xe8 ;  /* 0x000000e801037836 */ /* 0x000fe40000000000 */
[----:B------:R-:W-:-:S12]  /*1c600*/  UIADD3 UR8, UPT, UPT, -UR4, URZ, URZ ;  /* 0x000000ff04087290 */ /* 0x000fd8000fffe1ff */
.L_x_825:
        /* <DEDUP_REMOVED lines=8> */
[----:B------:R-:W4:Y:S04]  /*1c690*/  LDL.64 R12, [R16+-0x20] ;  /* 0xffffe000100c7983 */ /* 0x000f280000100a00 */
[----:B----4-:R4:W-:Y:S04]  /*1c6a0*/  STL.64 [R3+-0x20], R12 ;  /* 0xffffe00c03007387 */ /* 0x0109e80000100a00 */
[----:B------:R-:W5:Y:S04]  /*1c6b0*/  LDL.64 R14, [R16+-0x18] ;  /* 0xffffe800100e7983 */ /* 0x000f680000100a00 */
[----:B-----5:R5:W-:Y:S04]  /*1c6c0*/  STL.64 [R3+-0x18], R14 ;  /* 0xffffe80e03007387 */ /* 0x020be80000100a00 */
        /* <DEDUP_REMOVED lines=8> */
[----:B----4-:R-:W4:Y:S04]  /*1c750*/  LDL.64 R12, [R16+0x10] ;  /* 0x00001000100c7983 */ /* 0x010f280000100a00 */
[----:B----4-:R-:W-:Y:S04]  /*1c760*/  STL.64 [R3+0x10], R12 ;  /* 0x0000100c03007387 */ /* 0x010fe80000100a00 */
[----:B-----5:R-:W4:Y:S04]  /*1c770*/  LDL.64 R14, [R16+0x18] ;  /* 0x00001800100e7983 */ /* 0x020f280000100a00 */
[----:B----4-:R-:W-:Y:S04]  /*1c780*/  STL.64 [R3+0x18], R14 ;  /* 0x0000180e03007387 */ /* 0x010fe80000100a00 */
[----:B0-----:R-:W4:Y:S04]  /*1c790*/  LDL.64 R4, [R16+0x20] ;  /* 0x0000200010047983 */ /* 0x001f280000100a00 */
[----:B----4-:R-:W-:Y:S04]  /*1c7a0*/  STL.64 [R3+0x20], R4 ;  /* 0x0000200403007387 */ /* 0x010fe80000100a00 */
[----:B-1----:R-:W4:Y:S04]  /*1c7b0*/  LDL.64 R6, [R16+0x28] ;  /* 0x0000280010067983 */ /* 0x002f280000100a00 */
[----:B----4-:R-:W-:Y:S04]  /*1c7c0*/  STL.64 [R3+0x28], R6 ;  /* 0x0000280603007387 */ /* 0x010fe80000100a00 */
[----:B--2---:R-:W2:Y:S01]  /*1c7d0*/  LDL.64 R8, [R16+0x30] ;  /* 0x0000300010087983 */ /* 0x004ea20000100a00 */
[----:B------:R-:W-:-:S04]  /*1c7e0*/  UIADD3 UR8, UPT, UPT, UR8, 0x10, URZ ;  /* 0x0000001008087890 */ /* 0x000fc8000fffe0ff */
[----:B------:R-:W-:Y:S01]  /*1c7f0*/  UISETP.NE.AND UP2, UPT, UR8, URZ, UPT ;  /* 0x000000ff0800728c */ /* 0x000fe2000bf45270 */
[----:B--2---:R-:W-:Y:S04]  /*1c800*/  STL.64 [R3+0x30], R8 ;  /* 0x0000300803007387 */ /* 0x004fe80000100a00 */
[----:B---3--:R0:W2:Y:S02]  /*1c810*/  LDL.64 R10, [R16+0x38] ;  /* 0x00003800100a7983 */ /* 0x0080a40000100a00 */
[----:B0-----:R-:W-:Y:S02]  /*1c820*/  VIADD R16, R16, 0x80 ;  /* 0x0000008010107836 */ /* 0x001fe40000000000 */
[----:B--2---:R0:W-:Y:S02]  /*1c830*/  STL.64 [R3+0x38], R10 ;  /* 0x0000380a03007387 */ /* 0x0041e40000100a00 */
[----:B0-----:R-:W-:Y:S01]  /*1c840*/  VIADD R3, R3, 0x80 ;  /* 0x0000008003037836 */ /* 0x001fe20000000000 */
[----:B------:R-:W-:Y:S06]  /*1c850*/  BRA.U UP2, `(.L_x_825) ;  /* 0xfffffffd026c7547 */ /* 0x000fec000b83ffff */
.L_x_824:
[----:B------:R-:W-:Y:S05]  /*1c860*/  BRA.U !UP0, `(.L_x_826) ;  /* 0x0000000108d47547 */ /* 0x000fea000b800000 */
[----:B------:R-:W-:Y:S02]  /*1c870*/  UISETP.GE.U32.AND UP2, UPT, UR14, 0x8, UPT ;  /* 0x000000080e00788c */ /* 0x000fe4000bf46070 */
[----:B------:R-:W-:-:S04]  /*1c880*/  ULOP3.LUT UR12, UR9, 0x7, URZ, 0xc0, !UPT ;  /* 0x00000007090c7892 */ /* 0x000fc8000f8ec0ff */
[----:B------:R-:W-:-:S03]  /*1c890*/  UISETP.NE.AND UP3, UPT, UR12, URZ, UPT ;  /* 0x000000ff0c00728c */ /* 0x000fc6000bf65270 */
[----:B------:R-:W-:Y:S08]  /*1c8a0*/  BRA.U !UP2, `(.L_x_827) ;  /* 0x000000010a507547 */ /* 0x000ff0000b800000 */
[----:B------:R-:W-:-:S04]  /*1c8b0*/  IMAD.U32 R3, RZ, RZ, UR4 ;  /* 0x00000004ff037e24 */ /* 0x000fc8000f8e00ff */
[----:B------:R-:W-:-:S05]  /*1c8c0*/  IMAD R3, R3, 0x8, R0 ;  /* 0x0000000803037824 */ /* 0x000fca00078e0200 */
[----:B------:R-:W2:Y:S01]  /*1c8d0*/  LDL.64 R4, [R3] ;  /* 0x0000000003047983 */ /* 0x000ea20000100a00 */
[----:B------:R-:W-:-:S09]  /*1c8e0*/  ULEA UR8, UR4, UR16, 0x3 ;  /* 0x0000001004087291 */ /* 0x000fd2000f8e18ff */
[----:B--2---:R0:W-:Y:S04]  /*1c8f0*/  STL.64 [UR8+0xa8], R4 ;  /* 0x0000a804ff007987 */ /* 0x0041e80008100a08 */
[----:B------:R-:W2:Y:S04]  /*1c900*/  LDL.64 R6, [R3+0x8] ;  /* 0x0000080003067983 */ /* 0x000ea80000100a00 */
[----:B--2---:R1:W-:Y:S04]  /*1c910*/  STL.64 [UR8+0xb0], R6 ;  /* 0x0000b006ff007987 */ /* 0x0043e80008100a08 */
[----:B------:R-:W2:Y:S04]  /*1c920*/  LDL.64 R8, [R3+0x10] ;  /* 0x0000100003087983 */ /* 0x000ea80000100a00 */
[----:B--2---:R2:W-:Y:S04]  /*1c930*/  STL.64 [UR8+0xb8], R8 ;  /* 0x0000b808ff007987 */ /* 0x0045e80008100a08 */
[----:B------:R-:W3:Y:S04]  /*1c940*/  LDL.64 R10, [R3+0x18] ;  /* 0x00001800030a7983 */ /* 0x000ee80000100a00 */
[----:B---3--:R2:W-:Y:S04]  /*1c950*/  STL.64 [UR8+0xc0], R10 ;  /* 0x0000c00aff007987 */ /* 0x0085e80008100a08 */
[----:B------:R-:W3:Y:S04]  /*1c960*/  LDL.64 R12, [R3+0x20] ;  /* 0x00002000030c7983 */ /* 0x000ee80000100a00 */
[----:B---3--:R2:W-:Y:S04]  /*1c970*/  STL.64 [UR8+0xc8], R12 ;  /* 0x0000c80cff007987 */ /* 0x0085e80008100a08 */
[----:B------:R-:W3:Y:S04]  /*1c980*/  LDL.64 R14, [R3+0x28] ;  /* 0x00002800030e7983 */ /* 0x000ee80000100a00 */
[----:B---3--:R2:W-:Y:S04]  /*1c990*/  STL.64 [UR8+0xd0], R14 ;  /* 0x0000d00eff007987 */ /* 0x0085e80008100a08 */
[----:B0-----:R-:W3:Y:S04]  /*1c9a0*/  LDL.64 R4, [R3+0x30] ;  /* 0x0000300003047983 */ /* 0x001ee80000100a00 */
[----:B---3--:R2:W-:Y:S04]  /*1c9b0*/  STL.64 [UR8+0xd8], R4 ;  /* 0x0000d804ff007987 */ /* 0x0085e80008100a08 */
[----:B-1----:R-:W3:Y:S01]  /*1c9c0*/  LDL.64 R6, [R3+0x38] ;  /* 0x0000380003067983 */ /* 0x002ee20000100a00 */
[----:B------:R-:W-:-:S03]  /*1c9d0*/  UIADD3 UR4, UPT, UPT, UR4, 0x8, URZ ;  /* 0x0000000804047890 */ /* 0x000fc6000fffe0ff */
[----:B---3--:R2:W-:Y:S09]  /*1c9e0*/  STL.64 [UR8+0xe0], R6 ;  /* 0x0000e006ff007987 */ /* 0x0085f20008100a08 */
.L_x_827:
[----:B------:R-:W-:Y:S05]  /*1c9f0*/  BRA.U !UP3, `(.L_x_826) ;  /* 0x000000010b707547 */ /* 0x000fea000b800000 */
[----:B------:R-:W-:Y:S02]  /*1ca00*/  UISETP.GE.U32.AND UP2, UPT, UR12, 0x4, UPT ;  /* 0x000000040c00788c */ /* 0x000fe4000bf46070 */
[----:B------:R-:W-:-:S04]  /*1ca10*/  ULOP3.LUT UR8, UR9, 0x3, URZ, 0xc0, !UPT ;  /* 0x0000000309087892 */ /* 0x000fc8000f8ec0ff */
[----:B------:R-:W-:-:S03]  /*1ca20*/  UISETP.NE.AND UP3, UPT, UR8, URZ, UPT ;  /* 0x000000ff0800728c */ /* 0x000fc6000bf65270 */
[----:B------:R-:W-:Y:S08]  /*1ca30*/  BRA.U !UP2, `(.L_x_828) ;  /* 0x000000010a307547 */ /* 0x000ff0000b800000 */
[----:B------:R-:W-:-:S04]  /*1ca40*/  IMAD.U32 R3, RZ, RZ, UR4 ;  /* 0x00000004ff037e24 */ /* 0x000fc8000f8e00ff */
[----:B------:R-:W-:-:S05]  /*1ca50*/  IMAD R3, R3, 0x8, R0 ;  /* 0x0000000803037824 */ /* 0x000fca00078e0200 */
[----:B--2---:R-:W2:Y:S01]  /*1ca60*/  LDL.64 R4, [R3] ;  /* 0x0000000003047983 */ /* 0x004ea20000100a00 */
[----:B------:R-:W-:-:S09]  /*1ca70*/  ULEA UR12, UR4, UR16, 0x3 ;  /* 0x00000010040c7291 */ /* 0x000fd2000f8e18ff */
[----:B--2---:R0:W-:Y:S04]  /*1ca80*/  STL.64 [UR12+0xa8], R4 ;  /* 0x0000a804ff007987 */ /* 0x0041e80008100a0c */
[----:B------:R-:W2:Y:S04]  /*1ca90*/  LDL.64 R6, [R3+0x8] ;  /* 0x0000080003067983 */ /* 0x000ea80000100a00 */
[----:B--2---:R0:W-:Y:S04]  /*1caa0*/  STL.64 [UR12+0xb0], R6 ;  /* 0x0000b006ff007987 */ /* 0x0041e80008100a0c */
[----:B------:R-:W2:Y:S04]  /*1cab0*/  LDL.64 R8, [R3+0x10] ;  /* 0x0000100003087983 */ /* 0x000ea80000100a00 */
[----:B--2---:R0:W-:Y:S04]  /*1cac0*/  STL.64 [UR12+0xb8], R8 ;  /* 0x0000b808ff007987 */ /* 0x0041e80008100a0c */
[----:B------:R-:W2:Y:S01]  /*1cad0*/  LDL.64 R10, [R3+0x18] ;  /* 0x00001800030a7983 */ /* 0x000ea20000100a00 */
[----:B------:R-:W-:-:S03]  /*1cae0*/  UIADD3 UR4, UPT, UPT, UR4, 0x4, URZ ;  /* 0x0000000404047890 */ /* 0x000fc6000fffe0ff */
[----:B--2---:R0:W-:Y:S09]  /*1caf0*/  STL.64 [UR12+0xc0], R10 ;  /* 0x0000c00aff007987 */ /* 0x0041f20008100a0c */
.L_x_828:
[----:B------:R-:W-:Y:S05]  /*1cb00*/  BRA.U !UP3, `(.L_x_826) ;  /* 0x000000010b2c7547 */ /* 0x000fea000b800000 */
[----:B------:R-:W-:Y:S01]  /*1cb10*/  IMAD.U32 R3, RZ, RZ, UR4 ;  /* 0x00000004ff037e24 */ /* 0x000fe2000f8e00ff */
[----:B------:R-:W-:Y:S02]  /*1cb20*/  UIMAD UR12, UR4, 0x8, UR6 ;  /* 0x00000008040c78a4 */ /* 0x000fe4000f8e0206 */
[----:B------:R-:W-:Y:S01]  /*1cb30*/  UIADD3 UR8, UPT, UPT, -UR8, URZ, URZ ;  /* 0x000000ff08087290 */ /* 0x000fe2000fffe1ff */
[----:B------:R-:W-:-:S11]  /*1cb40*/  IMAD R0, R3, 0x8, R0 ;  /* 0x0000000803007824 */ /* 0x000fd600078e0200 */
.L_x_829:
[----:B012---:R0:W2:Y:S01]  /*1cb50*/  LDL.64 R4, [R0] ;  /* 0x0000000000047983 */ /* 0x0070a20000100a00 */
[----:B------:R-:W-:-:S04]  /*1cb60*/  UIADD3 UR8, UPT, UPT, UR8, 0x1, URZ ;  /* 0x0000000108087890 */ /* 0x000fc8000fffe0ff */
[----:B------:R-:W-:Y:S01]  /*1cb70*/  UISETP.NE.AND UP2, UPT, UR8, URZ, UPT ;  /* 0x000000ff0800728c */ /* 0x000fe2000bf45270 */
[----:B0-----:R-:W-:Y:S01]  /*1cb80*/  VIADD R0, R0, 0x8 ;  /* 0x0000000800007836 */ /* 0x001fe20000000000 */
[----:B--2---:R1:W-:Y:S01]  /*1cb90*/  STL.64 [UR12], R4 ;  /* 0x00000004ff007987 */ /* 0x0043e20008100a0c */
[----:B------:R-:W-:-:S06]  /*1cba0*/  UIADD3 UR12, UPT, UPT, UR12, 0x8, URZ ;  /* 0x000000080c0c7890 */ /* 0x000fcc000fffe0ff */
[----:B------:R-:W-:Y:S06]  /*1cbb0*/  BRA.U UP2, `(.L_x_829) ;  /* 0xfffffffd02e47547 */ /* 0x000fec000b83ffff */
.L_x_826:
[----:B------:R-:W-:Y:S01]  /*1cbc0*/  UMOV UR4, URZ ;  /* 0x000000ff00047c82 */ /* 0x000fe20008000000 */
[----:B------:R-:W-:Y:S05]  /*1cbd0*/  BRA.U !UP1, `(.L_x_830) ;  /* 0x00000001095c7547 */ /* 0x000fea000b800000 */
[----:B------:R-:W-:Y:S01]  /*1cbe0*/  ULOP3.LUT UR4, UR9, 0x7ffffff0, URZ, 0xc0, !UPT ;  /* 0x7ffffff009047892 */ /* 0x000fe2000f8ec0ff */
[----:B------:R-:W-:-:S03]  /*1cbf0*/  VIADD R0, R1, 0x340 ;  /* 0x0000034001007836 */ /* 0x000fc60000000000 */
[----:B------:R-:W-:-:S12]  /*1cc00*/  UIADD3 UR8, UPT, UPT, -UR4, URZ, URZ ;  /* 0x000000ff04087290 */ /* 0x000fd8000fffe1ff */
.L_x_831:
[----:B------:R-:W-:Y:S01]  /*1cc10*/  UIADD3 UR8, UPT, UPT, UR8, 0x10, URZ ;  /* 0x0000001008087890 */ /* 0x000fe2000fffe0ff */
[----:B------:R-:W-:Y:S03]  /*1cc20*/  STL.64 [R0+-0x40], RZ ;  /* 0xffffc0ff00007387 */ /* 0x000fe60000100a00 */
[----:B------:R-:W-:Y:S01]  /*1cc30*/  UISETP.NE.AND UP1, UPT, UR8, URZ, UPT ;  /* 0x000000ff0800728c */ /* 0x000fe2000bf25270 */
        /* <DEDUP_REMOVED lines=15> */
[----:B---3--:R-:W-:Y:S01]  /*1cd30*/  IADD3 R0, PT, PT, R0, 0x80, RZ ;  /* 0x0000008000007810 */ /* 0x008fe20007ffe0ff */
[----:B------:R-:W-:Y:S06]  /*1cd40*/  BRA.U UP1, `(.L_x_831) ;  /* 0xfffffffd01b07547 */ /* 0x000fec000b83ffff */
.L_x_830:
[----:B------:R-:W-:Y:S05]  /*1cd50*/  BRA.U !UP0, `(.L_x_793) ;  /* 0x0000000108847547 */ /* 0x000fea000b800000 */
[----:B------:R-:W-:Y:S02]  /*1cd60*/  UISETP.GE.U32.AND UP0, UPT, UR14, 0x8, UPT ;  /* 0x000000080e00788c */ /* 0x000fe4000bf06070 */
[----:B------:R-:W-:-:S04]  /*1cd70*/  ULOP3.LUT UR12, UR9, 0x7, URZ, 0xc0, !UPT ;  /* 0x00000007090c7892 */ /* 0x000fc8000f8ec0ff */
[----:B------:R-:W-:-:S03]  /*1cd80*/  UISETP.NE.AND UP1, UPT, UR12, URZ, UPT ;  /* 0x000000ff0c00728c */ /* 0x000fc6000bf25270 */
[----:B------:R-:W-:Y:S08]  /*1cd90*/  BRA.U !UP0, `(.L_x_832) ;  /* 0x0000000108287547 */ /* 0x000ff0000b800000 */
[----:B------:R-:W-:Y:S02]  /*1cda0*/  ULEA UR8, UR4, UR5, 0x3 ;  /* 0x0000000504087291 */ /* 0x000fe4000f8e18ff */
[----:B------:R-:W-:-:S07]  /*1cdb0*/  UIADD3 UR4, UPT, UPT, UR4, 0x8, URZ ;  /* 0x0000000804047890 */ /* 0x000fce000fffe0ff */
[----:B------:R-:W-:Y:S04]  /*1cdc0*/  STL.64 [UR8], RZ ;  /* 0x000000ffff007987 */ /* 0x000fe80008100a08 */
[----:B------:R-:W-:Y:S04]  /*1cdd0*/  STL.64 [UR8+0x8], RZ ;  /* 0x000008ffff007987 */ /* 0x000fe80008100a08 */
[----:B------:R-:W-:Y:S04]  /*1cde0*/  STL.64 [UR8+0x10], RZ ;  /* 0x000010ffff007987 */ /* 0x000fe80008100a08 */
[----:B------:R-:W-:Y:S04]  /*1cdf0*/  STL.64 [UR8+0x18], RZ ;  /* 0x000018ffff007987 */ /* 0x000fe80008100a08 */
[----:B------:R-:W-:Y:S04]  /*1ce00*/  STL.64 [UR8+0x20], RZ ;  /* 0x000020ffff007987 */ /* 0x000fe80008100a08 */
[----:B------:R-:W-:Y:S04]  /*1ce10*/  STL.64 [UR8+0x28], RZ ;  /* 0x000028ffff007987 */ /* 0x000fe80008100a08 */
[----:B------:R-:W-:Y:S04]  /*1ce20*/  STL.64 [UR8+0x30], RZ ;  /* 0x000030ffff007987 */ /* 0x000fe80008100a08 */
[----:B------:R-:W-:Y:S01]  /*1ce30*/  STL.64 [UR8+0x38], RZ ;  /* 0x000038ffff007987 */ /* 0x000fe20008100a08 */
.L_x_832:
[----:B------:R-:W-:Y:S05]  /*1ce40*/  BRA.U !UP1, `(.L_x_793) ;  /* 0x0000000109487547 */ /* 0x000fea000b800000 */
[----:B------:R-:W-:Y:S02]  /*1ce50*/  UISETP.GE.U32.AND UP0, UPT, UR12, 0x4, UPT ;  /* 0x000000040c00788c */ /* 0x000fe4000bf06070 */
[----:B------:R-:W-:-:S04]  /*1ce60*/  ULOP3.LUT UR9, UR9, 0x3, URZ, 0xc0, !UPT ;  /* 0x0000000309097892 */ /* 0x000fc8000f8ec0ff */
[----:B------:R-:W-:-:S05]  /*1ce70*/  PLOP3.LUT P0, PT, PT, PT, UP0, 0x80, 0x8 ;  /* 0x000000000008781c */ /* 0x000fca0003f0f008 */
[----:B------:R-:W-:Y:S02]  /*1ce80*/  @UP0 ULEA UR8, UR4, UR5, 0x3 ;  /* 0x0000000504080291 */ /* 0x000fe4000f8e18ff */
[----:B------:R-:W-:Y:S02]  /*1ce90*/  @UP0 UIADD3 UR4, UPT, UPT, UR4, 0x4, URZ ;  /* 0x0000000404040890 */ /* 0x000fe4000fffe0ff */
[----:B------:R-:W-:-:S05]  /*1cea0*/  UISETP.NE.AND UP0, UPT, UR9, URZ, UPT ;  /* 0x000000ff0900728c */ /* 0x000fca000bf05270 */
[----:B------:R-:W-:Y:S04]  /*1ceb0*/  @P0 STL.64 [UR8], RZ ;  /* 0x000000ffff000987 */ /* 0x000fe80008100a08 */
[----:B------:R-:W-:Y:S04]  /*1cec0*/  @P0 STL.64 [UR8+0x8], RZ ;  /* 0x000008ffff000987 */ /* 0x000fe80008100a08 */
[----:B------:R-:W-:Y:S04]  /*1ced0*/  @P0 STL.64 [UR8+0x10], RZ ;  /* 0x000010ffff000987 */ /* 0x000fe80008100a08 */
[----:B------:R-:W-:Y:S01]  /*1cee0*/  @P0 STL.64 [UR8+0x18], RZ ;  /* 0x000018ffff000987 */ /* 0x000fe20008100a08 */
[----:B------:R-:W-:Y:S05]  /*1cef0*/  BRA.U !UP0, `(.L_x_793) ;  /* 0x00000001081c7547 */ /* 0x000fea000b800000 */
[----:B------:R-:W-:Y:S02]  /*1cf00*/  UIMAD UR8, UR4, 0x8, UR5 ;  /* 0x00000008040878a4 */ /* 0x000fe4000f8e0205 */
[----:B------:R-:W-:-:S12]  /*1cf10*/  UIADD3 UR4, UPT, UPT, -UR9, URZ, URZ ;  /* 0x000000ff09047290 */ /* 0x000fd8000fffe1ff */
.L_x_833:
[----:B------:R-:W-:Y:S01]  /*1cf20*/  UIADD3 UR4, UPT, UPT, UR4, 0x1, URZ ;  /* 0x0000000104047890 */ /* 0x000fe2000fffe0ff */
[----:B------:R-:W-:Y:S01]  /*1cf30*/  STL.64 [UR8], RZ ;  /* 0x000000ffff007987 */ /* 0x000fe20008100a08 */
[----:B------:R-:W-:Y:S02]  /*1cf40*/  UIADD3 UR8, UPT, UPT, UR8, 0x8, URZ ;  /* 0x0000000808087890 */ /* 0x000fe4000fffe0ff */
[----:B------:R-:W-:-:S09]  /*1cf50*/  UISETP.NE.AND UP0, UPT, UR4, URZ, UPT ;  /* 0x000000ff0400728c */ /* 0x000fd2000bf05270 */
[----:B------:R-:W-:Y:S05]  /*1cf60*/  BRA.U UP0, `(.L_x_833) ;  /* 0xfffffffd00ec7547 */ /* 0x000fea000b83ffff */
.L_x_793:
[----:B------:R-:W-:Y:S05]  /*1cf70*/  BSYNC.RECONVERGENT B0 ;  /* 0x0000000000007941 */ /* 0x000fea0003800200 */
.L_x_754:
[----:B------:R-:W4:Y:S01]  /*1cf80*/  LDCU UR17, c[0x0][0x3a0] ;  /* 0x00007400ff1177ac */ /* 0x000f220008000800 */
[----:B------:R0:W0:Y:S01]  /*1cf90*/  F2I.F64.TRUNC R24, R24 ;  /* 0x0000001800187311 */ /* 0x000022000030d100 */
[----:B----4-:R-:W-:-:S09]  /*1cfa0*/  UISETP.GE.AND UP0, UPT, UR17, 0x1, UPT ;  /* 0x000000011100788c */ /* 0x010fd2000bf06270 */
[----:B0-----:R-:W-:Y:S05]  /*1cfb0*/  BRA.U !UP0, `(.L_x_834) ;  /* 0x0000000908d87547 */ /* 0x001fea000b800000 */
[----:B------:R-:W-:Y:S02]  /*1cfc0*/  UISETP.GE.U32.AND UP0, UPT, UR15, 0xf, UPT ;  /* 0x0000000f0f00788c */ /* 0x000fe4000bf06070 */
[----:B------:R-:W-:Y:S01]  /*1cfd0*/  UISETP.NE.AND UP2, UPT, UR14, URZ, UPT ;  /* 0x000000ff0e00728c */ /* 0x000fe2000bf45270 */
[----:B------:R-:W-:-:S06]  /*1cfe0*/  UMOV UR4, URZ ;  /* 0x000000ff00047c82 */ /* 0x000fcc0008000000 */
[----:B------:R-:W-:Y:S05]  /*1cff0*/  BRA.U !UP0, `(.L_x_835) ;  /* 0x00000005085c7547 */ /* 0x000fea000b800000 */
[----:B------:R-:W0:Y:S01]  /*1d000*/  LDCU.64 UR12, c[0x0][0x388] ;  /* 0x00007100ff0c77ac */ /* 0x000e220008000a00 */
[C---:B------:R-:W-:Y:S02]  /*1d010*/  VIADD R25, R1.reuse, 0xe8 ;  /* 0x000000e801197836 */ /* 0x040fe40000000000 */
[----:B------:R-:W-:Y:S01]  /*1d020*/  VIADD R0, R1, 0x340 ;  /* 0x0000034001007836 */ /* 0x000fe20000000000 */
[----:B------:R-:W4:Y:S01]  /*1d030*/  LDCU.64 UR8, c[0x0][0x390] ;  /* 0x00007200ff0877ac */ /* 0x000f220008000a00 */
[----:B------:R-:W-:Y:S01]  /*1d040*/  IMAD.MOV.U32 R3, RZ, RZ, R2 ;  /* 0x000000ffff037224 */ /* 0x000fe200078e0002 */
[----:B------:R-:W-:-:S04]  /*1d050*/  ULOP3.LUT UR4, UR17, 0x7ffffff0, URZ, 0xc0, !UPT ;  /* 0x7ffffff011047892 */ /* 0x000fc8000f8ec0ff */
[----:B------:R-:W-:Y:S02]  /*1d060*/  UIADD3 UR18, UPT, UPT, -UR4, URZ, URZ ;  /* 0x000000ff04127290 */ /* 0x000fe4000fffe1ff */
[----:B0-----:R-:W-:Y:S02]  /*1d070*/  UIADD3 UR12, UP0, UPT, UR12, 0x40, URZ ;  /* 0x000000400c0c7890 */ /* 0x001fe4000ff1e0ff */
[----:B----4-:R-:W-:Y:S02]  /*1d080*/  UIADD3 UR8, UP1, UPT, UR8, 0x40, URZ ;  /* 0x0000004008087890 */ /* 0x010fe4000ff3e0ff */
[----:B------:R-:W-:Y:S02]  /*1d090*/  UIADD3.X UR13, UPT, UPT, URZ, UR13, URZ, UP0, !UPT ;  /* 0x0000000dff0d7290 */ /* 0x000fe400087fe4ff */
[----:B------:R-:W-:-:S12]  /*1d0a0*/  UIADD3.X UR9, UPT, UPT, URZ, UR9, URZ, UP1, !UPT ;  /* 0x00000009ff097290 */ /* 0x000fd80008ffe4ff */
.L_x_836:
[----:B0-23--:R-:W2:Y:S04]  /*1d0b0*/  LDL.64 R8, [R25+-0x40] ;  /* 0xffffc00019087983 */ /* 0x00dea80000100a00 */
[----:B-1----:R-:W3:Y:S04]  /*1d0c0*/  LDL.64 R10, [R0+-0x40] ;  /* 0xffffc000000a7983 */ /* 0x002ee80000100a00 */
[----:B------:R-:W4:Y:S04]  /*1d0d0*/  LDL.64 R12, [R25+-0x38] ;  /* 0xffffc800190c7983 */ /* 0x000f280000100a00 */
[----:B------:R-:W5:Y:S04]  /*1d0e0*/  LDL.64 R14, [R0+-0x38] ;  /* 0xffffc800000e7983 */ /* 0x000f680000100a00 */
        /* <DEDUP_REMOVED lines=12> */
[----:B------:R-:W5:Y:S04]  /*1d1b0*/  LDL.64 R42, [R25] ;  /* 0x00000000192a7983 */ /* 0x000f680000100a00 */
[----:B------:R-:W5:Y:S04]  /*1d1c0*/  LDL.64 R44, [R0] ;  /* 0x00000000002c7983 */ /* 0x000f680000100a00 */
[----:B------:R-:W5:Y:S04]  /*1d1d0*/  LDL.64 R46, [R25+0x8] ;  /* 0x00000800192e7983 */ /* 0x000f680000100a00 */
        /* <DEDUP_REMOVED lines=11> */
[----:B------:R0:W5:Y:S04]  /*1d290*/  LDL.64 R70, [R25+0x38] ;  /* 0x0000380019467983 */ /* 0x0001680000100a00 */
[----:B------:R1:W5:Y:S01]  /*1d2a0*/  LDL.64 R72, [R0+0x38] ;  /* 0x0000380000487983 */ /* 0x0003620000100a00 */
[----:B------:R-:W-:Y:S01]  /*1d2b0*/  IMAD.U32 R4, RZ, RZ, UR12 ;  /* 0x0000000cff047e24 */ /* 0x000fe2000f8e00ff */
[----:B------:R-:W-:Y:S01]  /*1d2c0*/  UIADD3 UR18, UPT, UPT, UR18, 0x10, URZ ;  /* 0x0000001012127890 */ /* 0x000fe2000fffe0ff */
[----:B------:R-:W-:-:S02]  /*1d2d0*/  IMAD.U32 R5, RZ, RZ, UR13 ;  /* 0x0000000dff057e24 */ /* 0x000fc4000f8e00ff */
[----:B------:R-:W-:Y:S01]  /*1d2e0*/  IMAD.U32 R6, RZ, RZ, UR8 ;  /* 0x00000008ff067e24 */ /* 0x000fe2000f8e00ff */
[----:B------:R-:W-:Y:S01]  /*1d2f0*/  UISETP.NE.AND UP0, UPT, UR18, URZ, UPT ;  /* 0x000000ff1200728c */ /* 0x000fe2000bf05270 */
[----:B------:R-:W-:Y:S02]  /*1d300*/  IMAD.U32 R7, RZ, RZ, UR9 ;  /* 0x00000009ff077e24 */ /* 0x000fe4000f8e00ff */
[----:B------:R-:W-:-:S04]  /*1d310*/  IMAD.WIDE R4, R3, 0x8, R4 ;  /* 0x0000000803047825 */ /* 0x000fc800078e0204 */
[----:B------:R-:W-:-:S04]  /*1d320*/  IMAD.WIDE R6, R3, 0x8, R6 ;  /* 0x0000000803067825 */ /* 0x000fc800078e0206 */
[----:B0-----:R-:W-:Y:S02]  /*1d330*/  VIADD R25, R25, 0x80 ;  /* 0x0000008019197836 */ /* 0x001fe40000000000 */
[----:B-1----:R-:W-:Y:S02]  /*1d340*/  VIADD R0, R0, 0x80 ;  /* 0x0000008000007836 */ /* 0x002fe40000000000 */
[----:B------:R-:W-:Y:S01]  /*1d350*/  VIADD R3, R3, 0x10 ;  /* 0x0000001003037836 */ /* 0x000fe20000000000 */
[----:B--2---:R0:W-:Y:S04]  /*1d360*/  STG.E.64 desc[UR10][R4.64+-0x40], R8 ;  /* 0xffffc00804007986 */ /* 0x0041e8000c101b0a */
[----:B---3--:R0:W-:Y:S04]  /*1d370*/  STG.E.64 desc[UR10][R6.64+-0x40], R10 ;  /* 0xffffc00a06007986 */ /* 0x0081e8000c101b0a */
[----:B----4-:R0:W-:Y:S04]  /*1d380*/  STG.E.64 desc[UR10][R4.64+-0x38], R12 ;  /* 0xffffc80c04007986 */ /* 0x0101e8000c101b0a */
[----:B-----5:R0:W-:Y:S04]  /*1d390*/  STG.E.64 desc[UR10][R6.64+-0x38], R14 ;  /* 0xffffc80e06007986 */ /* 0x0201e8000c101b0a */
[----:B------:R0:W-:Y:S04]  /*1d3a0*/  STG.E.64 desc[UR10][R4.64+-0x30], R16 ;  /* 0xffffd01004007986 */ /* 0x0001e8000c101b0a */
        /* <DEDUP_REMOVED lines=26> */
[----:B------:R0:W-:Y:S01]  /*1d550*/  STG.E.64 desc[UR10][R6.64+0x38], R72 ;  /* 0x0000384806007986 */ /* 0x0001e2000c101b0a */
[----:B------:R-:W-:Y:S05]  /*1d560*/  BRA.U UP0, `(.L_x_836) ;  /* 0xfffffff900d07547 */ /* 0x000fea000b83ffff */
.L_x_835:
[----:B------:R-:W-:Y:S05]  /*1d570*/  BRA.U !UP2, `(.L_x_834) ;  /* 0x000000050a687547 */ /* 0x000fea000b800000 */
[----:B------:R-:W-:Y:S02]  /*1d580*/  UISETP.GE.U32.AND UP0, UPT, UR14, 0x8, UPT ;  /* 0x000000080e00788c */ /* 0x000fe4000bf06070 */
[----:B------:R-:W-:-:S04]  /*1d590*/  ULOP3.LUT UR9, UR17, 0x7, URZ, 0xc0, !UPT ;  /* 0x0000000711097892 */ /* 0x000fc8000f8ec0ff */
[----:B------:R-:W-:-:S03]  /*1d5a0*/  UISETP.NE.AND UP1, UPT, UR9, URZ, UPT ;  /* 0x000000ff0900728c */ /* 0x000fc6000bf25270 */
[----:B------:R-:W-:Y:S08]  /*1d5b0*/  BRA.U !UP0, `(.L_x_837) ;  /* 0x00000001089c7547 */ /* 0x000ff0000b800000 */
[----:B------:R-:W-:Y:S01]  /*1d5c0*/  ULEA UR8, UR4, UR16, 0x3 ;  /* 0x0000001004087291 */ /* 0x000fe2000f8e18ff */
[----:B0-23--:R-:W0:Y:S08]  /*1d5d0*/  LDC.64 R6, c[0x0][0x388] ;  /* 0x0000e200ff067b82 */ /* 0x00de300000000a00 */
[----:B-1----:R-:W2:Y:S01]  /*1d5e0*/  LDL.64 R4, [UR8+0xa8] ;  /* 0x0000a808ff047983 */ /* 0x002ea20008100a00 */
[----:B------:R-:W1:Y:S03]  /*1d5f0*/  LDC.64 R10, c[0x0][0x390] ;  /* 0x0000e400ff0a7b82 */ /* 0x000e660000000a00 */
[----:B------:R-:W3:Y:S04]  /*1d600*/  LDL.64 R8, [UR8+0x300] ;  /* 0x00030008ff087983 */ /* 0x000ee80008100a00 */
[----:B------:R-:W4:Y:S04]  /*1d610*/  LDL.64 R12, [UR8+0xb0] ;  /* 0x0000b008ff0c7983 */ /* 0x000f280008100a00 */
[----:B------:R-:W5:Y:S04]  /*1d620*/  LDL.64 R14, [UR8+0x308] ;  /* 0x00030808ff0e7983 */ /* 0x000f680008100a00 */
        /* <DEDUP_REMOVED lines=11> */
[----:B------:R-:W5:Y:S01]  /*1d6e0*/  LDL.64 R40, [UR8+0x338] ;  /* 0x00033808ff287983 */ /* 0x000f620008100a00 */
[----:B------:R-:W-:Y:S01]  /*1d6f0*/  IADD3 R3, PT, PT, R2, UR4, RZ ;  /* 0x0000000402037c10 */ /* 0x000fe2000fffe0ff */
[----:B------:R-:W-:-:S04]  /*1d700*/  UIADD3 UR4, UPT, UPT, UR4, 0x8, URZ ;  /* 0x0000000804047890 */ /* 0x000fc8000fffe0ff */
[----:B0-----:R-:W-:-:S04]  /*1d710*/  IMAD.WIDE R6, R3, 0x8, R6 ;  /* 0x0000000803067825 */ /* 0x001fc800078e0206 */
[----:B-1----:R-:W-:Y:S01]  /*1d720*/  IMAD.WIDE R10, R3, 0x8, R10 ;  /* 0x00000008030a7825 */ /* 0x002fe200078e020a */
        /* <DEDUP_REMOVED lines=15> */
[----:B------:R0:W-:Y:S02]  /*1d820*/  STG.E.64 desc[UR10][R10.64+0x38], R40 ;  /* 0x000038280a007986 */ /* 0x0001e4000c101b0a */
.L_x_837:
        /* <DEDUP_REMOVED lines=15> */
[----:B------:R-:W5:Y:S01]  /*1d920*/  LDL.64 R22, [UR9+0x318] ;  /* 0x00031809ff167983 */ /* 0x000f620008100a00 */
[----:B------:R-:W-:Y:S01]  /*1d930*/  VIADD R3, R2, UR4 ;  /* 0x0000000402037c36 */ /* 0x000fe20008000000 */
[----:B------:R-:W-:-:S03]  /*1d940*/  UIADD3 UR4, UPT, UPT, UR4, 0x4, URZ ;  /* 0x0000000404047890 */ /* 0x000fc6000fffe0ff */
        /* <DEDUP_REMOVED lines=9> */
[----:B------:R0:W-:Y:S02]  /*1d9e0*/  STG.E.64 desc[UR10][R10.64+0x18], R22 ;  /* 0x000018160a007986 */ /* 0x0001e4000c101b0a */
.L_x_838:
[----:B------:R-:W-:Y:S05]  /*1d9f0*/  BRA.U !UP1, `(.L_x_834) ;  /* 0x0000000109487547 */ /* 0x000fea000b800000 */
[----:B0123--:R-:W0:Y:S01]  /*1da00*/  LDC.64 R10, c[0x0][0x390] ;  /* 0x0000e400ff0a7b82 */ /* 0x00fe220000000a00 */
[----:B------:R-:W-:Y:S01]  /*1da10*/  VIADD R15, R2, UR4 ;  /* 0x00000004020f7c36 */ /* 0x000fe20008000000 */
[----:B------:R-:W-:Y:S02]  /*1da20*/  UIMAD UR12, UR4, 0x8, UR5 ;  /* 0x00000008040c78a4 */ /* 0x000fe4000f8e0205 */
[----:B------:R-:W-:Y:S02]  /*1da30*/  UIMAD UR9, UR4, 0x8, UR6 ;  /* 0x00000008040978a4 */ /* 0x000fe4000f8e0206 */
[----:B------:R-:W-:Y:S02]  /*1da40*/  UIADD3 UR8, UPT, UPT, -UR8, URZ, URZ ;  /* 0x000000ff08087290 */ /* 0x000fe4000fffe1ff */
[----:B------:R-:W1:Y:S10]  /*1da50*/  LDC.64 R12, c[0x0][0x388] ;  /* 0x0000e200ff0c7b82 */ /* 0x000e740000000a00 */
.L_x_839:
[----:B----4-:R-:W2:Y:S04]  /*1da60*/  LDL.64 R6, [UR9] ;  /* 0x00000009ff067983 */ /* 0x010ea80008100a00 */
[----:B------:R-:W3:Y:S01]  /*1da70*/  LDL.64 R8, [UR12] ;  /* 0x0000000cff087983 */ /* 0x000ee20008100a00 */
[C---:B-1----:R-:W-:Y:S01]  /*1da80*/  IMAD.WIDE R4, R15.reuse, 0x8, R12 ;  /* 0x000000080f047825 */ /* 0x042fe200078e020c */
[----:B------:R-:W-:Y:S02]  /*1da90*/  UIADD3 UR8, UPT, UPT, UR8, 0x1, URZ ;  /* 0x0000000108087890 */ /* 0x000fe4000fffe0ff */
[----:B------:R-:W-:Y:S01]  /*1daa0*/  UIADD3 UR9, UPT, UPT, UR9, 0x8, URZ ;  /* 0x0000000809097890 */ /* 0x000fe2000fffe0ff */
[----:B0-----:R-:W-:Y:S01]  /*1dab0*/  IMAD.WIDE R2, R15, 0x8, R10 ;  /* 0x000000080f027825 */ /* 0x001fe200078e020a */
[----:B------:R-:W-:-:S02]  /*1dac0*/  UISETP.NE.AND UP0, UPT, UR8, URZ, UPT ;  /* 0x000000ff0800728c */ /* 0x000fc4000bf05270 */
[----:B------:R-:W-:Y:S01]  /*1dad0*/  UIADD3 UR12, UPT, UPT, UR12, 0x8, URZ ;  /* 0x000000080c0c7890 */ /* 0x000fe2000fffe0ff */
[----:B------:R-:W-:Y:S01]  /*1dae0*/  VIADD R15, R15, 0x1 ;  /* 0x000000010f0f7836 */ /* 0x000fe20000000000 */
[----:B--2---:R4:W-:Y:S04]  /*1daf0*/  STG.E.64 desc[UR10][R4.64], R6 ;  /* 0x0000000604007986 */ /* 0x0049e8000c101b0a */
[----:B---3--:R4:W-:Y:S01]  /*1db00*/  STG.E.64 desc[UR10][R2.64], R8 ;  /* 0x0000000802007986 */ /* 0x0089e2000c101b0a */
[----:B------:R-:W-:Y:S05]  /*1db10*/  BRA.U UP0, `(.L_x_839) ;  /* 0xfffffffd00d07547 */ /* 0x000fea000b83ffff */
.L_x_834:
[----:B------:R-:W5:Y:S01]  /*1db20*/  S2R R0, SR_LANEID ;  /* 0x0000000000007919 */ /* 0x000f620000000000 */
[----:B------:R-:W0:Y:S08]  /*1db30*/  REDUX.SUM UR8, R24 ;  /* 0x00000000180873c4 */ /* 0x000e30000000c000 */
[----:B----4-:R-:W4:Y:S01]  /*1db40*/  LDC.64 R2, c[0x0][0x3c8] ;  /* 0x0000f200ff027b82 */ /* 0x010f220000000a00 */
[----:B------:R-:W-:-:S02]  /*1db50*/  VOTEU.ANY UR4, UPT, PT ;  /* 0x0000000000047886 */ /* 0x000fc400038e0100 */
[----:B------:R-:W-:Y:S01]  /*1db60*/  UFLO.U32 UR4, UR4 ;  /* 0x00000004000472bd */ /* 0x000fe200080e0000 */
[----:B0123--:R-:W-:-:S05]  /*1db70*/  IMAD.U32 R5, RZ, RZ, UR8 ;  /* 0x00000008ff057e24 */ /* 0x00ffca000f8e00ff */
[----:B-----5:R-:W-:-:S13]  /*1db80*/  ISETP.EQ.U32.AND P0, PT, R0, UR4, PT ;  /* 0x0000000400007c0c */ /* 0x020fda000bf02070 */
[----:B----4-:R-:W-:Y:S01]  /*1db90*/  @P0 REDG.E.ADD.STRONG.GPU desc[UR10][R2.64], R5 ;  /* 0x000000050200098e */ /* 0x010fe2000c12e10a */
[----:B------:R-:W-:Y:S05]  /*1dba0*/  EXIT ;  /* 0x000000000000794d */ /* 0x000fea0003800000 */
        .weak           $__internal_3_$__cuda_sm20_dblrcp_rn_slowpath_v3
        .type           $__internal_3_$__cuda_sm20_dblrcp_rn_slowpath_v3,@function
        .size           $__internal_3_$__cuda_sm20_dblrcp_rn_slowpath_v3,($__internal_4_$__cuda_sm20_div_rn_f64_full - $__internal_3_$__cuda_sm20_dblrcp_rn_slowpath_v3)
$__internal_3_$__cuda_sm20_dblrcp_rn_slowpath_v3:
        /* <DEDUP_REMOVED lines=11> */
[----:B------:R-:W-:Y:S02]  /*1dc60*/  VIADD R15, R21, 0xc0200000 ;  /* 0xc0200000150f7836 */ /* 0x000fe40000000000 */
[----:B------:R-:W-:Y:S02]  /*1dc70*/  IMAD.MOV.U32 R14, RZ, RZ, R20 ;  /* 0x000000ffff0e7224 */ /* 0x000fe400078e0014 */
[----:B------:R-:W0:Y:S01]  /*1dc80*/  MUFU.RCP64H R17, R15 ;  /* 0x0000000f00117308 */ /* 0x000e220000001800 */
[----:B------:R-:W-:-:S06]  /*1dc90*/  IMAD.MOV.U32 R16, RZ, RZ, R13 ;  /* 0x000000ffff107224 */ /* 0x000fcc00078e000d */
        /* <DEDUP_REMOVED lines=10> */
.L_x_843:
        /* <DEDUP_REMOVED lines=10> */
.L_x_841:
[----:B------:R-:W-:Y:S02]  /*1dde0*/  LOP3.LUT R15, R21, 0x80000, RZ, 0xfc, !PT ;  /* 0x00080000150f7812 */ /* 0x000fe400078efcff */
[----:B------:R-:W-:-:S07]  /*1ddf0*/  MOV R14, R20 ;  /* 0x00000014000e7202 */ /* 0x000fce0000000f00 */
.L_x_842:
[----:B------:R-:W-:Y:S05]  /*1de00*/  BSYNC.RECONVERGENT B2 ;  /* 0x0000000000027941 */ /* 0x000fea0003800200 */
.L_x_840:
[----:B------:R-:W-:Y:S02]  /*1de10*/  IMAD.MOV.U32 R16, RZ, RZ, R14 ;  /* 0x000000ffff107224 */ /* 0x000fe400078e000e */
[----:B------:R-:W-:Y:S02]  /*1de20*/  IMAD.MOV.U32 R17, RZ, RZ, R15 ;  /* 0x000000ffff117224 */ /* 0x000fe400078e000f */
[----:B------:R-:W-:Y:S02]  /*1de30*/  IMAD.MOV.U32 R14, RZ, RZ, R22 ;  /* 0x000000ffff0e7224 */ /* 0x000fe400078e0016 */
[----:B------:R-:W-:-:S04]  /*1de40*/  IMAD.MOV.U32 R15, RZ, RZ, 0x0 ;  /* 0x00000000ff0f7424 */ /* 0x000fc800078e00ff */
[----:B------:R-:W-:Y:S05]  /*1de50*/  RET.REL.NODEC R14 `(_Z19sogrand_rows_kernelPdS_S_PhiiimdiPi) ;  /* 0xfffffe200e687950 */ /* 0x000fea0003c3ffff */
        .weak           $__internal_4_$__cuda_sm20_div_rn_f64_full
        .type           $__internal_4_$__cuda_sm20_div_rn_f64_full,@function
        .size           $__internal_4_$__cuda_sm20_div_rn_f64_full,($__internal_5_$__cuda_sm20_dsqrt_rn_f64_mediumpath_v1 - $__internal_4_$__cuda_sm20_div_rn_f64_full)
$__internal_4_$__cuda_sm20_div_rn_f64_full:
[C---:B------:R-:W-:Y:S01]  /*1de60*/  FSETP.GEU.AND P0, PT, |R39|.reuse, 1.469367938527859385e-39, PT ;  /* 0x001000002700780b */ /* 0x040fe20003f0e200 */
[----:B------:R-:W-:Y:S01]  /*1de70*/  IMAD.MOV.U32 R41, RZ, RZ, R43 ;  /* 0x000000ffff297224 */ /* 0x000fe200078e002b */
[C---:B------:R-:W-:Y:S01]  /*1de80*/  LOP3.LUT R50, R39.reuse, 0x800fffff, RZ, 0xc0, !PT ;  /* 0x800fffff27327812 */ /* 0x040fe200078ec0ff */
[----:B------:R-:W-:Y:S01]  /*1de90*/  IMAD.MOV.U32 R40, RZ, RZ, R44 ;  /* 0x000000ffff287224 */ /* 0x000fe200078e002c */
[----:B------:R-:W-:Y:S01]  /*1dea0*/  LOP3.LUT R58, R39, 0x7ff00000, RZ, 0xc0, !PT ;  /* 0x7ff00000273a7812 */ /* 0x000fe200078ec0ff */
[----:B------:R-:W-:Y:S01]  /*1deb0*/  IMAD.MOV.U32 R44, RZ, RZ, 0x1 ;  /* 0x00000001ff2c7424 */ /* 0x000fe200078e00ff */
[----:B------:R-:W-:Y:S01]  /*1dec0*/  LOP3.LUT R51, R50, 0x3ff00000, RZ, 0xfc, !PT ;  /* 0x3ff0000032337812 */ /* 0x000fe200078efcff */
[----:B------:R-:W-:Y:S01]  /*1ded0*/  IMAD.MOV.U32 R50, RZ, RZ, R38 ;  /* 0x000000ffff327224 */ /* 0x000fe200078e0026 */
[C---:B------:R-:W-:Y:S01]  /*1dee0*/  FSETP.GEU.AND P2, PT, |R41|.reuse, 1.469367938527859385e-39, PT ;  /* 0x001000002900780b */ /* 0x040fe20003f4e200 */
[----:B------:R-:W-:Y:S01]  /*1def0*/  IMAD.MOV.U32 R52, RZ, RZ, 0x1ca00000 ;  /* 0x1ca00000ff347424 */ /* 0x000fe200078e00ff */
[----:B------:R-:W-:Y:S01]  /*1df00*/  LOP3.LUT R53, R41, 0x7ff00000, RZ, 0xc0, !PT ;  /* 0x7ff0000029357812 */ /* 0x000fe200078ec0ff */
[----:B------:R-:W-:Y:S01]  /*1df10*/  IMAD.MOV.U32 R48, RZ, RZ, R40 ;  /* 0x000000ffff307224 */ /* 0x000fe200078e0028 */
[----:B------:R-:W-:Y:S01]  /*1df20*/  BSSY.RECONVERGENT B2, `(.L_x_844) ;  /* 0x000004d000027945 */ /* 0x000fe20003800200 */
[----:B------:R-:W-:Y:S01]  /*1df30*/  @!P0 DMUL R50, R38, 8.98846567431157953865e+307 ;  /* 0x7fe0000026328828 */ /* 0x000fe20000000000 */
[----:B------:R-:W-:Y:S01]  /*1df40*/  ISETP.GE.U32.AND P4, PT, R53, R58, PT ;  /* 0x0000003a3500720c */ /* 0x000fe20003f86070 */
[----:B------:R-:W-:-:S03]  /*1df50*/  IMAD.MOV.U32 R55, RZ, RZ, R53 ;  /* 0x000000ffff377224 */ /* 0x000fc600078e0035 */
[----:B------:R-:W-:Y:S01]  /*1df60*/  SEL R49, R52, 0x63400000, !P4 ;  /* 0x6340000034317807 */ /* 0x000fe20006000000 */
[----:B------:R-:W0:Y:S02]  /*1df70*/  MUFU.RCP64H R45, R51 ;  /* 0x00000033002d7308 */ /* 0x000e240000001800 */
[----:B------:R-:W-:Y:S02]  /*1df80*/  @!P2 LOP3.LUT R46, R39, 0x7ff00000, RZ, 0xc0, !PT ;  /* 0x7ff00000272ea812 */ /* 0x000fe400078ec0ff */
[----:B------:R-:W-:Y:S02]  /*1df90*/  LOP3.LUT R49, R49, 0x800fffff, R41, 0xf8, !PT ;  /* 0x800fffff31317812 */ /* 0x000fe400078ef829 */
[----:B------:R-:W-:Y:S02]  /*1dfa0*/  @!P2 ISETP.GE.U32.AND P3, PT, R53, R46, PT ;  /* 0x0000002e3500a20c */ /* 0x000fe40003f66070 */
[----:B------:R-:W-:-:S05]  /*1dfb0*/  @!P0 LOP3.LUT R58, R51, 0x7ff00000, RZ, 0xc0, !PT ;  /* 0x7ff00000333a8812 */ /* 0x000fca00078ec0ff */
[----:B------:R-:W-:Y:S01]  /*1dfc0*/  VIADD R59, R58, 0xffffffff ;  /* 0xffffffff3a3b7836 */ /* 0x000fe20000000000 */
[----:B0-----:R-:W-:-:S08]  /*1dfd0*/  DFMA R42, R44, -R50, 1 ;  /* 0x3ff000002c2a742b */ /* 0x001fd00000000832 */
[----:B------:R-:W-:-:S08]  /*1dfe0*/  DFMA R42, R42, R42, R42 ;  /* 0x0000002a2a2a722b */ /* 0x000fd0000000002a */
[----:B------:R-:W-:Y:S01]  /*1dff0*/  DFMA R42, R44, R42, R44 ;  /* 0x0000002a2c2a722b */ /* 0x000fe2000000002c */
[----:B------:R-:W-:-:S04]  /*1e000*/  @!P2 SEL R45, R52, 0x63400000, !P3 ;  /* 0x63400000342da807 */ /* 0x000fc80005800000 */
[----:B------:R-:W-:-:S03]  /*1e010*/  @!P2 LOP3.LUT R44, R45, 0x80000000, R41, 0xf8, !PT ;  /* 0x800000002d2ca812 */ /* 0x000fc600078ef829 */
[----:B------:R-:W-:Y:S01]  /*1e020*/  DFMA R46, R42, -R50, 1 ;  /* 0x3ff000002a2e742b */ /* 0x000fe20000000832 */
[----:B------:R-:W-:Y:S02]  /*1e030*/  @!P2 LOP3.LUT R45, R44, 0x100000, RZ, 0xfc, !PT ;  /* 0x001000002c2da812 */ /* 0x000fe400078efcff */
[----:B------:R-:W-:-:S05]  /*1e040*/  @!P2 MOV R44, RZ ;  /* 0x000000ff002ca202 */ /* 0x000fca0000000f00 */
[----:B------:R-:W-:Y:S02]  /*1e050*/  DFMA R46, R42, R46, R42 ;  /* 0x0000002e2a2e722b */ /* 0x000fe4000000002a */
[----:B------:R-:W-:-:S08]  /*1e060*/  @!P2 DFMA R48, R48, 2, -R44 ;  /* 0x400000003030a82b */ /* 0x000fd0000000082c */
[----:B------:R-:W-:Y:S02]  /*1e070*/  DMUL R44, R46, R48 ;  /* 0x000000302e2c7228 */ /* 0x000fe40000000000 */
[----:B------:R-:W-:-:S05]  /*1e080*/  @!P2 LOP3.LUT R55, R49, 0x7ff00000, RZ, 0xc0, !PT ;  /* 0x7ff000003137a812 */ /* 0x000fca00078ec0ff */
[----:B------:R-:W-:Y:S01]  /*1e090*/  VIADD R57, R55, 0xffffffff ;  /* 0xffffffff37397836 */ /* 0x000fe20000000000 */
[----:B------:R-:W-:-:S04]  /*1e0a0*/  DFMA R42, R44, -R50, R48 ;  /* 0x800000322c2a722b */ /* 0x000fc80000000030 */
[----:B------:R-:W-:-:S04]  /*1e0b0*/  ISETP.GT.U32.AND P0, PT, R57, 0x7feffffe, PT ;  /* 0x7feffffe3900780c */ /* 0x000fc80003f04070 */
[----:B------:R-:W-:Y:S01]  /*1e0c0*/  ISETP.GT.U32.OR P0, PT, R59, 0x7feffffe, P0 ;  /* 0x7feffffe3b00780c */ /* 0x000fe20000704470 */
[----:B------:R-:W-:-:S12]  /*1e0d0*/  DFMA R42, R46, R42, R44 ;  /* 0x0000002a2e2a722b */ /* 0x000fd8000000002c */
        /* <DEDUP_REMOVED lines=28> */
.L_x_845:
[----:B------:R-:W-:-:S14]  /*1e2a0*/  DSETP.NAN.AND P0, PT, R40, R40, PT ;  /* 0x000000282800722a */ /* 0x000fdc0003f08000 */
[----:B------:R-:W-:Y:S05]  /*1e2b0*/  @P0 BRA `(.L_x_847) ;  /* 0x0000000000440947 */ /* 0x000fea0003800000 */
[----:B------:R-:W-:-:S14]  /*1e2c0*/  DSETP.NAN.AND P0, PT, R38, R38, PT ;  /* 0x000000262600722a */ /* 0x000fdc0003f08000 */
[----:B------:R-:W-:Y:S05]  /*1e2d0*/  @P0 BRA `(.L_x_848) ;  /* 0x0000000000300947 */ /* 0x000fea0003800000 */
[----:B------:R-:W-:Y:S01]  /*1e2e0*/  ISETP.NE.AND P0, PT, R55, R58, PT ;  /* 0x0000003a3700720c */ /* 0x000fe20003f05270 */
[----:B------:R-:W-:Y:S01]  /*1e2f0*/  IMAD.MOV.U32 R44, RZ, RZ, 0x0 ;  /* 0x00000000ff2c7424 */ /* 0x000fe200078e00ff */
        /* <DEDUP_REMOVED lines=10> */
.L_x_848:
[----:B------:R-:W-:Y:S01]  /*1e3a0*/  LOP3.LUT R45, R39, 0x80000, RZ, 0xfc, !PT ;  /* 0x00080000272d7812 */ /* 0x000fe200078efcff */
[----:B------:R-:W-:Y:S01]  /*1e3b0*/  IMAD.MOV.U32 R44, RZ, RZ, R38 ;  /* 0x000000ffff2c7224 */ /* 0x000fe200078e0026 */
[----:B------:R-:W-:Y:S06]  /*1e3c0*/  BRA `(.L_x_846) ;  /* 0x0000000000087947 */ /* 0x000fec0003800000 */
.L_x_847:
[----:B------:R-:W-:Y:S01]  /*1e3d0*/  LOP3.LUT R45, R41, 0x80000, RZ, 0xfc, !PT ;  /* 0x00080000292d7812 */ /* 0x000fe200078efcff */
[----:B------:R-:W-:-:S07]  /*1e3e0*/  IMAD.MOV.U32 R44, RZ, RZ, R40 ;  /* 0x000000ffff2c7224 */ /* 0x000fce00078e0028 */
.L_x_846:
[----:B------:R-:W-:Y:S05]  /*1e3f0*/  BSYNC.RECONVERGENT B2 ;  /* 0x0000000000027941 */ /* 0x000fea0003800200 */
.L_x_844:
[----:B------:R-:W-:Y:S02]  /*1e400*/  IMAD.MOV.U32 R55, RZ, RZ, 0x0 ;  /* 0x00000000ff377424 */ /* 0x000fe400078e00ff */
[----:B------:R-:W-:Y:S02]  /*1e410*/  IMAD.MOV.U32 R42, RZ, RZ, R44 ;  /* 0x000000ffff2a7224 */ /* 0x000fe400078e002c */
[----:B------:R-:W-:Y:S01]  /*1e420*/  IMAD.MOV.U32 R43, RZ, RZ, R45 ;  /* 0x000000ffff2b7224 */ /* 0x000fe200078e002d */
[----:B------:R-:W-:Y:S06]  /*1e430*/  RET.REL.NODEC R54 `(_Z19sogrand_rows_kernelPdS_S_PhiiimdiPi) ;  /* 0xfffffe1836f07950 */ /* 0x000fec0003c3ffff */
        .weak           $__internal_5_$__cuda_sm20_dsqrt_rn_f64_mediumpath_v1
        .type           $__internal_5_$__cuda_sm20_dsqrt_rn_f64_mediumpath_v1,@function
        .size           $__internal_5_$__cuda_sm20_dsqrt_rn_f64_mediumpath_v1,($_Z19sogrand_rows_kernelPdS_S_PhiiimdiPi$__internal_accurate_pow - $__internal_5_$__cuda_sm20_dsqrt_rn_f64_mediumpath_v1)
$__internal_5_$__cuda_sm20_dsqrt_rn_f64_mediumpath_v1:
        /* <DEDUP_REMOVED lines=16> */
.L_x_850:
        /* <DEDUP_REMOVED lines=9> */
[----:B------:R-:W-:Y:S02]  /*1e5d0*/  IMAD.MOV.U32 R42, RZ, RZ, 0x0 ;  /* 0x00000000ff2a7424 */ /* 0x000fe400078e00ff */
[----:B------:R-:W-:Y:S02]  /*1e5e0*/  IMAD.MOV.U32 R38, RZ, RZ, RZ ;  /* 0x000000ffff267224 */ /* 0x000fe400078e00ff */
[----:B------:R-:W-:Y:S01]  /*1e5f0*/  IMAD.MOV.U32 R43, RZ, RZ, 0x3fd80000 ;  /* 0x3fd80000ff2b7424 */ /* 0x000fe200078e00ff */
        /* <DEDUP_REMOVED lines=12> */
.L_x_852:
[----:B------:R-:W-:-:S11]  /*1e6c0*/  DADD R36, R38, R38 ;  /* 0x0000000026247229 */ /* 0x000fd60000000026 */
.L_x_851:
[----:B------:R-:W-:Y:S05]  /*1e6d0*/  BSYNC.RECONVERGENT B3 ;  /* 0x0000000000037941 */ /* 0x000fea0003800200 */
.L_x_849:
[----:B------:R-:W-:Y:S01]  /*1e6e0*/  MOV R38, R36 ;  /* 0x0000002400267202 */ /* 0x000fe20000000f00 */
[----:B------:R-:W-:Y:S02]  /*1e6f0*/  IMAD.MOV.U32 R39, RZ, RZ, R37 ;  /* 0x000000ffff277224 */ /* 0x000fe400078e0025 */
[----:B------:R-:W-:Y:S02]  /*1e700*/  IMAD.MOV.U32 R36, RZ, RZ, R19 ;  /* 0x000000ffff247224 */ /* 0x000fe400078e0013 */
[----:B------:R-:W-:-:S04]  /*1e710*/  IMAD.MOV.U32 R37, RZ, RZ, 0x0 ;  /* 0x00000000ff257424 */ /* 0x000fc800078e00ff */
[----:B------:R-:W-:Y:S05]  /*1e720*/  RET.REL.NODEC R36 `(_Z19sogrand_rows_kernelPdS_S_PhiiimdiPi) ;  /* 0xfffffe1824347950 */ /* 0x000fea0003c3ffff */
        .type           $_Z19sogrand_rows_kernelPdS_S_PhiiimdiPi$__internal_accurate_pow,@function
        .size           $_Z19sogrand_rows_kernelPdS_S_PhiiimdiPi$__internal_accurate_pow,(.L_x_1264 - $_Z19sogrand_rows_kernelPdS_S_PhiiimdiPi$__internal_accurate_pow)
$_Z19sogrand_rows_kernelPdS_S_PhiiimdiPi$__internal_accurate_pow:
[----:B------:R-:W-:Y:S01]  /*1e730*/  ISETP.GT.U32.AND P2, PT, R67, 0xfffff, PT ;  /* 0x000fffff4300780c */ /* 0x000fe20003f44070 */
[----:B------:R-:W-:Y:S01]  /*1e740*/  IMAD.MOV.U32 R40, RZ, RZ, R50 ;  /* 0x000000ffff287224 */ /* 0x000fe200078e0032 */
[----:B------:R-:W-:Y:S01]  /*1e750*/  UMOV UR4, 0x7d2cafe2 ;  /* 0x7d2cafe200047882 */ /* 0x000fe20000000000 */
[----:B------:R-:W-:Y:S01]  /*1e760*/  IMAD.MOV.U32 R41, RZ, RZ, R67 ;  /* 0x000000ffff297224 */ /* 0x000fe200078e0043 */
[----:B------:R-:W-:Y:S01]  /*1e770*/  UMOV UR5, 0x3eb0f5ff ;  /* 0x3eb0f5ff00057882 */ /* 0x000fe20000000000 */
[----:B------:R-:W-:Y:S01]  /*1e780*/  UMOV UR22, 0x3b39803f ;  /* 0x3b39803f00167882 */ /* 0x000fe20000000000 */
[----:B------:R-:W-:-:S07]  /*1e790*/  UMOV UR23, 0x3c7abc9e ;  /* 0x3c7abc9e00177882 */ /* 0x000fce0000000000 */
[----:B------:R-:W-:Y:S01]  /*1e7a0*/  @!P2 DMUL R60, R40, 1.80143985094819840000e+16 ;  /* 0x43500000283ca828 */ /* 0x000fe20000000000 */
[--C-:B------:R-:W-:Y:S01]  /*1e7b0*/  IMAD.MOV.U32 R40, RZ, RZ, R67.reuse ;  /* 0x000000ffff287224 */ /* 0x100fe200078e0043 */
[----:B------:R-:W-:-:S08]  /*1e7c0*/  SHF.R.U32.HI R67, RZ, 0x14, R67 ;  /* 0x00000014ff437819 */ /* 0x000fd00000011643 */
[----:B------:R-:W-:Y:S01]  /*1e7d0*/  @!P2 IMAD.MOV.U32 R40, RZ, RZ, R61 ;  /* 0x000000ffff28a224 */ /* 0x000fe200078e003d */
[----:B------:R-:W-:Y:S01]  /*1e7e0*/  @!P2 LEA.HI R67, R61, 0xffffffca, RZ, 0xc ;  /* 0xffffffca3d43a811 */ /* 0x000fe200078f60ff */
[----:B------:R-:W-:-:S03]  /*1e7f0*/  @!P2 IMAD.MOV.U32 R50, RZ, RZ, R60 ;  /* 0x000000ffff32a224 */ /* 0x000fc600078e003c */
[----:B------:R-:W-:-:S04]  /*1e800*/  LOP3.LUT R40, R40, 0x800fffff, RZ, 0xc0, !PT ;  /* 0x800fffff28287812 */ /* 0x000fc800078ec0ff */
[----:B------:R-:W-:Y:S02]  /*1e810*/  LOP3.LUT R51, R40, 0x3ff00000, RZ, 0xfc, !PT ;  /* 0x3ff0000028337812 */ /* 0x000fe400078efcff */
[----:B------:R-:W-:Y:S02]  /*1e820*/  MOV R40, RZ ;  /* 0x000000ff00287202 */ /* 0x000fe40000000f00 */
        /* <DEDUP_REMOVED lines=9> */
[----:B------:R-:W-:Y:S02]  /*1e8c0*/  IMAD.MOV.U32 R40, RZ, RZ, 0x41ad3b5a ;  /* 0x41ad3b5aff287424 */ /* 0x000fe400078e00ff */
[----:B------:R-:W-:-:S05]  /*1e8d0*/  IMAD.MOV.U32 R41, RZ, RZ, 0x3ed0f5d2 ;  /* 0x3ed0f5d2ff297424 */ /* 0x000fca00078e00ff */
        /* <DEDUP_REMOVED lines=31> */
[C---:B------:R-:W-:Y:S01]  /*1ead0*/  DMUL R40, R58.reuse, R48 ;  /* 0x000000303a287228 */ /* 0x040fe20000000000 */
[----:B------:R-:W-:Y:S01]  /*1eae0*/  VIADD R47, R57, 0x100000 ;  /* 0x00100000392f7836 */ /* 0x000fe20000000000 */
[----:B------:R-:W-:Y:S01]  /*1eaf0*/  DFMA R44, R58, R58, -R48 ;  /* 0x0000003a3a2c722b */ /* 0x000fe20000000830 */
[----:B------:R-:W-:-:S03]  /*1eb00*/  IMAD.MOV.U32 R46, RZ, RZ, R56 ;  /* 0x000000ffff2e7224 */ /* 0x000fc600078e0038 */
[----:B------:R-:W-:Y:S01]  /*1eb10*/  DADD R52, R52, -UR4 ;  /* 0x8000000434347e29 */ /* 0x000fe20008000000 */
[----:B------:R-:W-:Y:S01]  /*1eb20*/  UMOV UR4, 0x80000000 ;  /* 0x8000000000047882 */ /* 0x000fe20000000000 */
[C---:B------:R-:W-:Y:S01]  /*1eb30*/  DFMA R42, R58.reuse, R48, -R40 ;  /* 0x000000303a2a722b */ /* 0x040fe20000000828 */
[----:B------:R-:W-:Y:S01]  /*1eb40*/  UMOV UR5, 0x43300000 ;  /* 0x4330000000057882 */ /* 0x000fe20000000000 */
[----:B------:R-:W-:-:S04]  /*1eb50*/  DFMA R46, R58, R46, R44 ;  /* 0x0000002e3a2e722b */ /* 0x000fc8000000002c */
[----:B------:R-:W-:Y:S02]  /*1eb60*/  DADD R50, R54, R52 ;  /* 0x0000000036327229 */ /* 0x000fe40000000034 */
[----:B------:R-:W-:-:S06]  /*1eb70*/  DFMA R42, R56, R48, R42 ;  /* 0x00000030382a722b */ /* 0x000fcc000000002a */
[----:B------:R-:W-:Y:S02]  /*1eb80*/  DMUL R44, R50, R40 ;  /* 0x00000028322c7228 */ /* 0x000fe40000000000 */
[----:B------:R-:W-:Y:S02]  /*1eb90*/  DFMA R42, R58, R46, R42 ;  /* 0x0000002e3a2a722b */ /* 0x000fe4000000002a */
[----:B------:R-:W-:-:S04]  /*1eba0*/  DADD R54, R54, -R50 ;  /* 0x0000000036367229 */ /* 0x000fc80000000832 */
[----:B------:R-:W-:-:S04]  /*1ebb0*/  DFMA R46, R50, R40, -R44 ;  /* 0x00000028322e722b */ /* 0x000fc8000000082c */
[----:B------:R-:W-:-:S04]  /*1ebc0*/  DADD R54, R52, R54 ;  /* 0x0000000034367229 */ /* 0x000fc80000000036 */
[----:B------:R-:W-:-:S08]  /*1ebd0*/  DFMA R42, R50, R42, R46 ;  /* 0x0000002a322a722b */ /* 0x000fd0000000002e */
[----:B------:R-:W-:-:S08]  /*1ebe0*/  DFMA R54, R54, R40, R42 ;  /* 0x000000283636722b */ /* 0x000fd0000000002a */
[----:B------:R-:W-:-:S08]  /*1ebf0*/  DADD R42, R44, R54 ;  /* 0x000000002c2a7229 */ /* 0x000fd00000000036 */
[--C-:B------:R-:W-:Y:S02]  /*1ec00*/  DADD R40, R58, R42.reuse ;  /* 0x000000003a287229 */ /* 0x100fe4000000002a */
[----:B------:R-:W-:-:S06]  /*1ec10*/  DADD R44, R44, -R42 ;  /* 0x000000002c2c7229 */ /* 0x000fcc000000082a */
[----:B------:R-:W-:Y:S02]  /*1ec20*/  DADD R58, R58, -R40 ;  /* 0x000000003a3a7229 */ /* 0x000fe40000000828 */
[----:B------:R-:W-:-:S06]  /*1ec30*/  DADD R44, R54, R44 ;  /* 0x00000000362c7229 */ /* 0x000fcc000000002c */
[----:B------:R-:W-:Y:S01]  /*1ec40*/  DADD R58, R42, R58 ;  /* 0x000000002a3a7229 */ /* 0x000fe2000000003a */
[C---:B------:R-:W-:Y:S02]  /*1ec50*/  VIADD R42, R67.reuse, 0xfffffc01 ;  /* 0xfffffc01432a7836 */ /* 0x040fe40000000000 */
[----:B------:R-:W-:Y:S02]  /*1ec60*/  @P3 VIADD R42, R67, 0xfffffc02 ;  /* 0xfffffc02432a3836 */ /* 0x000fe40000000000 */
[----:B------:R-:W-:-:S03]  /*1ec70*/  IMAD.MOV.U32 R67, RZ, RZ, R65 ;  /* 0x000000ffff437224 */ /* 0x000fc600078e0041 */
        /* <DEDUP_REMOVED lines=17> */
[----:B------:R-:W-:-:S05]  /*1ed90*/  IMAD.SHL.U32 R40, R67, 0x2, RZ ;  /* 0x0000000243287824 */ /* 0x000fca00078e00ff */
[----:B------:R-:W-:Y:S02]  /*1eda0*/  ISETP.GT.U32.AND P2, PT, R40, -0x2000001, PT ;  /* 0xfdffffff2800780c */ /* 0x000fe40003f44070 */
[----:B------:R-:W-:Y:S02]  /*1edb0*/  DADD R40, R42, R44 ;  /* 0x000000002a287229 */ /* 0x000fe4000000002c */
[----:B------:R-:W-:-:S06]  /*1edc0*/  SEL R49, R49, R67, P2 ;  /* 0x0000004331317207 */ /* 0x000fcc0001000000 */
[----:B------:R-:W-:Y:S02]  /*1edd0*/  DADD R42, R42, -R40 ;  /* 0x000000002a2a7229 */ /* 0x000fe40000000828 */
[----:B------:R-:W-:-:S06]  /*1ede0*/  DMUL R50, R40, R48 ;  /* 0x0000003028327228 */ /* 0x000fcc0000000000 */
[----:B------:R-:W-:Y:S02]  /*1edf0*/  DADD R42, R44, R42 ;  /* 0x000000002c2a7229 */ /* 0x000fe4000000002a */
[----:B------:R-:W-:-:S08]  /*1ee00*/  DFMA R40, R40, R48, -R50 ;  /* 0x000000302828722b */ /* 0x000fd00000000832 */
[----:B------:R-:W-:Y:S01]  /*1ee10*/  DFMA R48, R42, R48, R40 ;  /* 0x000000302a30722b */ /* 0x000fe20000000028 */
[----:B------:R-:W-:Y:S01]  /*1ee20*/  MOV R40, 0x652b82fe ;  /* 0x652b82fe00287802 */ /* 0x000fe20000000f00 */
[----:B------:R-:W-:-:S06]  /*1ee30*/  IMAD.MOV.U32 R41, RZ, RZ, 0x3ff71547 ;  /* 0x3ff71547ff297424 */ /* 0x000fcc00078e00ff */
        /* <DEDUP_REMOVED lines=56> */
.L_x_853:
[----:B------:R-:W-:Y:S01]  /*1f1c0*/  DFMA R48, R48, R46, R46 ;  /* 0x0000002e3030722b */ /* 0x000fe2000000002e */
[----:B------:R-:W-:Y:S01]  /*1f1d0*/  IMAD.MOV.U32 R65, RZ, RZ, 0x0 ;  /* 0x00000000ff417424 */ /* 0x000fe200078e00ff */
[----:B------:R-:W-:-:S08]  /*1f1e0*/  DSETP.NEU.AND P2, PT, |R46|, +INF , PT ;  /* 0x7ff000002e00742a */ /* 0x000fd00003f4d200 */
[----:B------:R-:W-:Y:S02]  /*1f1f0*/  FSEL R40, R46, R48, !P2 ;  /* 0x000000302e287208 */ /* 0x000fe40005000000 */
[----:B------:R-:W-:Y:S01]  /*1f200*/  FSEL R46, R47, R49, !P2 ;  /* 0x000000312f2e7208 */ /* 0x000fe20005000000 */
[----:B------:R-:W-:Y:S06]  /*1f210*/  RET.REL.NODEC R64 `(_Z19sogrand_rows_kernelPdS_S_PhiiimdiPi) ;  /* 0xfffffe0c40787950 */ /* 0x000fec0003c3ffff */
.L_x_854:
        /* <DEDUP_REMOVED lines=14> */
.L_x_1264:


//--------------------- .text._Z22sogrand_columns_kernelPdS_S_PhiiimdiPi --------------------------
	.section	.text._Z22sogrand_columns_kernelPdS_S_PhiiimdiPi,"ax",@progbits
	.align	128
        .global         _Z22sogrand_columns_kernelPdS_S_PhiiimdiPi
        .type           _Z22sogrand_columns_kernelPdS_S_PhiiimdiPi,@function
        .size           _Z22sogrand_columns_kernelPdS_S_PhiiimdiPi,(.L_x_1268 - _Z22sogrand_columns_kernelPdS_S_PhiiimdiPi)
        .other          _Z22sogrand_columns_kernelPdS_S_PhiiimdiPi,@"STO_CUDA_ENTRY STV_DEFAULT"
_Z22sogrand_columns_kernelPdS_S_PhiiimdiPi:
.text._Z22sogrand_columns_kernelPdS_S_PhiiimdiPi:
        /* <DEDUP_REMOVED lines=11> */
[----:B------:R-:W-:Y:S02]  /*00b0*/  ULOP3.LUT UR14, UR8, 0xf, URZ, 0xc0, !UPT ;  /* 0x0000000f080e7892 */ /* 0x000fe4000f8ec0ff */
[----:B------:R-:W-:Y:S01]  /*00c0*/  UISETP.GE.U32.AND UP3, UPT, UR4, 0xf, UPT ;  /* 0x0000000f0400788c */ /* 0x000fe2000bf66070 */
[----:B------:R-:W0:Y:S02]  /*00d0*/  LDCU.64 UR10, c[0x0][0x358] ;  /* 0x00006b00ff0a77ac */ /* 0x000e240008000a00 */
[----:B------:R-:W-:-:S06]  /*00e0*/  UMOV UR4, URZ ;  /* 0x000000ff00047c82 */ /* 0x000fcc0008000000 */
[----:B------:R-:W-:Y:S05]  /*00f0*/  BRA.U !UP3, `(.L_x_855) ;  /* 0x000000010bec7547 */ /* 0x000fea000b800000 */
[----:B------:R-:W-:Y:S01]  /*0100*/  ULOP3.LUT UR4, UR8, 0xfffffff0, URZ, 0xc0, !UPT ;  /* 0xfffffff008047892 */ /* 0x000fe2000f8ec0ff */
[----:B------:R-:W-:-:S11]  /*0110*/  UMOV UR5, URZ ;  /* 0x000000ff00057c82 */ /* 0x000fd60008000000 */
.L_x_856:
[----:B-1----:R-:W1:Y:S01]  /*0120*/  LDC.64 R4, c[0x0][0x380] ;  /* 0x0000e000ff047b82 */ /* 0x002e620000000a00 */
[----:B------:R-:W-:Y:S02]  /*0130*/  UIMAD UR6, UR13, UR8, UR5 ;  /* 0x000000080d0672a4 */ /* 0x000fe4000f8e0205 */
[----:B------:R-:W-:-:S04]  /*0140*/  IMAD.U32 R35, RZ, RZ, UR8 ;  /* 0x00000008ff237e24 */ /* 0x000fc8000f8e00ff */
[----:B------:R-:W-:-:S04]  /*0150*/  IMAD R3, R35, UR6, R0 ;  /* 0x0000000623037c24 */ /* 0x000fc8000f8e0200 */
[----:B-1----:R-:W-:-:S04]  /*0160*/  IMAD.WIDE R4, R3, 0x8, R4 ;  /* 0x0000000803047825 */ /* 0x002fc800078e0204 */
[C---:B------:R-:W-:Y:S02]  /*0170*/  IMAD.WIDE R6, R35.reuse, 0x8, R4 ;  /* 0x0000000823067825 */ /* 0x040fe400078e0204 */
[----:B0-----:R-:W2:Y:S02]  /*0180*/  LDG.E.64 R4, desc[UR10][R4.64] ;  /* 0x0000000a04047981 */ /* 0x001ea4000c1e1b00 */
[C---:B------:R-:W-:Y:S02]  /*0190*/  IMAD.WIDE R8, R35.reuse, 0x8, R6 ;  /* 0x0000000823087825 */ /* 0x040fe400078e0206 */
[----:B------:R-:W3:Y:S02]  /*01a0*/  LDG.E.64 R6, desc[UR10][R6.64] ;  /* 0x0000000a06067981 */ /* 0x000ee4000c1e1b00 */
[C---:B------:R-:W-:Y:S02]  /*01b0*/  IMAD.WIDE R10, R35.reuse, 0x8, R8 ;  /* 0x00000008230a7825 */ /* 0x040fe400078e0208 */
[----:B------:R-:W4:Y:S02]  /*01c0*/  LDG.E.64 R8, desc[UR10][R8.64] ;  /* 0x0000000a08087981 */ /* 0x000f24000c1e1b00 */
[----:B------:R-:W-:-:S02]  /*01d0*/  IMAD.WIDE R12, R35, 0x8, R10 ;  /* 0x00000008230c7825 */ /* 0x000fc400078e020a */
[----:B------:R-:W5:Y:S02]  /*01e0*/  LDG.E.64 R10, desc[UR10][R10.64] ;  /* 0x0000000a0a0a7981 */ /* 0x000f64000c1e1b00 */
[C---:B------:R-:W-:Y:S02]  /*01f0*/  IMAD.WIDE R14, R35.reuse, 0x8, R12 ;  /* 0x00000008230e7825 */ /* 0x040fe400078e020c */
[----:B------:R-:W5:Y:S02]  /*0200*/  LDG.E.64 R12, desc[UR10][R12.64] ;  /* 0x0000000a0c0c7981 */ /* 0x000f64000c1e1b00 */
[C---:B------:R-:W-:Y:S02]  /*0210*/  IMAD.WIDE R16, R35.reuse, 0x8, R14 ;  /* 0x0000000823107825 */ /* 0x040fe400078e020e */
[----:B------:R-:W5:Y:S02]  /*0220*/  LDG.E.64 R14, desc[UR10][R14.64] ;  /* 0x0000000a0e0e7981 */ /* 0x000f64000c1e1b00 */
        /* <DEDUP_REMOVED lines=16> */
[----:B------:R-:W-:Y:S02]  /*0330*/  IMAD.WIDE R34, R35, 0x8, R32 ;  /* 0x0000000823227825 */ /* 0x000fe400078e0220 */
[----:B------:R-:W5:Y:S04]  /*0340*/  LDG.E.64 R32, desc[UR10][R32.64] ;  /* 0x0000000a20207981 */ /* 0x000f68000c1e1b00 */
[----:B------:R-:W5:Y:S01]  /*0350*/  LDG.E.64 R34, desc[UR10][R34.64] ;  /* 0x0000000a22227981 */ /* 0x000f62000c1e1b00 */
[----:B------:R-:W-:-:S04]  /*0360*/  IMAD.U32 R3, RZ, RZ, UR5 ;  /* 0x00000005ff037e24 */ /* 0x000fc8000f8e00ff */
[----:B------:R-:W-:Y:S01]  /*0370*/  IMAD R3, R3, 0x8, R2 ;  /* 0x0000000803037824 */ /* 0x000fe200078e0202 */
[----:B------:R-:W-:-:S04]  /*0380*/  UIADD3 UR5, UPT, UPT, UR5, 0x10, URZ ;  /* 0x0000001005057890 */ /* 0x000fc8000fffe0ff */
[----:B------:R-:W-:Y:S01]  /*0390*/  UISETP.NE.AND UP0, UPT, UR5, UR4, UPT ;  /* 0x000000040500728c */ /* 0x000fe2000bf05270 */
        /* <DEDUP_REMOVED lines=16> */
[----:B------:R-:W-:Y:S05]  /*04a0*/  BRA.U UP0, `(.L_x_856) ;  /* 0xfffffffd001c7547 */ /* 0x000fea000b83ffff */
.L_x_855:
[----:B------:R-:W-:Y:S01]  /*04b0*/  UISETP.NE.AND UP4, UPT, UR14, URZ, UPT ;  /* 0x000000ff0e00728c */ /* 0x000fe2000bf85270 */
[C---:B-1----:R-:W-:Y:S02]  /*04c0*/  VIADD R3, R1.reuse, 0x210 ;  /* 0x0000021001037836 */ /* 0x042fe40000000000 */
[----:B------:R-:W-:-:S06]  /*04d0*/  VIADD R4, R1, 0x288 ;  /* 0x0000028801047836 */ /* 0x000fcc0000000000 */
[----:B------:R-:W-:Y:S05]  /*04e0*/  BRA.U !UP4, `(.L_x_857) ;  /* 0x000000050c287547 */ /* 0x000fea000b800000 */
[----:B------:R-:W-:Y:S02]  /*04f0*/  UISETP.GE.U32.AND UP0, UPT, UR14, 0x8, UPT ;  /* 0x000000080e00788c */ /* 0x000fe4000bf06070 */
[----:B------:R-:W-:-:S04]  /*0500*/  ULOP3.LUT UR5, UR8, 0x7, URZ, 0xc0, !UPT ;  /* 0x0000000708057892 */ /* 0x000fc8000f8ec0ff */
[----:B------:R-:W-:-:S03]  /*0510*/  UISETP.NE.AND UP1, UPT, UR5, URZ, UPT ;  /* 0x000000ff0500728c */ /* 0x000fc6000bf25270 */
[----:B------:R-:W-:Y:S08]  /*0520*/  BRA.U !UP0, `(.L_x_858) ;  /* 0x00000001087c7547 */ /* 0x000ff0000b800000 */
[----:B------:R-:W1:Y:S01]  /*0530*/  LDC.64 R6, c[0x0][0x380] ;  /* 0x0000e000ff067b82 */ /* 0x000e620000000a00 */
        /* <DEDUP_REMOVED lines=17> */
[----:B------:R-:W5:Y:S04]  /*0650*/  LDG.E.64 R18, desc[UR10][R18.64] ;  /* 0x0000000a12127981 */ /* 0x000f68000c1e1b00 */
[----:B------:R-:W5:Y:S01]  /*0660*/  LDG.E.64 R20, desc[UR10][R20.64] ;  /* 0x0000000a14147981 */ /* 0x000f62000c1e1b00 */
[----:B------:R-:W-:-:S05]  /*0670*/  IMAD.U32 R5, RZ, RZ, UR4 ;  /* 0x00000004ff057e24 */ /* 0x000fca000f8e00ff */
[----:B------:R-:W-:Y:S01]  /*0680*/  LEA R5, R5, R2, 0x3 ;  /* 0x0000000205057211 */ /* 0x000fe200078e18ff */
[----:B------:R-:W-:-:S04]  /*0690*/  UIADD3 UR4, UPT, UPT, UR4, 0x8, URZ ;  /* 0x0000000804047890 */ /* 0x000fc8000fffe0ff */
        /* <DEDUP_REMOVED lines=8> */
.L_x_858:
[----:B------:R-:W-:Y:S05]  /*0720*/  BRA.U !UP1, `(.L_x_857) ;  /* 0x0000000109987547 */ /* 0x000fea000b800000 */
[----:B------:R-:W-:Y:S02]  /*0730*/  UISETP.GE.U32.AND UP0, UPT, UR5, 0x4, UPT ;  /* 0x000000040500788c */ /* 0x000fe4000bf06070 */
[----:B------:R-:W-:-:S04]  /*0740*/  ULOP3.LUT UR6, UR8, 0x3, URZ, 0xc0, !UPT ;  /* 0x0000000308067892 */ /* 0x000fc8000f8ec0ff */
[----:B------:R-:W-:-:S03]  /*0750*/  UISETP.NE.AND UP1, UPT, UR6, URZ, UPT ;  /* 0x000000ff0600728c */ /* 0x000fc6000bf25270 */
[----:B------:R-:W-:Y:S08]  /*0760*/  BRA.U !UP0, `(.L_x_859) ;  /* 0x00000001084c7547 */ /* 0x000ff0000b800000 */
        /* <DEDUP_REMOVED lines=9> */
[----:B------:R-:W-:Y:S02]  /*0800*/  IMAD.WIDE R12, R13, 0x8, R10 ;  /* 0x000000080d0c7825 */ /* 0x000fe400078e020a */
[----:B------:R-:W4:Y:S04]  /*0810*/  LDG.E.64 R10, desc[UR10][R10.64] ;  /* 0x0000000a0a0a7981 */ /* 0x000f28000c1e1b00 */
[----:B------:R-:W5:Y:S01]  /*0820*/  LDG.E.64 R12, desc[UR10][R12.64] ;  /* 0x0000000a0c0c7981 */ /* 0x000f62000c1e1b00 */
[----:B------:R-:W-:-:S04]  /*0830*/  IMAD.U32 R5, RZ, RZ, UR4 ;  /* 0x00000004ff057e24 */ /* 0x000fc8000f8e00ff */
[----:B------:R-:W-:Y:S01]  /*0840*/  IMAD R5, R5, 0x8, R2 ;  /* 0x0000000805057824 */ /* 0x000fe200078e0202 */
[----:B------:R-:W-:-:S04]  /*0850*/  UIADD3 UR4, UPT, UPT, UR4, 0x4, URZ ;  /* 0x0000000404047890 */ /* 0x000fc8000fffe0ff */
[----:B--2---:R2:W-:Y:S04]  /*0860*/  STL.64 [R5], R6 ;  /* 0x0000000605007387 */ /* 0x0045e80000100a00 */
[----:B---3--:R2:W-:Y:S04]  /*0870*/  STL.64 [R5+0x8], R8 ;  /* 0x0000080805007387 */ /* 0x0085e80000100a00 */
[----:B----4-:R2:W-:Y:S04]  /*0880*/  STL.64 [R5+0x10], R10 ;  /* 0x0000100a05007387 */ /* 0x0105e80000100a00 */
[----:B-----5:R2:W-:Y:S02]  /*0890*/  STL.64 [R5+0x18], R12 ;  /* 0x0000180c05007387 */ /* 0x0205e40000100a00 */
.L_x_859:
[----:B------:R-:W-:Y:S05]  /*08a0*/  BRA.U !UP1, `(.L_x_857) ;  /* 0x0000000109387547 */ /* 0x000fea000b800000 */
[----:B-12---:R-:W1:Y:S01]  /*08b0*/  LDC.64 R8, c[0x0][0x380] ;  /* 0x0000e000ff087b82 */ /* 0x006e620000000a00 */
[----:B------:R-:W-:-:S05]  /*08c0*/  UMOV UR5, URZ ;  /* 0x000000ff00057c82 */ /* 0x000fca0008000000 */
.L_x_860:
[----:B------:R-:W-:Y:S02]  /*08d0*/  UIMAD UR7, UR13, UR8, UR4 ;  /* 0x000000080d0772a4 */ /* 0x000fe4000f8e0204 */
[----:B---3--:R-:W-:-:S04]  /*08e0*/  IMAD.U32 R7, RZ, RZ, UR8 ;  /* 0x00000008ff077e24 */ /* 0x008fc8000f8e00ff */
[----:B------:R-:W-:-:S04]  /*08f0*/  IMAD R7, R7, UR7, R0 ;  /* 0x0000000707077c24 */ /* 0x000fc8000f8e0200 */
[----:B-1----:R-:W-:-:S06]  /*0900*/  IMAD.WIDE R6, R7, 0x8, R8 ;  /* 0x0000000807067825 */ /* 0x002fcc00078e0208 */
[----:B0-----:R-:W2:Y:S01]  /*0910*/  LDG.E.64 R6, desc[UR10][R6.64] ;  /* 0x0000000a06067981 */ /* 0x001ea2000c1e1b00 */
[----:B------:R-:W-:Y:S01]  /*0920*/  IMAD.U32 R5, RZ, RZ, UR4 ;  /* 0x00000004ff057e24 */ /* 0x000fe2000f8e00ff */
[----:B------:R-:W-:Y:S02]  /*0930*/  UIADD3 UR5, UPT, UPT, UR5, 0x1, URZ ;  /* 0x0000000105057890 */ /* 0x000fe4000fffe0ff */
[----:B------:R-:W-:Y:S01]  /*0940*/  UIADD3 UR4, UPT, UPT, UR4, 0x1, URZ ;  /* 0x0000000104047890 */ /* 0x000fe2000fffe0ff */
[----:B------:R-:W-:Y:S01]  /*0950*/  IMAD R5, R5, 0x8, R2 ;  /* 0x0000000805057824 */ /* 0x000fe200078e0202 */
[----:B------:R-:W-:-:S04]  /*0960*/  UISETP.NE.AND UP0, UPT, UR5, UR6, UPT ;  /* 0x000000060500728c */ /* 0x000fc8000bf05270 */
[----:B--2---:R3:W-:Y:S05]  /*0970*/  STL.64 [R5], R6 ;  /* 0x0000000605007387 */ /* 0x0047ea0000100a00 */
[----:B------:R-:W-:Y:S05]  /*0980*/  BRA.U UP0, `(.L_x_860) ;  /* 0xfffffffd00d07547 */ /* 0x000fea000b83ffff */
.L_x_857:
[----:B-123--:R-:W-:Y:S02]  /*0990*/  IMAD.MOV.U32 R6, RZ, RZ, RZ ;  /* 0x000000ffff067224 */ /* 0x00efe400078e00ff */
[----:B------:R-:W-:Y:S01]  /*09a0*/  IMAD.MOV.U32 R23, RZ, RZ, RZ ;  /* 0x000000ffff177224 */ /* 0x000fe200078e00ff */
[----:B------:R-:W-:Y:S06]  /*09b0*/  BRA.U !UP3, `(.L_x_861) ;  /* 0x000000010bec7547 */ /* 0x000fec000b800000 */
[----:B------:R-:W-:Y:S01]  /*09c0*/  ULOP3.LUT UR4, UR8, 0x7ffffff0, URZ, 0xc0, !UPT ;  /* 0x7ffffff008047892 */ /* 0x000fe2000f8ec0ff */
[----:B------:R-:W-:Y:S02]  /*09d0*/  HFMA2 R0, -RZ, RZ, 0, 0 ;  /* 0x00000000ff007431 */ /* 0x000fe400000001ff */
[----:B------:R-:W-:Y:S02]  /*09e0*/  IMAD.MOV.U32 R23, RZ, RZ, RZ ;  /* 0x000000ffff177224 */ /* 0x000fe400078e00ff */
[----:B------:R-:W-:Y:S02]  /*09f0*/  IMAD.MOV.U32 R7, RZ, RZ, RZ ;  /* 0x000000ffff077224 */ /* 0x000fe400078e00ff */
[----:B------:R-:W-:-:S07]  /*0a00*/  IMAD.U32 R6, RZ, RZ, UR4 ;  /* 0x00000004ff067e24 */ /* 0x000fce000f8e00ff */
.L_x_862:
[C---:B-1----:R-:W-:Y:S01]  /*0a10*/  IADD3 R10, P0, PT, R0.reuse, 0x1, RZ ;  /* 0x00000001000a7810 */ /* 0x042fe20007f1e0ff */
[C---:B------:R-:W-:Y:S01]  /*0a20*/  IMAD.U32 R5, R0.reuse, 0x8, R1 ;  /* 0x0000000800057824 */ /* 0x040fe200078e0001 */
[C---:B------:R-:W-:Y:S01]  /*0a30*/  IADD3 R12, P1, PT, R0.reuse, 0x2, RZ ;  /* 0x00000002000c7810 */ /* 0x040fe20007f3e0ff */
[----:B------:R-:W-:Y:S02]  /*0a40*/  IMAD.MOV.U32 R8, RZ, RZ, R0 ;  /* 0x000000ffff087224 */ /* 0x000fe400078e0000 */
[--C-:B------:R-:W-:Y:S01]  /*0a50*/  IMAD.X R11, RZ, RZ, R7.reuse, P0 ;  /* 0x000000ffff0b7224 */ /* 0x100fe200000e0607 */
[C---:B------:R-:W-:Y:S01]  /*0a60*/  IADD3 R14, P0, PT, R0.reuse, 0x3, RZ ;  /* 0x00000003000e7810 */ /* 0x040fe20007f1e0ff */
[--C-:B------:R-:W-:Y:S01]  /*0a70*/  IMAD.X R13, RZ, RZ, R7.reuse, P1 ;  /* 0x000000ffff0d7224 */ /* 0x100fe200008e0607 */
[C---:B------:R-:W-:Y:S01]  /*0a80*/  IADD3 R16, P1, PT, R0.reuse, 0x4, RZ ;  /* 0x0000000400107810 */ /* 0x040fe20007f3e0ff */
[--C-:B------:R-:W-:Y:S01]  /*0a90*/  IMAD.MOV.U32 R9, RZ, RZ, R7.reuse ;  /* 0x000000ffff097224 */ /* 0x100fe200078e0007 */
[----:B------:R1:W-:Y:S01]  /*0aa0*/  STL.64 [R5+0x8], R10 ;  /* 0x0000080a05007387 */ /* 0x0003e20000100a00 */
[--C-:B------:R-:W-:Y:S01]  /*0ab0*/  IMAD.X R15, RZ, RZ, R7.reuse, P0 ;  /* 0x000000ffff0f7224 */ /* 0x100fe200000e0607 */
[C---:B------:R-:W-:Y:S01]  /*0ac0*/  IADD3 R18, P0, PT, R0.reuse, 0x5, RZ ;  /* 0x0000000500127810 */ /* 0x040fe20007f1e0ff */
[----:B------:R-:W-:Y:S01]  /*0ad0*/  IMAD.X R17, RZ, RZ, R7, P1 ;  /* 0x000000ffff117224 */ /* 0x000fe200008e0607 */
[----:B------:R-:W-:Y:S01]  /*0ae0*/  IADD3 R20, P1, PT, R0, 0x6, RZ ;  /* 0x0000000600147810 */ /* 0x000fe20007f3e0ff */
[----:B------:R2:W-:Y:S01]  /*0af0*/  STL.64 [R5], R8 ;  /* 0x0000000805007387 */ /* 0x0005e20000100a00 */
[----:B------:R-:W-:-:S03]  /*0b00*/  IADD3.X R19, PT, PT, RZ, R7, RZ, P0, !PT ;  /* 0x00000007ff137210 */ /* 0x000fc600007fe4ff */
[----:B------:R-:W-:Y:S01]  /*0b10*/  IMAD.X R21, RZ, RZ, R7, P1 ;  /* 0x000000ffff157224 */ /* 0x000fe200008e0607 */
[----:B------:R3:W-:Y:S01]  /*0b20*/  STL.64 [R5+0x10], R12 ;  /* 0x0000100c05007387 */ /* 0x0007e20000100a00 */
[----:B-1----:R-:W-:-:S03]  /*0b30*/  IADD3 R10, P1, PT, R0, 0x8, RZ ;  /* 0x00000008000a7810 */ /* 0x002fc60007f3e0ff */
[----:B------:R1:W-:Y:S01]  /*0b40*/  STL.64 [R5+0x18], R14 ;  /* 0x0000180e05007387 */ /* 0x0003e20000100a00 */
[C---:B--2---:R-:W-:Y:S01]  /*0b50*/  IADD3 R8, P0, PT, R0.reuse, 0x7, RZ ;  /* 0x0000000700087810 */ /* 0x044fe20007f1e0ff */
[--C-:B------:R-:W-:Y:S02]  /*0b60*/  IMAD.X R11, RZ, RZ, R7.reuse, P1 ;  /* 0x000000ffff0b7224 */ /* 0x100fe400008e0607 */
[----:B------:R2:W-:Y:S02]  /*0b70*/  STL.64 [R5+0x20], R16 ;  /* 0x0000201005007387 */ /* 0x0005e40000100a00 */
[----:B------:R-:W-:Y:S01]  /*0b80*/  IMAD.X R9, RZ, RZ, R7, P0 ;  /* 0x000000ffff097224 */ /* 0x000fe200000e0607 */
[C---:B---3--:R-:W-:Y:S01]  /*0b90*/  IADD3 R12, P0, PT, R0.reuse, 0x9, RZ ;  /* 0x00000009000c7810 */ /* 0x048fe20007f1e0ff */
[----:B------:R3:W-:Y:S01]  /*0ba0*/  STL.64 [R5+0x28], R18 ;  /* 0x0000281205007387 */ /* 0x0007e20000100a00 */
[----:B-1----:R-:W-:-:S03]  /*0bb0*/  IADD3 R14, P1, PT, R0, 0xa, RZ ;  /* 0x0000000a000e7810 */ /* 0x002fc60007f3e0ff */
[--C-:B------:R-:W-:Y:S01]  /*0bc0*/  IMAD.X R13, RZ, RZ, R7.reuse, P0 ;  /* 0x000000ffff0d7224 */ /* 0x100fe200000e0607 */
[----:B------:R1:W-:Y:S01]  /*0bd0*/  STL.64 [R5+0x30], R20 ;  /* 0x0000301405007387 */ /* 0x0003e20000100a00 */
[C---:B--2---:R-:W-:Y:S01]  /*0be0*/  IADD3 R16, P0, PT, R0.reuse, 0xb, RZ ;  /* 0x0000000b00107810 */ /* 0x044fe20007f1e0ff */
[--C-:B------:R-:W-:Y:S02]  /*0bf0*/  IMAD.X R15, RZ, RZ, R7.reuse, P1 ;  /* 0x000000ffff0f7224 */ /* 0x100fe400008e0607 */
[----:B------:R2:W-:Y:S01]  /*0c00*/  STL.64 [R5+0x38], R8 ;  /* 0x0000380805007387 */ /* 0x0005e20000100a00 */
[C---:B---3--:R-:W-:Y:S01]  /*0c10*/  IADD3 R18, P1, PT, R0.reuse, 0xc, RZ ;  /* 0x0000000c00127810 */ /* 0x048fe20007f3e0ff */
[--C-:B------:R-:W-:Y:S02]  /*0c20*/  IMAD.X R17, RZ, RZ, R7.reuse, P0 ;  /* 0x000000ffff117224 */ /* 0x100fe400000e0607 */
[----:B------:R3:W-:Y:S01]  /*0c30*/  STL.64 [R5+0x40], R10 ;  /* 0x0000400a05007387 */ /* 0x0007e20000100a00 */
[----:B-1----:R-:W-:Y:S01]  /*0c40*/  IADD3 R20, P0, PT, R0, 0xd, RZ ;  /* 0x0000000d00147810 */ /* 0x002fe20007f1e0ff */
[----:B------:R-:W-:-:S02]  /*0c50*/  IMAD.X R19, RZ, RZ, R7, P1 ;  /* 0x000000ffff137224 */ /* 0x000fc400008e0607 */
[----:B------:R1:W-:Y:S01]  /*0c60*/  STL.64 [R5+0x48], R12 ;  /* 0x0000480c05007387 */ /* 0x0003e20000100a00 */
[C---:B--2---:R-:W-:Y:S01]  /*0c70*/  IADD3 R8, P2, PT, R0.reuse, 0xe, RZ ;  /* 0x0000000e00087810 */ /* 0x044fe20007f5e0ff */
[--C-:B------:R-:W-:Y:S02]  /*0c80*/  IMAD.X R21, RZ, RZ, R7.reuse, P0 ;  /* 0x000000ffff157224 */ /* 0x100fe400000e0607 */
[----:B------:R1:W-:Y:S01]  /*0c90*/  STL.64 [R5+0x50], R14 ;  /* 0x0000500e05007387 */ /* 0x0003e20000100a00 */
[C---:B---3--:R-:W-:Y:S01]  /*0ca0*/  IADD3 R10, P1, PT, R0.reuse, 0xf, RZ ;  /* 0x0000000f000a7810 */ /* 0x048fe20007f3e0ff */
        /* <DEDUP_REMOVED lines=12> */
.L_x_861:
[----:B------:R-:W-:Y:S05]  /*0d70*/  BRA.U !UP4, `(.L_x_863) ;  /* 0x000000050c187547 */ /* 0x000fea000b800000 */
[----:B------:R-:W-:Y:S02]  /*0d80*/  UIADD3 UR4, UP0, UPT, UR14, -0x1, URZ ;  /* 0xffffffff0e047890 */ /* 0x000fe4000ff1e0ff */
[----:B------:R-:W-:Y:S02]  /*0d90*/  ULOP3.LUT UP1, URZ, UR8, 0x7, URZ, 0xc0, !UPT ;  /* 0x0000000708ff7892 */ /* 0x000fe4000f82c0ff */
[----:B------:R-:W-:Y:S02]  /*0da0*/  UIADD3.X UR5, UPT, UPT, URZ, -0x1, URZ, UP0, !UPT ;  /* 0xffffffffff057890 */ /* 0x000fe400087fe4ff */
[----:B------:R-:W-:-:S04]  /*0db0*/  UISETP.GE.U32.AND UP0, UPT, UR4, 0x7, UPT ;  /* 0x000000070400788c */ /* 0x000fc8000bf06070 */
[----:B------:R-:W-:-:S09]  /*0dc0*/  UISETP.GE.U32.AND.EX UP0, UPT, UR5, URZ, UPT, UP0 ;  /* 0x000000ff0500728c */ /* 0x000fd2000bf06100 */
[----:B------:R-:W-:Y:S05]  /*0dd0*/  BRA.U !UP0, `(.L_x_864) ;  /* 0x0000000108687547 */ /* 0x000fea000b800000 */
[C---:B-1----:R-:W-:Y:S01]  /*0de0*/  IADD3 R8, P0, PT, R6.reuse, 0x1, RZ ;  /* 0x0000000106087810 */ /* 0x042fe20007f1e0ff */
        /* <DEDUP_REMOVED lines=23> */
[----:B-1----:R-:W-:-:S05]  /*0f60*/  IADD3 R6, P0, PT, R6, 0x8, RZ ;  /* 0x0000000806067810 */ /* 0x002fca0007f1e0ff */
[----:B------:R-:W-:-:S08]  /*0f70*/  IMAD.X R23, RZ, RZ, R23, P0 ;  /* 0x000000ffff177224 */ /* 0x000fd000000e0617 */
.L_x_864:
        /* <DEDUP_REMOVED lines=8> */
[C---:B-1----:R-:W-:Y:S01]  /*1000*/  IADD3 R10, P0, PT, R6.reuse, 0x1, RZ ;  /* 0x00000001060a7810 */ /* 0x042fe20007f1e0ff */
[C---:B------:R-:W-:Y:S01]  /*1010*/  IMAD.U32 R5, R6.reuse, 0x8, R1 ;  /* 0x0000000806057824 */ /* 0x040fe200078e0001 */
        /* <DEDUP_REMOVED lines=13> */
.L_x_865:
[----:B------:R-:W-:Y:S05]  /*10f0*/  BRA.U !UP1, `(.L_x_863) ;  /* 0x0000000109387547 */ /* 0x000fea000b800000 */
[----:B------:R-:W-:Y:S01]  /*1100*/  ULOP3.LUT UR6, UR8, 0x3, URZ, 0xc0, !UPT ;  /* 0x0000000308067892 */ /* 0x000fe2000f8ec0ff */
[----:B------:R-:W-:Y:S01]  /*1110*/  UMOV UR4, URZ ;  /* 0x000000ff00047c82 */ /* 0x000fe20008000000 */
[----:B------:R-:W-:-:S10]  /*1120*/  UMOV UR5, URZ ;  /* 0x000000ff00057c82 */ /* 0x000fd40008000000 */
.L_x_866:
[C---:B-12---:R-:W-:Y:S01]  /*1130*/  IMAD.U32 R5, R6.reuse, 0x8, R1 ;  /* 0x0000000806057824 */ /* 0x046fe200078e0001 */
[----:B------:R-:W-:Y:S01]  /*1140*/  MOV R8, R6 ;  /* 0x0000000600087202 */ /* 0x000fe20000000f00 */
[----:B------:R-:W-:Y:S01]  /*1150*/  IMAD.MOV.U32 R9, RZ, RZ, R23 ;  /* 0x000000ffff097224 */ /* 0x000fe200078e0017 */
[----:B------:R-:W-:Y:S01]  /*1160*/  UIADD3 UR4, UP0, UPT, UR4, 0x1, URZ ;  /* 0x0000000104047890 */ /* 0x000fe2000ff1e0ff */
[----:B------:R-:W-:-:S03]  /*1170*/  IADD3 R6, P0, PT, R6, 0x1, RZ ;  /* 0x0000000106067810 */ /* 0x000fc60007f1e0ff */
[----:B------:R3:W-:Y:S01]  /*1180*/  STL.64 [R5], R8 ;  /* 0x0000000805007387 */ /* 0x0007e20000100a00 */
[----:B------:R-:W-:Y:S01]  /*1190*/  UIADD3.X UR5, UPT, UPT, URZ, UR5, URZ, UP0, !UPT ;  /* 0x00000005ff057290 */ /* 0x000fe200087fe4ff */
[----:B------:R-:W-:Y:S01]  /*11a0*/  IMAD.X R23, RZ, RZ, R23, P0 ;  /* 0x000000ffff177224 */ /* 0x000fe200000e0617 */
[----:B------:R-:W-:-:S04]  /*11b0*/  UISETP.NE.U32.AND UP0, UPT, UR4, UR6, UPT ;  /* 0x000000060400728c */ /* 0x000fc8000bf05070 */
[----:B------:R-:W-:-:S09]  /*11c0*/  UISETP.NE.AND.EX UP0, UPT, UR5, URZ, UPT, UP0 ;  /* 0x000000ff0500728c */ /* 0x000fd2000bf05300 */
[----:B---3--:R-:W-:Y:S05]  /*11d0*/  BRA.U UP0, `(.L_x_866) ;  /* 0xfffffffd00d47547 */ /* 0x008fea000b83ffff */
.L_x_863:
        /* <DEDUP_REMOVED lines=17> */
[----:B-12---:R-:W-:Y:S01]  /*12f0*/  IMAD.MOV.U32 R5, RZ, RZ, RZ ;  /* 0x000000ffff057224 */ /* 0x006fe200078e00ff */
[----:B------:R-:W-:Y:S01]  /*1300*/  ULOP3.LUT UR4, UR5, 0xfffffff0, URZ, 0xc0, !UPT ;  /* 0xfffffff005047892 */ /* 0x000fe2000f8ec0ff */
[----:B------:R-:W-:-:S11]  /*1310*/  IMAD.MOV.U32 R6, RZ, RZ, RZ ;  /* 0x000000ffff067224 */ /* 0x000fd600078e00ff */
.L_x_869:
        /* <DEDUP_REMOVED lines=22> */
.L_x_868:
[----:B------:R-:W-:Y:S05]  /*1480*/  BRA.U !UP0, `(.L_x_867) ;  /* 0x00000001088c7547 */ /* 0x000fea000b800000 */
[----:B------:R-:W-:Y:S02]  /*1490*/  UISETP.GE.U32.AND UP0, UPT, UR7, 0x8, UPT ;  /* 0x000000080700788c */ /* 0x000fe4000bf06070 */
[----:B------:R-:W-:Y:S02]  /*14a0*/  ULOP3.LUT UR6, UR5, 0x5, URZ, 0xc0, !UPT ;  /* 0x0000000505067892 */ /* 0x000fe4000f8ec0ff */
[----:B------:R-:W-:Y:S02]  /*14b0*/  UISETP.GE.U32.AND.EX UP0, UPT, URZ, URZ, UPT, UP0 ;  /* 0x000000ffff00728c */ /* 0x000fe4000bf06100 */
[----:B------:R-:W-:-:S04]  /*14c0*/  UISETP.NE.U32.AND UP1, UPT, UR6, URZ, UPT ;  /* 0x000000ff0600728c */ /* 0x000fc8000bf25070 */
[----:B------:R-:W-:-:S03]  /*14d0*/  UISETP.NE.AND.EX UP1, UPT, URZ, URZ, UPT, UP1 ;  /* 0x000000ffff00728c */ /* 0x000fc6000bf25310 */
[----:B------:R-:W-:Y:S08]  /*14e0*/  BRA.U !UP0, `(.L_x_870) ;  /* 0x00000001082c7547 */ /* 0x000ff0000b800000 */
[----:B-12---:R-:W-:Y:S01]  /*14f0*/  IMAD.U32 R5, RZ, RZ, UR4 ;  /* 0x00000004ff057e24 */ /* 0x006fe2000f8e00ff */
        /* <DEDUP_REMOVED lines=10> */
.L_x_870:
[----:B------:R-:W-:Y:S05]  /*15a0*/  BRA.U !UP1, `(.L_x_867) ;  /* 0x0000000109447547 */ /* 0x000fea000b800000 */
[----:B------:R-:W-:Y:S01]  /*15b0*/  ULOP3.LUT UR5, UR5, 0x1, URZ, 0xc0, !UPT ;  /* 0x0000000105057892 */ /* 0x000fe2000f8ec0ff */
[----:B-12---:R-:W-:Y:S01]  /*15c0*/  IMAD.U32 R5, RZ, RZ, UR4 ;  /* 0x00000004ff057e24 */ /* 0x006fe2000f8e00ff */
        /* <DEDUP_REMOVED lines=8> */
[----:B------:R-:W-:Y:S02]  /*1650*/  @P0 LEA R5, R5, R4, 0x3 ;  /* 0x0000000405050211 */ /* 0x000fe400078e18ff */
[----:B---34-:R-:W-:-:S03]  /*1660*/  @!P1 IMAD.U32 R0, R7, 0x8, R4 ;  /* 0x0000000807009824 */ /* 0x018fc600078e0004 */
[----:B------:R1:W-:Y:S04]  /*1670*/  @P0 STL.64 [R5], RZ ;  /* 0x000000ff05000387 */ /* 0x0003e80000100a00 */
[----:B------:R1:W-:Y:S04]  /*1680*/  @P0 STL.64 [R5+0x8], RZ ;  /* 0x000008ff05000387 */ /* 0x0003e80000100a00 */
[----:B------:R1:W-:Y:S04]  /*1690*/  @P0 STL.64 [R5+0x10], RZ ;  /* 0x000010ff05000387 */ /* 0x0003e80000100a00 */
[----:B------:R1:W-:Y:S04]  /*16a0*/  @P0 STL.64 [R5+0x18], RZ ;  /* 0x000018ff05000387 */ /* 0x0003e80000100a00 */
[----:B------:R1:W-:Y:S02]  /*16b0*/  @!P1 STL.64 [R0], RZ ;  /* 0x000000ff00009387 */ /* 0x0003e40000100a00 */
.L_x_867:
[----:B-1-34-:R-:W-:Y:S01]  /*16c0*/  IMAD.MOV.U32 R0, RZ, RZ, RZ ;  /* 0x000000ffff007224 */ /* 0x01afe200078e00ff */
[----:B------:R-:W-:Y:S06]  /*16d0*/  BRA.U !UP3, `(.L_x_871) ;  /* 0x000000050b307547 */ /* 0x000fec000b800000 */
[----:B------:R-:W-:Y:S01]  /*16e0*/  ULOP3.LUT UR4, UR8, 0x7ffffff0, URZ, 0xc0, !UPT ;  /* 0x7ffffff008047892 */ /* 0x000fe2000f8ec0ff */
[----:B--2---:R-:W-:Y:S02]  /*16f0*/  IMAD.MOV.U32 R5, RZ, RZ, RZ ;  /* 0x000000ffff057224 */ /* 0x004fe400078e00ff */
[----:B------:R-:W-:-:S03]  /*1700*/  IMAD.MOV.U32 R13, RZ, RZ, RZ ;  /* 0x000000ffff0d7224 */ /* 0x000fc600078e00ff */
[----:B------:R-:W-:Y:S01]  /*1710*/  IMAD.U32 R0, RZ, RZ, UR4 ;  /* 0x00000004ff007e24 */ /* 0x000fe2000f8e00ff */
[----:B------:R-:W-:-:S06]  /*1720*/  UMOV UR4, URZ ;  /* 0x000000ff00047c82 */ /* 0x000fcc0008000000 */
.L_x_872:
        /* <DEDUP_REMOVED lines=12> */
[----:B------:R-:W-:-:S05]  /*17f0*/  SEL R10, RZ, 0x1, P0 ;  /* 0x00000001ff0a7807 */ /* 0x000fca0000000000 */
[----:B------:R3:W-:Y:S04]  /*1800*/  STL.U8 [R11+0x98], R10 ;  /* 0x0000980a0b007387 */ /* 0x0007e80000100000 */
[----:B------:R-:W4:Y:S02]  /*1810*/  LDL.64 R6, [R12+0x18] ;  /* 0x000018000c067983 */ /* 0x000f240000100a00 */
[----:B----4-:R-:W-:-:S06]  /*1820*/  DSETP.GT.AND P0, PT, R6, RZ, PT ;  /* 0x000000ff0600722a */ /* 0x010fcc0003f04000 */
[----:B-1----:R-:W-:-:S05]  /*1830*/  SEL R8, RZ, 0x1, P0 ;  /* 0x00000001ff087807 */ /* 0x002fca0000000000 */
[----:B------:R1:W-:Y:S04]  /*1840*/  STL.U8 [R11+0x99], R8 ;  /* 0x000099080b007387 */ /* 0x0003e80000100000 */
[----:B------:R-:W4:Y:S02]  /*1850*/  LDL.64 R6, [R12+0x20] ;  /* 0x000020000c067983 */ /* 0x000f240000100a00 */
[----:B----4-:R-:W-:-:S06]  /*1860*/  DSETP.GT.AND P0, PT, R6, RZ, PT ;  /* 0x000000ff0600722a */ /* 0x010fcc0003f04000 */
[----:B--2---:R-:W-:-:S05]  /*1870*/  SEL R9, RZ, 0x1, P0 ;  /* 0x00000001ff097807 */ /* 0x004fca0000000000 */
[----:B------:R2:W-:Y:S04]  /*1880*/  STL.U8 [R11+0x9a], R9 ;  /* 0x00009a090b007387 */ /* 0x0005e80000100000 */
[----:B------:R-:W4:Y:S02]  /*1890*/  LDL.64 R6, [R12+0x28] ;  /* 0x000028000c067983 */ /* 0x000f240000100a00 */
[----:B----4-:R-:W-:-:S06]  /*18a0*/  DSETP.GT.AND P0, PT, R6, RZ, PT ;  /* 0x000000ff0600722a */ /* 0x010fcc0003f04000 */
[----:B---3--:R-:W-:-:S05]  /*18b0*/  SEL R10, RZ, 0x1, P0 ;  /* 0x00000001ff0a7807 */ /* 0x008fca0000000000 */
        /* <DEDUP_REMOVED lines=35> */
[----:B---3--:R-:W-:-:S05]  /*1af0*/  SEL R10, RZ, 0x1, P0 ;  /* 0x00000001ff0a7807 */ /* 0x008fca0000000000 */
        /* <DEDUP_REMOVED lines=9> */
[----:B-1----:R-:W-:Y:S05]  /*1b90*/  @P0 BRA `(.L_x_872) ;  /* 0xfffffff800e40947 */ /* 0x002fea000383ffff */
.L_x_871:
[----:B------:R-:W-:Y:S05]  /*1ba0*/  BRA.U !UP4, `(.L_x_873) ;  /* 0x000000050c507547 */ /* 0x000fea000b800000 */
[----:B------:R-:W-:Y:S02]  /*1bb0*/  UIADD3 UR4, UP0, UPT, UR14, -0x1, URZ ;  /* 0xffffffff0e047890 */ /* 0x000fe4000ff1e0ff */
[----:B------:R-:W-:Y:S02]  /*1bc0*/  ULOP3.LUT UP1, URZ, UR8, 0x7, URZ, 0xc0, !UPT ;  /* 0x0000000708ff7892 */ /* 0x000fe4000f82c0ff */
[----:B------:R-:W-:Y:S02]  /*1bd0*/  UIADD3.X UR5, UPT, UPT, URZ, -0x1, URZ, UP0, !UPT ;  /* 0xffffffffff057890 */ /* 0x000fe400087fe4ff */
[----:B------:R-:W-:-:S04]  /*1be0*/  UISETP.GE.U32.AND UP0, UPT, UR4, 0x7, UPT ;  /* 0x000000070400788c */ /* 0x000fc8000bf06070 */
[----:B------:R-:W-:-:S09]  /*1bf0*/  UISETP.GE.U32.AND.EX UP0, UPT, UR5, URZ, UPT, UP0 ;  /* 0x000000ff0500728c */ /* 0x000fd2000bf06100 */
[----:B------:R-:W-:Y:S05]  /*1c00*/  BRA.U !UP0, `(.L_x_874) ;  /* 0x00000001088c7547 */ /* 0x000fea000b800000 */
[----:B--2---:R-:W-:-:S05]  /*1c10*/  LEA R11, R0, R2, 0x3 ;  /* 0x00000002000b7211 */ /* 0x004fca00078e18ff */
        /* <DEDUP_REMOVED lines=27> */
[----:B-1----:R-:W-:-:S05]  /*1dd0*/  SEL R5, RZ, 0x1, P0 ;  /* 0x00000001ff057807 */ /* 0x002fca0000000000 */
[----:B------:R4:W-:Y:S04]  /*1de0*/  STL.U8 [R10+0x9c], R5 ;  /* 0x00009c050a007387 */ /* 0x0009e80000100000 */
[----:B------:R-:W2:Y:S01]  /*1df0*/  LDL.64 R6, [R11+0x38] ;  /* 0x000038000b067983 */ /* 0x000ea20000100a00 */
[----:B------:R-:W-:Y:S01]  /*1e00*/  VIADD R0, R0, 0x8 ;  /* 0x0000000800007836 */ /* 0x000fe20000000000 */
[----:B--2---:R-:W-:-:S06]  /*1e10*/  DSETP.GT.AND P0, PT, R6, RZ, PT ;  /* 0x000000ff0600722a */ /* 0x004fcc0003f04000 */
[----:B------:R-:W-:-:S05]  /*1e20*/  SEL R6, RZ, 0x1, P0 ;  /* 0x00000001ff067807 */ /* 0x000fca0000000000 */
[----:B------:R4:W-:Y:S03]  /*1e30*/  STL.U8 [R10+0x9d], R6 ;  /* 0x00009d060a007387 */ /* 0x0009e60000100000 */
.L_x_874:
        /* <DEDUP_REMOVED lines=8> */
[----:B--2-4-:R-:W-:-:S05]  /*1ec0*/  IMAD.U32 R10, R0, 0x8, R2 ;  /* 0x00000008000a7824 */ /* 0x014fca00078e0002 */
        /* <DEDUP_REMOVED lines=16> */
[----:B-1----:R-:W-:-:S05]  /*1fd0*/  SEL R5, RZ, 0x1, P0 ;  /* 0x00000001ff057807 */ /* 0x002fca0000000000 */
[----:B------:R3:W-:Y:S03]  /*1fe0*/  STL.U8 [R12+0x99], R5 ;  /* 0x000099050c007387 */ /* 0x0007e60000100000 */
.L_x_875:
[----:B------:R-:W-:Y:S05]  /*1ff0*/  BRA.U !UP1, `(.L_x_873) ;  /* 0x00000001093c7547 */ /* 0x000fea000b800000 */
[----:B------:R-:W-:Y:S01]  /*2000*/  ULOP3.LUT UR6, UR8, 0x3, URZ, 0xc0, !UPT ;  /* 0x0000000308067892 */ /* 0x000fe2000f8ec0ff */
[----:B------:R-:W-:Y:S01]  /*2010*/  UMOV UR4, URZ ;  /* 0x000000ff00047c82 */ /* 0x000fe20008000000 */
[----:B------:R-:W-:-:S10]  /*2020*/  UMOV UR5, URZ ;  /* 0x000000ff00057c82 */ /* 0x000fd40008000000 */
.L_x_876:
[----:B------:R-:W-:-:S06]  /*2030*/  IMAD.U32 R7, R0, 0x8, R2 ;  /* 0x0000000800077824 */ /* 0x000fcc00078e0002 */
[----:B-1--4-:R-:W4:Y:S01]  /*2040*/  LDL.64 R6, [R7] ;  /* 0x0000000007067983 */ /* 0x012f220000100a00 */
[----:B------:R-:W-:-:S04]  /*2050*/  UIADD3 UR4, UP0, UPT, UR4, 0x1, URZ ;  /* 0x0000000104047890 */ /* 0x000fc8000ff1e0ff */
[----:B------:R-:W-:Y:S02]  /*2060*/  UIADD3.X UR5, UPT, UPT, URZ, UR5, URZ, UP0, !UPT ;  /* 0x00000005ff057290 */ /* 0x000fe400087fe4ff */
[----:B------:R-:W-:-:S04]  /*2070*/  UISETP.NE.U32.AND UP0, UPT, UR4, UR6, UPT ;  /* 0x000000060400728c */ /* 0x000fc8000bf05070 */
[----:B------:R-:W-:Y:S01]  /*2080*/  UISETP.NE.AND.EX UP0, UPT, UR5, URZ, UPT, UP0 ;  /* 0x000000ff0500728c */ /* 0x000fe2000bf05300 */
[----:B----4-:R-:W-:Y:S01]  /*2090*/  DSETP.GT.AND P0, PT, R6, RZ, PT ;  /* 0x000000ff0600722a */ /* 0x010fe20003f04000 */
[----:B------:R-:W-:Y:S02]  /*20a0*/  IMAD.IADD R6, R1, 0x1, R0 ;  /* 0x0000000101067824 */ /* 0x000fe400078e0200 */
[----:B------:R-:W-:-:S03]  /*20b0*/  VIADD R0, R0, 0x1 ;  /* 0x0000000100007836 */ /* 0x000fc60000000000 */
[----:B--23--:R-:W-:-:S05]  /*20c0*/  SEL R5, RZ, 0x1, P0 ;  /* 0x00000001ff057807 */ /* 0x00cfca0000000000 */
[----:B------:R1:W-:Y:S01]  /*20d0*/  STL.U8 [R6+0x96], R5 ;  /* 0x0000960506007387 */ /* 0x0003e20000100000 */
[----:B------:R-:W-:Y:S05]  /*20e0*/  BRA.U UP0, `(.L_x_876) ;  /* 0xfffffffd00d07547 */ /* 0x000fea000b83ffff */
.L_x_873:
[----:B-1234-:R-:W-:Y:S01]  /*20f0*/  IMAD.MOV.U32 R5, RZ, RZ, RZ ;  /* 0x000000ffff057224 */ /* 0x01efe200078e00ff */
[----:B------:R-:W-:Y:S01]  /*2100*/  MOV R6, RZ ;  /* 0x000000ff00067202 */ /* 0x000fe20000000f00 */
[----:B------:R-:W-:Y:S06]  /*2110*/  BRA.U !UP3, `(.L_x_877) ;  /* 0x000000010b907547 */ /* 0x000fec000b800000 */
[----:B------:R-:W-:Y:S01]  /*2120*/  ULOP3.LUT UR4, UR8, 0x7ffffff0, URZ, 0xc0, !UPT ;  /* 0x7ffffff008047892 */ /* 0x000fe2000f8ec0ff */
[----:B------:R-:W-:Y:S02]  /*2130*/  IMAD.MOV.U32 R5, RZ, RZ, RZ ;  /* 0x000000ffff057224 */ /* 0x000fe400078e00ff */
[----:B------:R-:W-:Y:S02]  /*2140*/  IMAD.MOV.U32 R0, RZ, RZ, RZ ;  /* 0x000000ffff007224 */ /* 0x000fe400078e00ff */
[----:B------:R-:W-:Y:S02]  /*2150*/  IMAD.MOV.U32 R24, RZ, RZ, RZ ;  /* 0x000000ffff187224 */ /* 0x000fe400078e00ff */
[----:B------:R-:W-:Y:S01]  /*2160*/  IMAD.U32 R6, RZ, RZ, UR4 ;  /* 0x00000004ff067e24 */ /* 0x000fe2000f8e00ff */
[----:B------:R-:W-:-:S06]  /*2170*/  UMOV UR4, URZ ;  /* 0x000000ff00047c82 */ /* 0x000fcc0008000000 */
.L_x_878:
        /* <DEDUP_REMOVED lines=30> */
.L_x_877:
        /* <DEDUP_REMOVED lines=21> */
.L_x_880:
        /* <DEDUP_REMOVED lines=13> */
[----:B------:R-:W-:-:S02]  /*2580*/  IADD3 R6, PT, PT, R6, 0x4, RZ ;  /* 0x0000000406067810 */ /* 0x000fc40007ffe0ff */
[----:B--2---:R-:W-:-:S04]  /*2590*/  IADD3 R5, PT, PT, R7, R5, R8 ;  /* 0x0000000507057210 */ /* 0x004fc80007ffe008 */
[----:B---3--:R-:W-:-:S07]  /*25a0*/  IADD3 R5, PT, PT, R9, R5, R10 ;  /* 0x0000000509057210 */ /* 0x008fce0007ffe00a */
.L_x_881:
[----:B------:R-:W-:Y:S05]  /*25b0*/  BRA.U !UP1, `(.L_x_879) ;  /* 0x0000000109307547 */ /* 0x000fea000b800000 */
[----:B------:R-:W-:Y:S01]  /*25c0*/  ULOP3.LUT UR6, UR8, 0x3, URZ, 0xc0, !UPT ;  /* 0x0000000308067892 */ /* 0x000fe2000f8ec0ff */
[----:B------:R-:W-:Y:S01]  /*25d0*/  UMOV UR4, URZ ;  /* 0x000000ff00047c82 */ /* 0x000fe20008000000 */
[----:B------:R-:W-:-:S10]  /*25e0*/  UMOV UR5, URZ ;  /* 0x000000ff00057c82 */ /* 0x000fd40008000000 */
.L_x_882:
        /* <DEDUP_REMOVED lines=9> */
.L_x_879:
[----:B------:R-:W-:Y:S01]  /*2680*/  UMOV UR6, URZ ;  /* 0x000000ff00067c82 */ /* 0x000fe20008000000 */
[----:B------:R-:W-:Y:S05]  /*2690*/  BRA.U !UP3, `(.L_x_883) ;  /* 0x000000050b2c7547 */ /* 0x000fea000b800000 */
[----:B------:R-:W-:Y:S01]  /*26a0*/  ULOP3.LUT UR6, UR8, 0x7ffffff0, URZ, 0xc0, !UPT ;  /* 0x7ffffff008067892 */ /* 0x000fe2000f8ec0ff */
[----:B------:R-:W-:Y:S01]  /*26b0*/  UMOV UR7, URZ ;  /* 0x000000ff00077c82 */ /* 0x000fe20008000000 */
[----:B------:R-:W-:Y:S01]  /*26c0*/  UMOV UR4, URZ ;  /* 0x000000ff00047c82 */ /* 0x000fe20008000000 */
[----:B------:R-:W-:-:S09]  /*26d0*/  UMOV UR5, URZ ;  /* 0x000000ff00057c82 */ /* 0x000fd20008000000 */
.L_x_884:
[----:B------:R-:W-:Y:S02]  /*26e0*/  USHF.L.U32 UR12, UR4, 0x3, URZ ;  /* 0x00000003040c7899 */ /* 0x000fe400080006ff */
[----:B----4-:R-:W-:-:S05]  /*26f0*/  VIADD R0, R1, UR4 ;  /* 0x0000000401007c36 */ /* 0x010fca0008000000 */
        /* <DEDUP_REMOVED lines=9> */
[----:B------:R-:W3:Y:S02]  /*2790*/  LDL.64 R6, [R2+UR12+0x10] ;  /* 0x0000100c02067983 */ /* 0x000ee40008100a00 */
[----:B---3--:R-:W-:-:S07]  /*27a0*/  DADD R12, -RZ, |R6| ;  /* 0x00000000ff0c7229 */ /* 0x008fce0000000506 */
        /* <DEDUP_REMOVED lines=46> */
[----:B------:R-:W3:Y:S02]  /*2a90*/  LDL.64 R6, [R2+UR12+0x70] ;  /* 0x0000700c02067983 */ /* 0x000ee40008100a00 */
[----:B---3--:R-:W-:-:S07]  /*2aa0*/  DADD R12, -RZ, |R6| ;  /* 0x00000000ff0c7229 */ /* 0x008fce0000000506 */
        /* <DEDUP_REMOVED lines=10> */
.L_x_883:
        /* <DEDUP_REMOVED lines=39> */
[----:B------:R-:W2:Y:S01]  /*2dc0*/  LDL.64 R6, [R2+UR4+0x38] ;  /* 0x0000380402067983 */ /* 0x000ea20008100a00 */
[----:B------:R-:W-:Y:S01]  /*2dd0*/  UIADD3 UR6, UPT, UPT, UR6, 0x8, URZ ;  /* 0x0000000806067890 */ /* 0x000fe2000fffe0ff */
[----:B--2---:R-:W-:-:S07]  /*2de0*/  DADD R6, -RZ, |R6| ;  /* 0x00000000ff067229 */ /* 0x004fce0000000506 */
[----:B------:R4:W-:Y:S04]  /*2df0*/  STL.64 [R3+UR4+0x38], R6 ;  /* 0x0000380603007987 */ /* 0x0009e80008100a04 */
.L_x_886:
        /* <DEDUP_REMOVED lines=9> */
[----:B----4-:R-:W-:-:S05]  /*2e90*/  VIADD R0, R1, UR6 ;  /* 0x0000000601007c36 */ /* 0x010fca0008000000 */
        /* <DEDUP_REMOVED lines=17> */
.L_x_887:
[----:B------:R-:W-:Y:S05]  /*2fb0*/  BRA.U !UP1, `(.L_x_885) ;  /* 0x00000001093c7547 */ /* 0x000fea000b800000 */
[----:B------:R-:W-:Y:S01]  /*2fc0*/  ULOP3.LUT UR12, UR8, 0x3, URZ, 0xc0, !UPT ;  /* 0x00000003080c7892 */ /* 0x000fe2000f8ec0ff */
[----:B------:R-:W-:Y:S01]  /*2fd0*/  UMOV UR4, URZ ;  /* 0x000000ff00047c82 */ /* 0x000fe20008000000 */
[----:B------:R-:W-:-:S10]  /*2fe0*/  UMOV UR5, URZ ;  /* 0x000000ff00057c82 */ /* 0x000fd40008000000 */
.L_x_888:
[----:B------:R-:W-:Y:S02]  /*2ff0*/  USHF.L.U32 UR7, UR6, 0x3, URZ ;  /* 0x0000000306077899 */ /* 0x000fe400080006ff */
[----:B-12-4-:R-:W-:-:S05]  /*3000*/  VIADD R0, R1, UR6 ;  /* 0x0000000601007c36 */ /* 0x016fca0008000000 */
[----:B------:R2:W-:Y:S04]  /*3010*/  STL.U8 [R0+0x78], RZ ;  /* 0x000078ff00007387 */ /* 0x0005e80000100000 */
[----:B------:R-:W3:Y:S01]  /*3020*/  LDL.64 R6, [R2+UR7] ;  /* 0x0000000702067983 */ /* 0x000ee20008100a00 */
[----:B------:R-:W-:Y:S02]  /*3030*/  UIADD3 UR4, UP0, UPT, UR4, 0x1, URZ ;  /* 0x0000000104047890 */ /* 0x000fe4000ff1e0ff */
[----:B------:R-:W-:Y:S02]  /*3040*/  UIADD3 UR6, UPT, UPT, UR6, 0x1, URZ ;  /* 0x0000000106067890 */ /* 0x000fe4000fffe0ff */
[----:B------:R-:W-:Y:S02]  /*3050*/  UIADD3.X UR5, UPT, UPT, URZ, UR5, URZ, UP0, !UPT ;  /* 0x00000005ff057290 */ /* 0x000fe400087fe4ff */
[----:B------:R-:W-:-:S04]  /*3060*/  UISETP.NE.U32.AND UP0, UPT, UR4, UR12, UPT ;  /* 0x0000000c0400728c */ /* 0x000fc8000bf05070 */
[----:B------:R-:W-:Y:S01]  /*3070*/  UISETP.NE.AND.EX UP0, UPT, UR5, URZ, UPT, UP0 ;  /* 0x000000ff0500728c */ /* 0x000fe2000bf05300 */
[----:B---3--:R-:W-:-:S07]  /*3080*/  DADD R6, -RZ, |R6| ;  /* 0x00000000ff067229 */ /* 0x008fce0000000506 */
[----:B------:R2:W-:Y:S01]  /*3090*/  STL.64 [R3+UR7], R6 ;  /* 0x0000000603007987 */ /* 0x0005e20008100a07 */
[----:B------:R-:W-:Y:S05]  /*30a0*/  BRA.U UP0, `(.L_x_888) ;  /* 0xfffffffd00d07547 */ /* 0x000fea000b83ffff */
.L_x_885:
[----:B------:R-:W3:Y:S01]  /*30b0*/  LDCU UR4, c[0x0][0x3c0] ;  /* 0x00007800ff0477ac */ /* 0x000ee20008000800 */
[----:B------:R-:W-:Y:S02]  /*30c0*/  IMAD.MOV.U32 R40, RZ, RZ, 0x0 ;  /* 0x00000000ff287424 */ /* 0x000fe400078e00ff */
[----:B------:R-:W-:Y:S01]  /*30d0*/  IMAD.MOV.U32 R41, RZ, RZ, 0x3ff00000 ;  /* 0x3ff00000ff297424 */ /* 0x000fe200078e00ff */
[----:B---3--:R-:W-:-:S09]  /*30e0*/  UISETP.NE.AND UP0, UPT, UR4, 0x1, UPT ;  /* 0x000000010400788c */ /* 0x008fd2000bf05270 */
[----:B------:R-:W-:Y:S05]  /*30f0*/  BRA.U UP0, `(.L_x_889) ;  /* 0x0000001100787547 */ /* 0x000fea000b800000 */
[----:B------:R-:W-:Y:S01]  /*3100*/  UISETP.NE.AND UP0, UPT, UR8, 0x1, UPT ;  /* 0x000000010800788c */ /* 0x000fe2000bf05270 */
[----:B-1--4-:R-:W-:Y:S01]  /*3110*/  MOV R10, 0x0 ;  /* 0x00000000000a7802 */ /* 0x012fe20000000f00 */
[----:B------:R-:W-:Y:S01]  /*3120*/  IMAD.MOV.U32 R11, RZ, RZ, 0x3ff00000 ;  /* 0x3ff00000ff0b7424 */ /* 0x000fe200078e00ff */
[----:B------:R-:W-:-:S06]  /*3130*/  UMOV UR6, URZ ;  /* 0x000000ff00067c82 */ /* 0x000fcc0008000000 */
[----:B------:R-:W-:Y:S05]  /*3140*/  BRA.U !UP0, `(.L_x_890) ;  /* 0x0000000908e07547 */ /* 0x000fea000b800000 */
[----:B------:R-:W-:Y:S01]  /*3150*/  IMAD.MOV.U32 R10, RZ, RZ, 0x0 ;  /* 0x00000000ff0a7424 */ /* 0x000fe200078e00ff */
[----:B------:R-:W-:Y:S01]  /*3160*/  ULOP3.LUT UR6, UR8, 0x7ffffffe, URZ, 0xc0, !UPT ;  /* 0x7ffffffe08067892 */ /* 0x000fe2000f8ec0ff */
[----:B------:R-:W-:Y:S01]  /*3170*/  IMAD.MOV.U32 R11, RZ, RZ, 0x3ff00000 ;  /* 0x3ff00000ff0b7424 */ /* 0x000fe200078e00ff */
[----:B------:R-:W-:Y:S01]  /*3180*/  UMOV UR7, URZ ;  /* 0x000000ff00077c82 */ /* 0x000fe20008000000 */
[----:B------:R-:W-:Y:S01]  /*3190*/  UMOV UR4, URZ ;  /* 0x000000ff00047c82 */ /* 0x000fe20008000000 */
[----:B------:R-:W-:-:S08]  /*31a0*/  UMOV UR5, URZ ;  /* 0x000000ff00057c82 */ /* 0x000fd00008000000 */
.L_x_899:
[----:B------:R-:W-:-:S04]  /*31b0*/  IMAD.U32 R8, RZ, RZ, UR4 ;  /* 0x00000004ff087e24 */ /* 0x000fc8000f8e00ff */
        /* <DEDUP_REMOVED lines=65> */
.L_x_892:
[----:B0-----:R-:W-:Y:S05]  /*35d0*/  BSYNC.RECONVERGENT B0 ;  /* 0x0000000000007941 */ /* 0x001fea0003800200 */
.L_x_891:
        /* <DEDUP_REMOVED lines=18> */
[----:B------:R-:W-:Y:S05]  /*3700*/  CALL.REL.NOINC `($__internal_7_$__cuda_sm20_div_rn_f64_full) ;  /* 0x000001a8003c7944 */ /* 0x000fea0003c00000 */
[----:B------:R-:W-:Y:S02]  /*3710*/  IMAD.MOV.U32 R6, RZ, RZ, R46 ;  /* 0x000000ffff067224 */ /* 0x000fe400078e002e */
[----:B------:R-:W-:-:S07]  /*3720*/  IMAD.MOV.U32 R7, RZ, RZ, R47 ;  /* 0x000000ffff077224 */ /* 0x000fce00078e002f */
.L_x_894:
[----:B------:R-:W-:Y:S05]  /*3730*/  BSYNC.RECONVERGENT B0 ;  /* 0x0000000000007941 */ /* 0x000fea0003800200 */
.L_x_893:
        /* <DEDUP_REMOVED lines=61> */
.L_x_896:
[----:B------:R-:W-:Y:S05]  /*3b10*/  BSYNC.RECONVERGENT B0 ;  /* 0x0000000000007941 */ /* 0x000fea0003800200 */
.L_x_895:
        /* <DEDUP_REMOVED lines=21> */
[----:B------:R-:W-:Y:S01]  /*3c70*/  IMAD.MOV.U32 R8, RZ, RZ, R46 ;  /* 0x000000ffff087224 */ /* 0x000fe200078e002e */
[----:B------:R-:W-:-:S07]  /*3c80*/  MOV R9, R47 ;  /* 0x0000002f00097202 */ /* 0x000fce0000000f00 */
.L_x_898:
[----:B------:R-:W-:Y:S05]  /*3c90*/  BSYNC.RECONVERGENT B0 ;  /* 0x0000000000007941 */ /* 0x000fea0003800200 */
.L_x_897:
[----:B------:R-:W-:-:S08]  /*3ca0*/  DADD R8, -R8, 1 ;  /* 0x3ff0000008087429 */ /* 0x000fd00000000100 */
[----:B------:R-:W-:Y:S01]  /*3cb0*/  DMUL R10, R10, R8 ;  /* 0x000000080a0a7228 */ /* 0x000fe20000000000 */
[----:B------:R-:W-:Y:S10]  /*3cc0*/  BRA.U UP0, `(.L_x_899) ;  /* 0xfffffff500387547 */ /* 0x000ff4000b83ffff */
.L_x_890:
[----:B------:R-:W1:Y:S02]  /*3cd0*/  LDCU UR4, c[0x0][0x3a0] ;  /* 0x00007400ff0477ac */ /* 0x000e640008000800 */
[----:B-1----:R-:W-:-:S04]  /*3ce0*/  ULOP3.LUT UR4, UR4, 0x1, URZ, 0xc0, !UPT ;  /* 0x0000000104047892 */ /* 0x002fc8000f8ec0ff */
        /* <DEDUP_REMOVED lines=64> */
.L_x_902:
[----:B0-----:R-:W-:Y:S05]  /*40f0*/  BSYNC.RECONVERGENT B0 ;  /* 0x0000000000007941 */ /* 0x001fea0003800200 */
.L_x_901:
        /* <DEDUP_REMOVED lines=21> */
.L_x_904:
[----:B------:R-:W-:Y:S05]  /*4250*/  BSYNC.RECONVERGENT B0 ;  /* 0x0000000000007941 */ /* 0x000fea0003800200 */
.L_x_903:
[----:B------:R-:W-:-:S08]  /*4260*/  DADD R6, -R6, 1 ;  /* 0x3ff0000006067429 */ /* 0x000fd00000000100 */
[----:B------:R-:W-:-:S11]  /*4270*/  DMUL R10, R10, R6 ;  /* 0x000000060a0a7228 */ /* 0x000fd60000000000 */
.L_x_900:
[----:B------:R-:W-:Y:S01]  /*4280*/  DADD R10, R10, 1 ;  /* 0x3ff000000a0a7429 */ /* 0x000fe20000000000 */
[----:B------:R-:W-:-:S07]  /*4290*/  ISETP.NE.AND P0, PT, R5, RZ, PT ;  /* 0x000000ff0500720c */ /* 0x000fce0003f05270 */
[----:B------:R-:W-:-:S08]  /*42a0*/  DMUL R10, R10, 0.5 ;  /* 0x3fe000000a0a7828 */ /* 0x000fd00000000000 */
[----:B--2---:R-:W-:-:S10]  /*42b0*/  DADD R6, -R10, 1 ;  /* 0x3ff000000a067429 */ /* 0x004fd40000000100 */
[----:B------:R-:W-:Y:S02]  /*42c0*/  FSEL R40, R10, R6, !P0 ;  /* 0x000000060a287208 */ /* 0x000fe40004000000 */
[----:B------:R-:W-:-:S07]  /*42d0*/  FSEL R41, R11, R7, !P0 ;  /* 0x000000070b297208 */ /* 0x000fce0004000000 */
.L_x_889:
[----:B-12-4-:R-:W-:Y:S01]  /*42e0*/  IMAD.MOV.U32 R0, RZ, RZ, RZ ;  /* 0x000000ffff007224 */ /* 0x016fe200078e00ff */
[----:B------:R-:W-:Y:S01]  /*42f0*/  CS2R R38, SRZ ;  /* 0x0000000000267805 */ /* 0x000fe2000001ff00 */
[----:B------:R-:W-:Y:S01]  /*4300*/  IMAD.MOV.U32 R8, RZ, RZ, RZ ;  /* 0x000000ffff087224 */ /* 0x000fe200078e00ff */
[----:B------:R-:W1:Y:S06]  /*4310*/  LDCU UR12, c[0x0][0x3a0] ;  /* 0x00007400ff0c77ac */ /* 0x000e6c0008000800 */
.L_x_910:
[----:B------:R-:W-:-:S06]  /*4320*/  IMAD.U32 R16, R0, 0x8, R3 ;  /* 0x0000000800107824 */ /* 0x000fcc00078e0003 */
[----:B------:R-:W2:Y:S01]  /*4330*/  LDL.64 R16, [R16] ;  /* 0x0000000010107983 */ /* 0x000ea20000100a00 */
[----:B------:R-:W-:Y:S01]  /*4340*/  IADD3 R0, P0, PT, R0, 0x1, RZ ;  /* 0x0000000100007810 */ /* 0x000fe20007f1e0ff */
[----:B------:R-:W-:Y:S04]  /*4350*/  BSSY.RECONVERGENT B0, `(.L_x_905) ;  /* 0x0000098000007945 */ /* 0x000fe80003800200 */
[----:B------:R-:W-:Y:S01]  /*4360*/  IMAD.X R8, RZ, RZ, R8, P0 ;  /* 0x000000ffff087224 */ /* 0x000fe200000e0608 */
[----:B-1----:R-:W-:-:S04]  /*4370*/  ISETP.NE.U32.AND P0, PT, R0, UR12, PT ;  /* 0x0000000c00007c0c */ /* 0x002fc8000bf05070 */
        /* <DEDUP_REMOVED lines=67> */
.L_x_908:
[----:B0-----:R-:W-:Y:S05]  /*47b0*/  BSYNC.RECONVERGENT B1 ;  /* 0x0000000000017941 */ /* 0x001fea0003800200 */
.L_x_907:
        /* <DEDUP_REMOVED lines=75> */
.L_x_909:
[----:B------:R-:W-:Y:S01]  /*4c70*/  IMAD.MOV.U32 R6, RZ, RZ, 0x0 ;  /* 0x00000000ff067424 */ /* 0x000fe200078e00ff */
[----:B------:R-:W-:Y:S01]  /*4c80*/  LOP3.LUT P1, RZ, R13, 0x7fffffff, RZ, 0xc0, !PT ;  /* 0x7fffffff0dff7812 */ /* 0x000fe2000782c0ff */
[----:B------:R-:W-:-:S06]  /*4c90*/  IMAD.MOV.U32 R7, RZ, RZ, 0x7ff00000 ;  /* 0x7ff00000ff077424 */ /* 0x000fcc00078e00ff */
[----:B------:R-:W-:-:S10]  /*4ca0*/  DFMA R6, R12, R6, +INF ;  /* 0x7ff000000c06742b */ /* 0x000fd40000000006 */
[----:B------:R-:W-:Y:S02]  /*4cb0*/  FSEL R6, R6, RZ, P1 ;  /* 0x000000ff06067208 */ /* 0x000fe40000800000 */
[----:B------:R-:W-:-:S07]  /*4cc0*/  FSEL R7, R7, -QNAN , P1 ;  /* 0xfff0000007077808 */ /* 0x000fce0000800000 */
.L_x_906:
[----:B0-----:R-:W-:Y:S05]  /*4cd0*/  BSYNC.RECONVERGENT B0 ;  /* 0x0000000000007941 */ /* 0x001fea0003800200 */
.L_x_905:
        /* <DEDUP_REMOVED lines=14> */
.L_x_924:
        /* <DEDUP_REMOVED lines=15> */
.L_x_914:
        /* <DEDUP_REMOVED lines=8> */
[----:B--2---:R-:W-:-:S03]  /*4f30*/  @P0 MOV R10, R8 ;  /* 0x00000008000a0202 */ /* 0x004fc60000000f00 */
        /* <DEDUP_REMOVED lines=158> */
.L_x_913:
        /* <DEDUP_REMOVED lines=44> */
[----:B------:R-:W-:-:S06]  /*5be0*/  @P0 MOV R13, R15 ;  /* 0x0000000f000d0202 */ /* 0x000fcc0000000f00 */
        /* <DEDUP_REMOVED lines=51> */
.L_x_916:
[----:B------:R-:W-:Y:S05]  /*5f20*/  BSYNC.RECONVERGENT B0 ;  /* 0x0000000000007941 */ /* 0x000fea0003800200 */
.L_x_915:
        /* <DEDUP_REMOVED lines=58> */
.L_x_918:
[----:B------:R-:W-:Y:S05]  /*62d0*/  BSYNC.RECONVERGENT B0 ;  /* 0x0000000000007941 */ /* 0x000fea0003800200 */
.L_x_917:
[----:B------:R-:W-:Y:S05]  /*62e0*/  @!P1 BRA `(.L_x_912) ;  /* 0x0000000000bc9947 */ /* 0x000fea0003800000 */
[----:B------:R-:W-:-:S09]  /*62f0*/  USHF.L.U32 UR6, UR6, 0x3, URZ ;  /* 0x0000000306067899 */ /* 0x000fd200080006ff */
[----:B------:R-:W2:Y:S04]  /*6300*/  LDL.64 R14, [R3+UR6] ;  /* 0x00000006030e7983 */ /* 0x000ea80008100a00 */
[----:B0-----:R-:W2:Y:S01]  /*6310*/  LDL.64 R8, [R3+UR6+0x8] ;  /* 0x0000080603087983 */ /* 0x001ea20008100a00 */
[----:B------:R-:W-:Y:S01]  /*6320*/  ISETP.NE.U32.AND P0, PT, R7, 0x1, PT ;  /* 0x000000010700780c */ /* 0x000fe20003f05070 */
[----:B------:R-:W-:Y:S01]  /*6330*/  BSSY.RECONVERGENT B0, `(.L_x_919) ;  /* 0x000000e000007945 */ /* 0x000fe20003800200 */
[----:B------:R-:W-:Y:S01]  /*6340*/  IADD3 R17, PT, PT, R3, UR6, RZ ;  /* 0x0000000603117c10 */ /* 0x000fe2000fffe0ff */
[----:B------:R-:W-:Y:S01]  /*6350*/  VIADD R19, R1, UR6 ;  /* 0x0000000601137c36 */ /* 0x000fe20008000000 */
[----:B------:R-:W-:Y:S01]  /*6360*/  ISETP.NE.AND.EX P0, PT, RZ, RZ, PT, P0 ;  /* 0x000000ffff00720c */ /* 0x000fe20003f05300 */
        /* <DEDUP_REMOVED lines=10> */
.L_x_920:
[----:B------:R-:W-:Y:S05]  /*6410*/  BSYNC.RECONVERGENT B0 ;  /* 0x0000000000007941 */ /* 0x000fea0003800200 */
.L_x_919:
        /* <DEDUP_REMOVED lines=15> */
.L_x_922:
[----:B------:R-:W-:Y:S05]  /*6510*/  BSYNC.RECONVERGENT B0 ;  /* 0x0000000000007941 */ /* 0x000fea0003800200 */
.L_x_921:
        /* <DEDUP_REMOVED lines=11> */
.L_x_923:
[----:B------:R-:W-:Y:S05]  /*65d0*/  BSYNC.RECONVERGENT B0 ;  /* 0x0000000000007941 */ /* 0x000fea0003800200 */
.L_x_912:
[----:B------:R-:W-:Y:S01]  /*65e0*/  UIADD3 UR7, UP0, UPT, UR7, 0x1, URZ ;  /* 0x0000000107077890 */ /* 0x000fe2000ff1e0ff */
[----:B------:R-:W-:Y:S02]  /*65f0*/  VIADD R6, R6, 0x1 ;  /* 0x0000000106067836 */ /* 0x000fe40000000000 */
[----:B------:R-:W-:Y:S01]  /*6600*/  VIADD R0, R0, 0x1 ;  /* 0x0000000100007836 */ /* 0x000fe20000000000 */
[----:B------:R-:W-:Y:S02]  /*6610*/  UIADD3.X UR8, UPT, UPT, URZ, UR8, URZ, UP0, !UPT ;  /* 0x00000008ff087290 */ /* 0x000fe400087fe4ff */
[----:B------:R-:W-:-:S04]  /*6620*/  UISETP.NE.U32.AND UP0, UPT, UR7, UR16, UPT ;  /* 0x000000100700728c */ /* 0x000fc8000bf05070 */
[----:B------:R-:W-:-:S09]  /*6630*/  UISETP.NE.AND.EX UP0, UPT, UR8, UR17, UPT, UP0 ;  /* 0x000000110800728c */ /* 0x000fd2000bf05300 */
[----:B------:R-:W-:Y:S05]  /*6640*/  BRA.U UP0, `(.L_x_924) ;  /* 0xffffffe500dc7547 */ /* 0x000fea000b83ffff */
.L_x_911:
[----:B------:R-:W3:Y:S01]  /*6650*/  LDCU UR4, c[0x0][0x3a0] ;  /* 0x00007400ff0477ac */ /* 0x000ee20008000800 */
[----:B0-2---:R-:W-:Y:S02]  /*6660*/  IMAD.MOV.U32 R11, RZ, RZ, 0x3fe00000 ;  /* 0x3fe00000ff0b7424 */ /* 0x005fe400078e00ff */
[----:B------:R-:W-:Y:S01]  /*6670*/  IMAD.MOV.U32 R10, RZ, RZ, RZ ;  /* 0x000000ffff0a7224 */ /* 0x000fe200078e00ff */
[----:B---3--:R-:W0:Y:S02]  /*6680*/  I2F.F64 R8, UR4 ;  /* 0x0000000400087d12 */ /* 0x008e240008201c00 */
[----:B0-----:R-:W-:-:S10]  /*6690*/  DMUL R6, R8, 0.5 ;  /* 0x3fe0000008067828 */ /* 0x001fd40000000000 */
[----:B------:R-:W-:-:S06]  /*66a0*/  LOP3.LUT R11, R11, 0x80000000, R7, 0xb8, !PT ;  /* 0x800000000b0b7812 */ /* 0x000fcc00078eb807 */
[----:B------:R-:W-:Y:S01]  /*66b0*/  DADD.RZ R10, R6, R10 ;  /* 0x00000000060a7229 */ /* 0x000fe2000000c00a */
[----:B------:R-:W-:-:S05]  /*66c0*/  MOV R6, RZ ;  /* 0x000000ff00067202 */ /* 0x000fca0000000f00 */
        /* <DEDUP_REMOVED lines=25> */
[----:B-1----:R-:W-:Y:S05]  /*6860*/  CALL.REL.NOINC `($__internal_7_$__cuda_sm20_div_rn_f64_full) ;  /* 0x0000017400e47944 */ /* 0x002fea0003c00000 */
[----:B------:R-:W-:Y:S02]  /*6870*/  IMAD.MOV.U32 R10, RZ, RZ, R46 ;  /* 0x000000ffff0a7224 */ /* 0x000fe400078e002e */
[----:B------:R-:W-:-:S07]  /*6880*/  IMAD.MOV.U32 R11, RZ, RZ, R47 ;  /* 0x000000ffff0b7224 */ /* 0x000fce00078e002f */
.L_x_927:
[----:B------:R-:W-:Y:S05]  /*6890*/  BSYNC.RECONVERGENT B0 ;  /* 0x0000000000007941 */ /* 0x000fea0003800200 */
.L_x_926:
        /* <DEDUP_REMOVED lines=25> */
[----:B-1----:R-:W-:Y:S05]  /*6a30*/  CALL.REL.NOINC `($__internal_7_$__cuda_sm20_div_rn_f64_full) ;  /* 0x0000017400707944 */ /* 0x002fea0003c00000 */
[----:B------:R-:W-:Y:S01]  /*6a40*/  MOV R6, R46 ;  /* 0x0000002e00067202 */ /* 0x000fe20000000f00 */
[----:B------:R-:W-:-:S07]  /*6a50*/  IMAD.MOV.U32 R7, RZ, RZ, R47 ;  /* 0x000000ffff077224 */ /* 0x000fce00078e002f */
.L_x_930:
[----:B------:R-:W-:Y:S05]  /*6a60*/  BSYNC.RECONVERGENT B1 ;  /* 0x0000000000017941 */ /* 0x000fea0003800200 */
.L_x_929:
[----:B------:R-:W-:Y:S01]  /*6a70*/  DADD R6, R6, -1 ;  /* 0xbff0000006067429 */ /* 0x000fe20000000000 */
[----:B------:R-:W-:Y:S02]  /*6a80*/  IMAD.MOV.U32 R11, RZ, RZ, 0x3fe00000 ;  /* 0x3fe00000ff0b7424 */ /* 0x000fe400078e00ff */
[----:B------:R-:W-:-:S07]  /*6a90*/  IMAD.MOV.U32 R10, RZ, RZ, RZ ;  /* 0x000000ffff0a7224 */ /* 0x000fce00078e00ff */
[----:B------:R-:W-:-:S06]  /*6aa0*/  LOP3.LUT R11, R11, 0x80000000, R7, 0xb8, !PT ;  /* 0x800000000b0b7812 */ /* 0x000fcc00078eb807 */
[----:B------:R-:W-:-:S10]  /*6ab0*/  DADD.RZ R10, R6, R10 ;  /* 0x00000000060a7229 */ /* 0x000fd4000000c00a */
[----:B------:R-:W0:Y:S02]  /*6ac0*/  F2I.F64.TRUNC R10, R10 ;  /* 0x0000000a000a7311 */ /* 0x000e24000030d100 */
[----:B0-----:R-:W-:-:S07]  /*6ad0*/  VIMNMX R6, PT, PT, RZ, R10, !PT ;  /* 0x0000000aff067248 */ /* 0x001fce0007fe0100 */
.L_x_928:
[----:B------:R-:W-:Y:S05]  /*6ae0*/  BSYNC.RECONVERGENT B0 ;  /* 0x0000000000007941 */ /* 0x000fea0003800200 */
.L_x_925:
        /* <DEDUP_REMOVED lines=10> */
.L_x_932:
        /* <DEDUP_REMOVED lines=103> */
.L_x_931:
        /* <DEDUP_REMOVED lines=24> */
[----:B---3--:R-:W-:-:S05]  /*7380*/  IADD3 R14, PT, PT, R1, R10, RZ ;  /* 0x0000000a010e7210 */ /* 0x008fca0007ffe0ff */
        /* <DEDUP_REMOVED lines=34> */
.L_x_934:
        /* <DEDUP_REMOVED lines=35> */
.L_x_935:
[----:B------:R-:W-:Y:S05]  /*77e0*/  BRA.U !UP1, `(.L_x_933) ;  /* 0x0000000109447547 */ /* 0x000fea000b800000 */
[----:B------:R-:W-:Y:S01]  /*77f0*/  ULOP3.LUT UR6, UR4, 0x3, URZ, 0xc0, !UPT ;  /* 0x0000000304067892 */ /* 0x000fe2000f8ec0ff */
[----:B------:R-:W-:Y:S02]  /*7800*/  UMOV UR5, URZ ;  /* 0x000000ff00057c82 */ /* 0x000fe40008000000 */
[----:B------:R-:W-:-:S09]  /*7810*/  UMOV UR4, URZ ;  /* 0x000000ff00047c82 */ /* 0x000fd20008000000 */
.L_x_936:
        /* <DEDUP_REMOVED lines=14> */
.L_x_933:
        /* <DEDUP_REMOVED lines=14> */
.L_x_951:
        /* <DEDUP_REMOVED lines=73> */
.L_x_944:
[----:B------:R-:W-:Y:S05]  /*7e70*/  BSYNC.RECONVERGENT B3 ;  /* 0x0000000000037941 */ /* 0x000fea0003800200 */
.L_x_943:
        /* <DEDUP_REMOVED lines=75> */
.L_x_945:
[----:B------:R-:W-:Y:S01]  /*8330*/  IMAD.MOV.U32 R14, RZ, RZ, 0x0 ;  /* 0x00000000ff0e7424 */ /* 0x000fe200078e00ff */
[----:B------:R-:W-:Y:S01]  /*8340*/  LOP3.LUT P0, RZ, R19, 0x7fffffff, RZ, 0xc0, !PT ;  /* 0x7fffffff13ff7812 */ /* 0x000fe2000780c0ff */
[----:B------:R-:W-:-:S06]  /*8350*/  IMAD.MOV.U32 R15, RZ, RZ, 0x7ff00000 ;  /* 0x7ff00000ff0f7424 */ /* 0x000fcc00078e00ff */
[----:B------:R-:W-:-:S10]  /*8360*/  DFMA R14, R18, R14, +INF ;  /* 0x7ff00000120e742b */ /* 0x000fd4000000000e */
[----:B------:R-:W-:Y:S02]  /*8370*/  FSEL R14, R14, RZ, P0 ;  /* 0x000000ff0e0e7208 */ /* 0x000fe40000000000 */
[----:B------:R-:W-:-:S07]  /*8380*/  FSEL R15, R15, -QNAN , P0 ;  /* 0xfff000000f0f7808 */ /* 0x000fce0000000000 */
.L_x_942:
[----:B------:R-:W-:Y:S05]  /*8390*/  BSYNC.RECONVERGENT B2 ;  /* 0x0000000000027941 */ /* 0x000fea0003800200 */
.L_x_941:
        /* <DEDUP_REMOVED lines=66> */
.L_x_949:
[----:B------:R-:W-:Y:S05]  /*87c0*/  BSYNC.RECONVERGENT B3 ;  /* 0x0000000000037941 */ /* 0x000fea0003800200 */
.L_x_948:
        /* <DEDUP_REMOVED lines=15> */
[----:B------:R-:W-:Y:S01]  /*88c0*/  MOV R27, 0x3ed0ee25 ;  /* 0x3ed0ee25001b7802 */ /* 0x000fe20000000f00 */
[----:B------:R-:W-:Y:S01]  /*88d0*/  IMAD.MOV.U32 R26, RZ, RZ, -0x748574fc ;  /* 0x8b7a8b04ff1a7424 */ /* 0x000fe200078e00ff */
        /* <DEDUP_REMOVED lines=59> */
.L_x_950:
[----:B------:R-:W-:Y:S01]  /*8c90*/  IMAD.MOV.U32 R16, RZ, RZ, 0x0 ;  /* 0x00000000ff107424 */ /* 0x000fe200078e00ff */
[----:B------:R-:W-:Y:S01]  /*8ca0*/  LOP3.LUT P0, RZ, R13, 0x7fffffff, RZ, 0xc0, !PT ;  /* 0x7fffffff0dff7812 */ /* 0x000fe2000780c0ff */
[----:B------:R-:W-:-:S06]  /*8cb0*/  IMAD.MOV.U32 R17, RZ, RZ, 0x7ff00000 ;  /* 0x7ff00000ff117424 */ /* 0x000fcc00078e00ff */
[----:B------:R-:W-:-:S10]  /*8cc0*/  DFMA R16, R12, R16, +INF ;  /* 0x7ff000000c10742b */ /* 0x000fd40000000010 */
[----:B------:R-:W-:Y:S02]  /*8cd0*/  FSEL R16, R16, RZ, P0 ;  /* 0x000000ff10107208 */ /* 0x000fe40000000000 */
[----:B------:R-:W-:-:S07]  /*8ce0*/  FSEL R17, R17, -QNAN , P0 ;  /* 0xfff0000011117808 */ /* 0x000fce0000000000 */
.L_x_947:
[----:B------:R-:W-:Y:S05]  /*8cf0*/  BSYNC.RECONVERGENT B2 ;  /* 0x0000000000027941 */ /* 0x000fea0003800200 */
.L_x_946:
[----:B------:R-:W-:-:S08]  /*8d00*/  DADD R14, -R16, R14 ;  /* 0x00000000100e7229 */ /* 0x000fd0000000010e */
[----:B------:R-:W-:-:S11]  /*8d10*/  DADD R10, R10, R14 ;  /* 0x000000000a0a7229 */ /* 0x000fd6000000000e */
.L_x_940:
[----:B------:R-:W-:Y:S05]  /*8d20*/  BSYNC.RECONVERGENT B1 ;  /* 0x0000000000017941 */ /* 0x000fea0003800200 */
.L_x_939:
        /* <DEDUP_REMOVED lines=66> */
.L_x_953:
[----:B------:R-:W-:Y:S05]  /*9150*/  BSYNC.RECONVERGENT B1 ;  /* 0x0000000000017941 */ /* 0x000fea0003800200 */
.L_x_952:
[----:B------:R-:W-:-:S11]  /*9160*/  DADD R40, R40, -R12 ;  /* 0x0000000028287229 */ /* 0x000fd6000000080c */
.L_x_938:
[----:B------:R-:W-:Y:S05]  /*9170*/  BSYNC.RECONVERGENT B0 ;  /* 0x0000000000007941 */ /* 0x000fea0003800200 */
.L_x_937:
        /* <DEDUP_REMOVED lines=15> */
.L_x_965:
        /* <DEDUP_REMOVED lines=13> */
.L_x_958:
        /* <DEDUP_REMOVED lines=66> */
.L_x_957:
[----:B------:R-:W-:Y:S02]  /*9760*/  IMAD.MOV.U32 R0, RZ, RZ, R7 ;  /* 0x000000ffff007224 */ /* 0x000fe400078e0007 */
[----:B------:R-:W-:-:S07]  /*9770*/  IMAD.MOV.U32 R34, RZ, RZ, RZ ;  /* 0x000000ffff227224 */ /* 0x000fce00078e00ff */
.L_x_956:
        /* <DEDUP_REMOVED lines=38> */
.L_x_960:
        /* <DEDUP_REMOVED lines=17> */
[----:B------:R-:W-:-:S04]  /*9af0*/  IADD3 R0, P0, PT, R0, 0x4, RZ ;  /* 0x0000000400007810 */ /* 0x000fc80007f1e0ff */
[----:B------:R-:W-:Y:S01]  /*9b00*/  IADD3.X R34, PT, PT, RZ, R34, RZ, P0, !PT ;  /* 0x00000022ff227210 */ /* 0x000fe200007fe4ff */
[----:B---3--:R-:W-:Y:S02]  /*9b10*/  IMAD R18, R18, R19, RZ ;  /* 0x0000001312127224 */ /* 0x008fe400078e02ff */
[----:B----4-:R-:W-:Y:S02]  /*9b20*/  IMAD R21, R20, R21, RZ ;  /* 0x0000001514157224 */ /* 0x010fe400078e02ff */
[----:B-----5:R-:W-:Y:S02]  /*9b30*/  IMAD R22, R22, R23, RZ ;  /* 0x0000001716167224 */ /* 0x020fe400078e02ff */
[----:B--2---:R-:W-:-:S03]  /*9b40*/  IMAD R24, R24, R25, RZ ;  /* 0x0000001918187224 */ /* 0x004fc600078e02ff */
[----:B------:R-:W-:-:S04]  /*9b50*/  LOP3.LUT R21, R22, R18, R21, 0x96, !PT ;  /* 0x0000001216157212 */ /* 0x000fc800078e9615 */
[----:B------:R-:W-:-:S07]  /*9b60*/  LOP3.LUT R16, R16, R21, R24, 0x96, !PT ;  /* 0x0000001510107212 */ /* 0x000fce00078e9618 */
.L_x_963:
[----:B01----:R-:W-:Y:S05]  /*9b70*/  BSYNC.RECONVERGENT B2 ;  /* 0x0000000000027941 */ /* 0x003fea0003800200 */
.L_x_962:
        /* <DEDUP_REMOVED lines=23> */
.L_x_961:
[----:B01----:R-:W-:Y:S05]  /*9cf0*/  BSYNC.RECONVERGENT B1 ;  /* 0x0000000000017941 */ /* 0x003fea0003800200 */
.L_x_959:
        /* <DEDUP_REMOVED lines=10> */
.L_x_955:
[----:B------:R-:W-:Y:S02]  /*9da0*/  IMAD.MOV.U32 R0, RZ, RZ, RZ ;  /* 0x000000ffff007224 */ /* 0x000fe400078e00ff */
[----:B---34-:R-:W-:Y:S02]  /*9db0*/  IMAD.MOV.U32 R7, RZ, RZ, RZ ;  /* 0x000000ffff077224 */ /* 0x018fe400078e00ff */
[----:B--2---:R-:W-:Y:S02]  /*9dc0*/  IMAD.MOV.U32 R18, RZ, RZ, R38 ;  /* 0x000000ffff127224 */ /* 0x004fe400078e0026 */
[----:B------:R-:W-:-:S07]  /*9dd0*/  IMAD.MOV.U32 R19, RZ, RZ, R39 ;  /* 0x000000ffff137224 */ /* 0x000fce00078e0027 */
.L_x_978:
        /* <DEDUP_REMOVED lines=73> */
.L_x_971:
[----:B01----:R-:W-:Y:S05]  /*a270*/  BSYNC.RECONVERGENT B3 ;  /* 0x0000000000037941 */ /* 0x003fea0003800200 */
.L_x_970:
        /* <DEDUP_REMOVED lines=75> */
.L_x_972:
[----:B------:R-:W-:Y:S01]  /*a730*/  IMAD.MOV.U32 R12, RZ, RZ, 0x0 ;  /* 0x00000000ff0c7424 */ /* 0x000fe200078e00ff */
[----:B------:R-:W-:Y:S01]  /*a740*/  LOP3.LUT P0, RZ, R17, 0x7fffffff, RZ, 0xc0, !PT ;  /* 0x7fffffff11ff7812 */ /* 0x000fe2000780c0ff */
[----:B------:R-:W-:-:S06]  /*a750*/  IMAD.MOV.U32 R13, RZ, RZ, 0x7ff00000 ;  /* 0x7ff00000ff0d7424 */ /* 0x000fcc00078e00ff */
[----:B------:R-:W-:-:S10]  /*a760*/  DFMA R12, R16, R12, +INF ;  /* 0x7ff00000100c742b */ /* 0x000fd4000000000c */
[----:B------:R-:W-:Y:S02]  /*a770*/  FSEL R12, R12, RZ, P0 ;  /* 0x000000ff0c0c7208 */ /* 0x000fe40000000000 */
[----:B------:R-:W-:-:S07]  /*a780*/  FSEL R13, R13, -QNAN , P0 ;  /* 0xfff000000d0d7808 */ /* 0x000fce0000000000 */
.L_x_969:
[----:B01----:R-:W-:Y:S05]  /*a790*/  BSYNC.RECONVERGENT B2 ;  /* 0x0000000000027941 */ /* 0x003fea0003800200 */
.L_x_968:
        /* <DEDUP_REMOVED lines=8> */
[----:B------:R-:W-:Y:S01]  /*a820*/  MOV R23, 0x3ff71547 ;  /* 0x3ff7154700177802 */ /* 0x000fe20000000f00 */
[----:B------:R-:W-:Y:S01]  /*a830*/  IMAD.MOV.U32 R14, RZ, RZ, -0x105c611 ;  /* 0xfefa39efff0e7424 */ /* 0x000fe200078e00ff */
[----:B------:R-:W-:Y:S01]  /*a840*/  UMOV UR4, 0x3b39803f ;  /* 0x3b39803f00047882 */ /* 0x000fe20000000000 */
[----:B------:R-:W-:Y:S01]  /*a850*/  IMAD.MOV.U32 R15, RZ, RZ, 0x3fe62e42 ;  /* 0x3fe62e42ff0f7424 */ /* 0x000fe200078e00ff */
[----:B------:R-:W-:Y:S01]  /*a860*/  UMOV UR5, 0x3c7abc9e ;  /* 0x3c7abc9e00057882 */ /* 0x000fe20000000000 */
        /* <DEDUP_REMOVED lines=46> */
[----:B------:R-:W-:Y:S02]  /*ab50*/  @!P1 MOV R20, RZ ;  /* 0x000000ff00149202 */ /* 0x000fe40000000f00 */
[----:B------:R-:W-:Y:S02]  /*ab60*/  @!P1 SHF.R.S32.HI R11, RZ, 0x1, R16 ;  /* 0x00000001ff0b9819 */ /* 0x000fe40000011410 */
[----:B------:R-:W-:-:S03]  /*ab70*/  FSEL R16, R24, RZ, !P0 ;  /* 0x000000ff18107208 */ /* 0x000fc60004000000 */
[----:B------:R-:W-:Y:S02]  /*ab80*/  @!P1 IMAD.IADD R22, R22, 0x1, -R11 ;  /* 0x0000000116169824 */ /* 0x000fe400078e0a0b */
[----:B------:R-:W-:-:S03]  /*ab90*/  @!P1 IMAD R11, R11, 0x100000, R21 ;  /* 0x001000000b0b9824 */ /* 0x000fc600078e0215 */
[----:B------:R-:W-:-:S06]  /*aba0*/  @!P1 LEA R21, R22, 0x3ff00000, 0x14 ;  /* 0x3ff0000016159811 */ /* 0x000fcc00078ea0ff */
[----:B------:R-:W-:-:S11]  /*abb0*/  @!P1 DMUL R16, R10, R20 ;  /* 0x000000140a109228 */ /* 0x000fd60000000000 */
.L_x_976:
[----:B------:R-:W-:Y:S05]  /*abc0*/  BSYNC.RECONVERGENT B3 ;  /* 0x0000000000037941 */ /* 0x000fea0003800200 */
.L_x_975:
        /* <DEDUP_REMOVED lines=76> */
.L_x_977:
[----:B------:R-:W-:Y:S01]  /*b090*/  IMAD.MOV.U32 R14, RZ, RZ, 0x0 ;  /* 0x00000000ff0e7424 */ /* 0x000fe200078e00ff */
[----:B------:R-:W-:Y:S01]  /*b0a0*/  LOP3.LUT P0, RZ, R11, 0x7fffffff, RZ, 0xc0, !PT ;  /* 0x7fffffff0bff7812 */ /* 0x000fe2000780c0ff */
[----:B------:R-:W-:-:S06]  /*b0b0*/  IMAD.MOV.U32 R15, RZ, RZ, 0x7ff00000 ;  /* 0x7ff00000ff0f7424 */ /* 0x000fcc00078e00ff */
[----:B------:R-:W-:-:S10]  /*b0c0*/  DFMA R14, R10, R14, +INF ;  /* 0x7ff000000a0e742b */ /* 0x000fd4000000000e */
[----:B------:R-:W-:Y:S02]  /*b0d0*/  FSEL R14, R14, RZ, P0 ;  /* 0x000000ff0e0e7208 */ /* 0x000fe40000000000 */
[----:B------:R-:W-:-:S07]  /*b0e0*/  FSEL R15, R15, -QNAN , P0 ;  /* 0xfff000000f0f7808 */ /* 0x000fce0000000000 */
.L_x_974:
[----:B------:R-:W-:Y:S05]  /*b0f0*/  BSYNC.RECONVERGENT B2 ;  /* 0x0000000000027941 */ /* 0x000fea0003800200 */
.L_x_973:
[----:B------:R-:W-:-:S08]  /*b100*/  DADD R12, -R14, R12 ;  /* 0x000000000e0c7229 */ /* 0x000fd0000000010c */
[----:B------:R-:W-:-:S11]  /*b110*/  DADD R18, R18, R12 ;  /* 0x0000000012127229 */ /* 0x000fd6000000000c */
.L_x_967:
[----:B01----:R-:W-:Y:S05]  /*b120*/  BSYNC.RECONVERGENT B1 ;  /* 0x0000000000017941 */ /* 0x003fea0003800200 */
.L_x_966:
        /* <DEDUP_REMOVED lines=15> */
.L_x_980:
        /* <DEDUP_REMOVED lines=55> */
.L_x_979:
        /* <DEDUP_REMOVED lines=9> */
[C---:B------:R-:W-:Y:S01]  /*b620*/  IMAD.U32 R23, R0.reuse, 0x8, R1 ;  /* 0x0000000800177824 */ /* 0x040fe200078e0001 */
        /* <DEDUP_REMOVED lines=24> */
.L_x_982:
        /* <DEDUP_REMOVED lines=8> */
[----:B------:R-:W-:-:S05]  /*b830*/  IADD3 R7, PT, PT, R1, R0, RZ ;  /* 0x0000000001077210 */ /* 0x000fca0007ffe0ff */
        /* <DEDUP_REMOVED lines=14> */
.L_x_983:
[----:B------:R-:W-:Y:S05]  /*b920*/  BRA.U !UP3, `(.L_x_981) ;  /* 0x000000010b387547 */ /* 0x000fea000b800000 */
[----:B------:R-:W-:Y:S01]  /*b930*/  ULOP3.LUT UR12, UR7, 0x3, URZ, 0xc0, !UPT ;  /* 0x00000003070c7892 */ /* 0x000fe2000f8ec0ff */
[----:B------:R-:W-:Y:S01]  /*b940*/  UMOV UR4, URZ ;  /* 0x000000ff00047c82 */ /* 0x000fe20008000000 */
[----:B------:R-:W-:-:S10]  /*b950*/  UMOV UR5, URZ ;  /* 0x000000ff00057c82 */ /* 0x000fd40008000000 */
.L_x_984:
        /* <DEDUP_REMOVED lines=11> */
.L_x_981:
[----:B012---:R-:W-:Y:S01]  /*ba10*/  IMAD.MOV.U32 R14, RZ, RZ, 0x652b82fe ;  /* 0x652b82feff0e7424 */ /* 0x007fe200078e00ff */
[----:B------:R-:W-:Y:S01]  /*ba20*/  UMOV UR4, 0xfefa39ef ;  /* 0xfefa39ef00047882 */ /* 0x000fe20000000000 */
[----:B------:R-:W-:Y:S01]  /*ba30*/  IMAD.MOV.U32 R15, RZ, RZ, 0x3ff71547 ;  /* 0x3ff71547ff0f7424 */ /* 0x000fe200078e00ff */
[----:B------:R-:W-:Y:S01]  /*ba40*/  UMOV UR5, 0x3fe62e42 ;  /* 0x3fe62e4200057882 */ /* 0x000fe20000000000 */
[----:B------:R-:W0:Y:S01]  /*ba50*/  LDC R26, c[0x0][0x3c0] ;  /* 0x0000f000ff1a7b82 */ /* 0x000e220000000800 */
[----:B------:R-:W-:Y:S01]  /*ba60*/  DADD R16, -RZ, -R18 ;  /* 0x00000000ff107229 */ /* 0x000fe20000000912 */
[----:B------:R-:W-:Y:S01]  /*ba70*/  MOV R24, 0x0 ;  /* 0x0000000000187802 */ /* 0x000fe20000000f00 */
[----:B------:R-:W-:Y:S01]  /*ba80*/  IMAD.MOV.U32 R25, RZ, RZ, 0x3ff00000 ;  /* 0x3ff00000ff197424 */ /* 0x000fe200078e00ff */
[----:B------:R-:W-:Y:S01]  /*ba90*/  DFMA R14, R18, -R14, 6.75539944105574400000e+15 ;  /* 0x43380000120e742b */ /* 0x000fe2000000080e */
[----:B------:R1:W-:Y:S01]  /*baa0*/  STL.64 [R4], R18 ;  /* 0x0000001204007387 */ /* 0x0003e20000100a00 */
[----:B------:R-:W-:Y:S03]  /*bab0*/  BSSY.RECONVERGENT B1, `(.L_x_985) ;  /* 0x0000043000017945 */ /* 0x000fe60003800200 */
[----:B------:R1:W-:Y:S02]  /*bac0*/  STL.64 [R4+0x10], R24 ;  /* 0x0000101804007387 */ /* 0x0003e40000100a00 */
[----:B---3--:R-:W-:Y:S01]  /*bad0*/  IMAD.MOV.U32 R7, RZ, RZ, R17 ;  /* 0x000000ffff077224 */ /* 0x008fe200078e0011 */
[----:B------:R-:W-:Y:S01]  /*bae0*/  DADD R10, R14, -6.75539944105574400000e+15 ;  /* 0xc33800000e0a7429 */ /* 0x000fe20000000000 */
[----:B------:R1:W-:Y:S03]  /*baf0*/  STL.64 [R4+0x8], R18 ;  /* 0x0000081204007387 */ /* 0x0003e60000100a00 */
[----:B------:R-:W-:-:S04]  /*bb00*/  FSETP.GEU.AND P1, PT, |R7|, 4.1917929649353027344, PT ;  /* 0x4086232b0700780b */ /* 0x000fc80003f2e200 */
        /* <DEDUP_REMOVED lines=44> */
[----:B------:R-:W-:Y:S02]  /*bdd0*/  IMAD.MOV.U32 R16, RZ, RZ, R12 ;  /* 0x000000ffff107224 */ /* 0x000fe400078e000c */
        /* <DEDUP_REMOVED lines=13> */
[----:B------:R-:W-:Y:S02]  /*beb0*/  @!P2 LEA R25, R24, 0x3ff00000, 0x14 ;  /* 0x3ff000001819a811 */ /* 0x000fe400078ea0ff */
[----:B------:R-:W-:-:S06]  /*bec0*/  @!P2 MOV R24, RZ ;  /* 0x000000ff0018a202 */ /* 0x000fcc0000000f00 */
[----:B------:R-:W-:-:S11]  /*bed0*/  @!P2 DMUL R10, R22, R24 ;  /* 0x00000018160aa228 */ /* 0x000fd60000000000 */
.L_x_986:
[----:B------:R-:W-:Y:S05]  /*bee0*/  BSYNC.RECONVERGENT B1 ;  /* 0x0000000000017941 */ /* 0x000fea0003800200 */
.L_x_985:
[----:B------:R-:W-:Y:S01]  /*bef0*/  DADD R10, RZ, R10 ;  /* 0x00000000ff0a7229 */ /* 0x000fe2000000000a */
[----:B------:R-:W-:Y:S01]  /*bf00*/  BSSY.RECONVERGENT B1, `(.L_x_987) ;  /* 0x0000005000017945 */ /* 0x000fe20003800200 */
[----:B------:R-:W-:Y:S01]  /*bf10*/  IMAD.MOV.U32 R72, RZ, RZ, RZ ;  /* 0x000000ffff487224 */ /* 0x000fe200078e00ff */
[----:B------:R-:W-:Y:S01]  /*bf20*/  MOV R0, 0xbf50 ;  /* 0x0000bf5000007802 */ /* 0x000fe20000000f00 */
[----:B------:R-:W-:-:S07]  /*bf30*/  IMAD.MOV.U32 R73, RZ, RZ, 0x40000000 ;  /* 0x40000000ff497424 */ /* 0x000fce00078e00ff */
[----:B------:R-:W-:Y:S05]  /*bf40*/  CALL.REL.NOINC `($_Z22sogrand_columns_kernelPdS_S_PhiiimdiPi$__internal_accurate_pow) ;  /* 0x00000128005c7944 */ /* 0x000fea0003c00000 */
[----:B------:R-:W-:Y:S05]  /*bf50*/  BSYNC.RECONVERGENT B1 ;  /* 0x0000000000017941 */ /* 0x000fea0003800200 */
.L_x_987:
        /* <DEDUP_REMOVED lines=27> */
[----:B------:R-:W-:Y:S05]  /*c110*/  CALL.REL.NOINC `($__internal_7_$__cuda_sm20_div_rn_f64_full) ;  /* 0x0000011c00b87944 */ /* 0x000fea0003c00000 */
[----:B------:R-:W-:Y:S02]  /*c120*/  IMAD.MOV.U32 R20, RZ, RZ, R46 ;  /* 0x000000ffff147224 */ /* 0x000fe400078e002e */
[----:B------:R-:W-:-:S07]  /*c130*/  IMAD.MOV.U32 R21, RZ, RZ, R47 ;  /* 0x000000ffff157224 */ /* 0x000fce00078e002f */
.L_x_989:
[----:B------:R-:W-:Y:S05]  /*c140*/  BSYNC.RECONVERGENT B1 ;  /* 0x0000000000017941 */ /* 0x000fea0003800200 */
.L_x_988:
        /* <DEDUP_REMOVED lines=18> */
.L_x_992:
[----:B------:R-:W-:Y:S05]  /*c270*/  BSYNC.RECONVERGENT B1 ;  /* 0x0000000000017941 */ /* 0x000fea0003800200 */
.L_x_991:
[----:B------:R-:W-:-:S11]  /*c280*/  DADD R40, R40, -R16 ;  /* 0x0000000028287229 */ /* 0x000fd60000000810 */
.L_x_990:
        /* <DEDUP_REMOVED lines=11> */
.L_x_964:
        /* <DEDUP_REMOVED lines=19> */
[----:B------:R-:W-:Y:S01]  /*c470*/  IMAD.MOV.U32 R10, RZ, RZ, 0x0 ;  /* 0x00000000ff0a7424 */ /* 0x000fe200078e00ff */
[----:B------:R-:W-:-:S06]  /*c480*/  MOV R11, 0x3ff00000 ;  /* 0x3ff00000000b7802 */ /* 0x000fcc0000000f00 */
[----:B------:R-:W-:-:S08]  /*c490*/  DFMA R8, R8, 2, R10 ;  /* 0x400000000808782b */ /* 0x000fd0000000000a */
[----:B------:R-:W-:-:S11]  /*c4a0*/  DADD R72, -RZ, |R8| ;  /* 0x00000000ff487229 */ /* 0x000fd60000000508 */
[----:B01----:R-:W-:Y:S05]  /*c4b0*/  CALL.REL.NOINC `($_Z22sogrand_columns_kernelPdS_S_PhiiimdiPi$__internal_accurate_pow) ;  /* 0x0000012400007944 */ /* 0x003fea0003c00000 */
[----:B------:R-:W-:Y:S05]  /*c4c0*/  BSYNC.RECONVERGENT B1 ;  /* 0x0000000000017941 */ /* 0x000fea0003800200 */
.L_x_995:
[----:B------:R-:W0:Y:S01]  /*c4d0*/  LDCU UR4, c[0x0][0x3c0] ;  /* 0x00007800ff0477ac */ /* 0x000e220008000800 */
[C---:B------:R-:W-:Y:S01]  /*c4e0*/  DADD R10, R8.reuse, 2 ;  /* 0x40000000080a7429 */ /* 0x040fe20000000000 */
[----:B------:R-:W1:Y:S01]  /*c4f0*/  LDC R0, c[0x0][0x3a0] ;  /* 0x0000e800ff007b82 */ /* 0x000e620000000800 */
[C---:B------:R-:W-:Y:S01]  /*c500*/  DSETP.NEU.AND P1, PT, |R8|.reuse, +INF , PT ;  /* 0x7ff000000800742a */ /* 0x040fe20003f2d200 */
[----:B------:R-:W-:Y:S01]  /*c510*/  UISETP.GT.U32.AND UP0, UPT, UR6, 0x1, UPT ;  /* 0x000000010600788c */ /* 0x000fe2000bf04070 */
[C---:B------:R-:W-:Y:S01]  /*c520*/  DSETP.NEU.AND P3, PT, R8.reuse, RZ, PT ;  /* 0x000000ff0800722a */ /* 0x040fe20003f6d000 */
[----:B------:R-:W-:Y:S01]  /*c530*/  IMAD.U32 R14, RZ, RZ, UR6 ;  /* 0x00000006ff0e7e24 */ /* 0x000fe2000f8e00ff */
[----:B------:R-:W-:Y:S01]  /*c540*/  DSETP.NEU.AND P0, PT, R8, 1, PT ;  /* 0x3ff000000800742a */ /* 0x000fe20003f0d000 */
[----:B------:R-:W-:Y:S01]  /*c550*/  UISETP.GT.U32.AND.EX UP0, UPT, UR8, URZ, UPT, UP0 ;  /* 0x000000ff0800728c */ /* 0x000fe2000bf04100 */
[----:B------:R-:W-:Y:S02]  /*c560*/  IMAD.MOV.U32 R7, RZ, RZ, R6 ;  /* 0x000000ffff077224 */ /* 0x000fe400078e0006 */
[----:B------:R-:W-:Y:S01]  /*c570*/  LOP3.LUT R10, R11, 0x7ff00000, RZ, 0xc0, !PT ;  /* 0x7ff000000b0a7812 */ /* 0x000fe200078ec0ff */
[C---:B------:R-:W-:Y:S01]  /*c580*/  VIADD R8, R1.reuse, 0x480 ;  /* 0x0000048001087836 */ /* 0x040fe20000000000 */
[----:B------:R-:W-:Y:S01]  /*c590*/  FSEL R28, R48, RZ, P3 ;  /* 0x000000ff301c7208 */ /* 0x000fe20001800000 */
[----:B------:R-:W-:Y:S01]  /*c5a0*/  VIADD R9, R1, 0x4f8 ;  /* 0x000004f801097836 */ /* 0x000fe20000000000 */
[----:B------:R-:W-:Y:S01]  /*c5b0*/  ISETP.NE.AND P2, PT, R10, 0x7ff00000, PT ;  /* 0x7ff000000a00780c */ /* 0x000fe20003f45270 */
[----:B------:R-:W-:Y:S01]  /*c5c0*/  IMAD.MOV.U32 R34, RZ, RZ, 0x0 ;  /* 0x00000000ff227424 */ /* 0x000fe200078e00ff */
[----:B------:R-:W-:Y:S01]  /*c5d0*/  FSEL R52, R52, RZ, P3 ;  /* 0x000000ff34347208 */ /* 0x000fe20001800000 */
[----:B0-----:R-:W-:Y:S01]  /*c5e0*/  ULOP3.LUT UR4, UR4, 0xff, URZ, 0xc0, !UPT ;  /* 0x000000ff04047892 */ /* 0x001fe2000f8ec0ff */
[----:B------:R-:W-:Y:S01]  /*c5f0*/  @!P1 FSEL R28, R28, RZ, P2 ;  /* 0x000000ff1c1c9208 */ /* 0x000fe20001000000 */
[----:B------:R-:W-:Y:S01]  /*c600*/  IMAD.MOV.U32 R35, RZ, RZ, 0x3ff00000 ;  /* 0x3ff00000ff237424 */ /* 0x000fe200078e00ff */
[----:B------:R-:W-:Y:S01]  /*c610*/  @!P1 FSEL R52, R52, +QNAN , P2 ;  /* 0x7ff0000034349808 */ /* 0x000fe20001000000 */
[----:B------:R-:W-:Y:S01]  /*c620*/  UISETP.NE.AND UP3, UPT, UR4, 0x1, UPT ;  /* 0x000000010400788c */ /* 0x000fe2000bf65270 */
[----:B------:R-:W-:-:S02]  /*c630*/  FSEL R28, R28, RZ, P0 ;  /* 0x000000ff1c1c7208 */ /* 0x000fc40000000000 */
[----:B------:R-:W-:Y:S01]  /*c640*/  FSEL R29, R52, 1.875, P0 ;  /* 0x3ff00000341d7808 */ /* 0x000fe20000000000 */
[----:B------:R-:W-:Y:S01]  /*c650*/  USEL UR4, URZ, 0xffffffff, UP3 ;  /* 0xffffffffff047887 */ /* 0x000fe20009800000 */
[----:B-1----:R-:W-:Y:S01]  /*c660*/  LOP3.LUT R13, R0, 0x7, RZ, 0xc0, !PT ;  /* 0x00000007000d7812 */ /* 0x002fe200078ec0ff */
[----:B------:R-:W-:-:S04]  /*c670*/  UIADD3 URZ, UP3, UPT, UR14, -0x1, URZ ;  /* 0xffffffff0eff7890 */ /* 0x000fc8000ff7e0ff */
[----:B------:R-:W-:Y:S02]  /*c680*/  IMAD.U32 R10, RZ, RZ, UR4 ;  /* 0x00000004ff0a7e24 */ /* 0x000fe4000f8e00ff */
[----:B------:R-:W-:-:S03]  /*c690*/  PLOP3.LUT P3, PT, PT, PT, UP3, 0x80, 0x8 ;  /* 0x000000000008781c */ /* 0x000fc60003f6f038 */
[C---:B------:R-:W-:Y:S02]  /*c6a0*/  IADD3 R32, P4, PT, R10.reuse, UR6, RZ ;  /* 0x000000060a207c10 */ /* 0x040fe4000ff9e0ff */
[----:B------:R-:W-:Y:S02]  /*c6b0*/  IADD3.X R11, PT, PT, RZ, -0x1, RZ, P3, !PT ;  /* 0xffffffffff0b7810 */ /* 0x000fe40001ffe4ff */
[----:B------:R-:W-:Y:S02]  /*c6c0*/  IADD3.X R33, PT, PT, R10, UR8, RZ, P4, !PT ;  /* 0x000000080a217c10 */ /* 0x000fe4000a7fe4ff */
[C---:B------:R-:W-:Y:S02]  /*c6d0*/  IADD3 R12, P3, PT, R13.reuse, -0x1, RZ ;  /* 0xffffffff0d0c7810 */ /* 0x040fe40007f7e0ff */
[----:B------:R0:W1:Y:S01]  /*c6e0*/  I2F.F64.U64 R30, R32 ;  /* 0x00000020001e7312 */ /* 0x0000620000301800 */
[----:B------:R-:W-:Y:S02]  /*c6f0*/  PLOP3.LUT P4, PT, PT, PT, UP0, 0x80, 0x8 ;  /* 0x000000000008781c */ /* 0x000fe40003f8f008 */
[----:B------:R-:W-:Y:S01]  /*c700*/  LOP3.LUT R10, R0, 0x7ffffff0, RZ, 0xc0, !PT ;  /* 0x7ffffff0000a7812 */ /* 0x000fe200078ec0ff */
[----:B------:R-:W-:Y:S01]  /*c710*/  IMAD.X R16, RZ, RZ, -0x1, P3 ;  /* 0xffffffffff107424 */ /* 0x000fe200018e06ff */
[----:B------:R-:W-:-:S02]  /*c720*/  LOP3.LUT R13, R13, 0x3, RZ, 0xc0, !PT ;  /* 0x000000030d0d7812 */ /* 0x000fc400078ec0ff */
[----:B------:R-:W-:Y:S02]  /*c730*/  SEL R14, R14, 0x1, P4 ;  /* 0x000000010e0e7807 */ /* 0x000fe40002000000 */
[----:B------:R-:W-:-:S07]  /*c740*/  SEL R15, RZ, UR8, !P4 ;  /* 0x00000008ff0f7c07 */ /* 0x000fce000e000000 */
.L_x_1156:
        /* <DEDUP_REMOVED lines=8> */
[----:B------:R-:W-:Y:S01]  /*c7d0*/  VIADD R18, R27, 0xfcb00000 ;  /* 0xfcb000001b127836 */ /* 0x000fe20000000000 */
[----:B------:R-:W-:Y:S01]  /*c7e0*/  BSSY.RECONVERGENT B2, `(.L_x_998) ;  /* 0x0000011000027945 */ /* 0x000fe20003800200 */
[----:B------:R-:W-:Y:S02]  /*c7f0*/  IMAD.MOV.U32 R24, RZ, RZ, 0x0 ;  /* 0x00000000ff187424 */ /* 0x000fe400078e00ff */
[----:B------:R-:W-:Y:S01]  /*c800*/  IMAD.MOV.U32 R25, RZ, RZ, 0x3fd80000 ;  /* 0x3fd80000ff197424 */ /* 0x000fe200078e00ff */
        /* <DEDUP_REMOVED lines=13> */
[----:B01----:R-:W-:Y:S05]  /*c8e0*/  CALL.REL.NOINC `($__internal_8_$__cuda_sm20_dsqrt_rn_f64_mediumpath_v1) ;  /* 0x0000011c00387944 */ /* 0x003fea0003c00000 */
.L_x_999:
[----:B------:R-:W-:Y:S05]  /*c8f0*/  BSYNC.RECONVERGENT B2 ;  /* 0x0000000000027941 */ /* 0x000fea0003800200 */
.L_x_998:
[----:B------:R-:W2:Y:S01]  /*c900*/  LDCU UR4, c[0x0][0x3a0] ;  /* 0x00007400ff0477ac */ /* 0x000ea20008000800 */
[----:B------:R-:W-:Y:S01]  /*c910*/  I2F.F64.U32 R24, R6 ;  /* 0x0000000600187312 */ /* 0x000fe20000201800 */
[----:B------:R-:W3:Y:S07]  /*c920*/  LDC R17, c[0x0][0x3c0] ;  /* 0x0000f000ff117b82 */ /* 0x000eee0000000800 */
[----:B--2---:R-:W2:Y:S01]  /*c930*/  I2F.F64 R18, UR4 ;  /* 0x0000000400127d12 */ /* 0x004ea20008201c00 */
[----:B------:R-:W4:Y:S01]  /*c940*/  LDCU UR4, c[0x0][0x3a0] ;  /* 0x00007400ff0477ac */ /* 0x000f220008000800 */
[----:B--2---:R-:W-:Y:S01]  /*c950*/  DADD R18, R18, R24 ;  /* 0x0000000012127229 */ /* 0x004fe20000000018 */
[----:B------:R-:W-:Y:S01]  /*c960*/  IMAD.MOV.U32 R24, RZ, RZ, 0x0 ;  /* 0x00000000ff187424 */ /* 0x000fe200078e00ff */
[----:B------:R-:W-:-:S06]  /*c970*/  MOV R25, 0x3ff00000 ;  /* 0x3ff0000000197802 */ /* 0x000fcc0000000f00 */
        /* <DEDUP_REMOVED lines=9> */
[----:B------:R-:W-:-:S05]  /*ca10*/  @!P0 IMAD.MOV R17, RZ, RZ, R0 ;  /* 0x000000ffff118224 */ /* 0x000fca00078e0200 */
[----:B----4-:R-:W-:-:S13]  /*ca20*/  ISETP.GT.AND P0, PT, R17, UR4, PT ;  /* 0x0000000411007c0c */ /* 0x010fda000bf04270 */
[----:B------:R-:W-:Y:S05]  /*ca30*/  @P0 BRA `(.L_x_997) ;  /* 0x000000a000740947 */ /* 0x000fea0003800000 */
.L_x_1155:
        /* <DEDUP_REMOVED lines=19> */
.L_x_1002:
        /* <DEDUP_REMOVED lines=14> */
.L_x_1001:
[----:B------:R-:W-:Y:S05]  /*cc50*/  BSYNC.RECONVERGENT B2 ;  /* 0x0000000000027941 */ /* 0x000fea0003800200 */
.L_x_1000:
        /* <DEDUP_REMOVED lines=34> */
.L_x_1004:
[----:B------:R-:W-:Y:S05]  /*ce80*/  BSYNC.RECONVERGENT B2 ;  /* 0x0000000000027941 */ /* 0x000fea0003800200 */
.L_x_1003:
        /* <DEDUP_REMOVED lines=9> */
[----:B------:R-:W-:Y:S02]  /*cf20*/  IADD3.X R24, PT, PT, RZ, -0x1, RZ, P3, !PT ;  /* 0xffffffffff187810 */ /* 0x000fe40001ffe4ff */
[----:B------:R-:W-:-:S09]  /*cf30*/  LOP3.LUT R25, R21, 0xf, RZ, 0xc0, !PT ;  /* 0x0000000f15197812 */ /* 0x000fd200078ec0ff */
[----:B0-----:R-:W-:Y:S05]  /*cf40*/  @!P0 BRA `(.L_x_1008) ;  /* 0x0000000000788947 */ /* 0x001fea0003800000 */
[----:B------:R-:W-:Y:S01]  /*cf50*/  BSSY.RECONVERGENT B4, `(.L_x_1008) ;  /* 0x000001d000047945 */ /* 0x000fe20003800200 */
[----:B------:R-:W-:Y:S01]  /*cf60*/  LOP3.LUT R45, R21, 0xfffffff0, RZ, 0xc0, !PT ;  /* 0xfffffff0152d7812 */ /* 0x000fe200078ec0ff */
[----:B------:R-:W-:Y:S02]  /*cf70*/  IMAD.MOV.U32 R0, RZ, RZ, 0x1 ;  /* 0x00000001ff007424 */ /* 0x000fe400078e00ff */
[----:B------:R-:W-:-:S07]  /*cf80*/  IMAD.MOV.U32 R44, RZ, RZ, RZ ;  /* 0x000000ffff2c7224 */ /* 0x000fce00078e00ff */
.L_x_1009:
        /* <DEDUP_REMOVED lines=26> */
.L_x_1008:
[----:B------:R-:W-:Y:S05]  /*d130*/  BSYNC.RECONVERGENT B3 ;  /* 0x0000000000037941 */ /* 0x000fea0003800200 */
.L_x_1007:
        /* <DEDUP_REMOVED lines=20> */
.L_x_1011:
[----:B------:R-:W-:Y:S05]  /*d280*/  BSYNC.RECONVERGENT B3 ;  /* 0x0000000000037941 */ /* 0x000fea0003800200 */
.L_x_1010:
[----:B------:R-:W-:Y:S05]  /*d290*/  @!P3 BRA `(.L_x_1006) ;  /* 0x000000000054b947 */ /* 0x000fea0003800000 */
[----:B------:R-:W-:Y:S02]  /*d2a0*/  ISETP.GE.U32.AND P0, PT, R24, 0x4, PT ;  /* 0x000000041800780c */ /* 0x000fe40003f06070 */
[----:B------:R-:W-:Y:S02]  /*d2b0*/  LOP3.LUT R21, R21, 0x3, RZ, 0xc0, !PT ;  /* 0x0000000315157812 */ /* 0x000fe400078ec0ff */
[----:B------:R-:W-:Y:S02]  /*d2c0*/  ISETP.GE.U32.AND.EX P0, PT, RZ, RZ, PT, P0 ;  /* 0x000000ffff00720c */ /* 0x000fe40003f06100 */
[----:B------:R-:W-:-:S04]  /*d2d0*/  ISETP.NE.U32.AND P3, PT, R21, RZ, PT ;  /* 0x000000ff1500720c */ /* 0x000fc80003f65070 */
[----:B------:R-:W-:-:S07]  /*d2e0*/  ISETP.NE.AND.EX P3, PT, RZ, RZ, PT, P3 ;  /* 0x000000ffff00720c */ /* 0x000fce0003f65330 */
[C---:B--2---:R-:W-:Y:S01]  /*d2f0*/  @P0 IMAD.U32 R25, R0.reuse, 0x4, R1 ;  /* 0x0000000400190824 */ /* 0x044fe200078e0001 */
[----:B------:R-:W-:-:S04]  /*d300*/  @P0 IADD3 R0, PT, PT, R0, 0x4, RZ ;  /* 0x0000000400000810 */ /* 0x000fc80007ffe0ff */
        /* <DEDUP_REMOVED lines=14> */
.L_x_1006:
[----:B------:R-:W-:Y:S05]  /*d3f0*/  BSYNC.RECONVERGENT B2 ;  /* 0x0000000000027941 */ /* 0x000fea0003800200 */
.L_x_1005:
[--C-:B--2-4-:R-:W-:Y:S01]  /*d400*/  SHF.R.S32.HI R21, RZ, 0x1f, R20.reuse ;  /* 0x0000001fff157819 */ /* 0x114fe20000011414 */
[----:B------:R-:W-:Y:S01]  /*d410*/  BSSY.RECONVERGENT B2, `(.L_x_1012) ;  /* 0x0000039000027945 */ /* 0x000fe20003800200 */
[----:B---3--:R-:W-:Y:S02]  /*d420*/  IMAD.MOV.U32 R0, RZ, RZ, RZ ;  /* 0x000000ffff007224 */ /* 0x008fe400078e00ff */
[----:B------:R-:W-:Y:S02]  /*d430*/  IMAD.MOV.U32 R58, RZ, RZ, R20 ;  /* 0x000000ffff3a7224 */ /* 0x000fe400078e0014 */
[----:B------:R-:W-:Y:S01]  /*d440*/  IMAD.MOV.U32 R59, RZ, RZ, R21 ;  /* 0x000000ffff3b7224 */ /* 0x000fe200078e0015 */
[----:B------:R-:W-:Y:S06]  /*d450*/  @!P2 BRA `(.L_x_1013) ;  /* 0x0000000000d0a947 */ /* 0x000fec0003800000 */
[----:B------:R-:W-:Y:S01]  /*d460*/  LOP3.LUT R0, R17, 0x7ffffff0, RZ, 0xc0, !PT ;  /* 0x7ffffff011007812 */ /* 0x000fe200078ec0ff */
[----:B------:R-:W-:Y:S02]  /*d470*/  IMAD.MOV.U32 R62, RZ, RZ, RZ ;  /* 0x000000ffff3e7224 */ /* 0x000fe400078e00ff */
[----:B------:R-:W-:Y:S02]  /*d480*/  IMAD.MOV.U32 R24, RZ, RZ, RZ ;  /* 0x000000ffff187224 */ /* 0x000fe400078e00ff */
[----:B------:R-:W-:Y:S02]  /*d490*/  IMAD.MOV.U32 R61, RZ, RZ, RZ ;  /* 0x000000ffff3d7224 */ /* 0x000fe400078e00ff */
[----:B------:R-:W-:Y:S02]  /*d4a0*/  IMAD.MOV.U32 R58, RZ, RZ, R20 ;  /* 0x000000ffff3a7224 */ /* 0x000fe400078e0014 */
[----:B------:R-:W-:-:S07]  /*d4b0*/  IMAD.MOV.U32 R59, RZ, RZ, R21 ;  /* 0x000000ffff3b7224 */ /* 0x000fce00078e0015 */
.L_x_1014:
[----:B------:R-:W-:-:S05]  /*d4c0*/  LEA R53, R24, R1, 0x2 ;  /* 0x0000000118357211 */ /* 0x000fca00078e10ff */
        /* <DEDUP_REMOVED lines=45> */
.L_x_1013:
[----:B------:R-:W-:Y:S05]  /*d7a0*/  BSYNC.RECONVERGENT B2 ;  /* 0x0000000000027941 */ /* 0x000fea0003800200 */
.L_x_1012:
        /* <DEDUP_REMOVED lines=31> */
.L_x_1018:
[----:B------:R-:W-:Y:S05]  /*d9a0*/  BSYNC.RECONVERGENT B3 ;  /* 0x0000000000037941 */ /* 0x000fea0003800200 */
.L_x_1017:
        /* <DEDUP_REMOVED lines=9> */
[----:B------:R-:W-:-:S05]  /*da40*/  IMAD.U32 R24, R0, 0x4, R1 ;  /* 0x0000000400187824 */ /* 0x000fca00078e0001 */
        /* <DEDUP_REMOVED lines=11> */
.L_x_1020:
[----:B------:R-:W-:Y:S05]  /*db00*/  BSYNC.RECONVERGENT B3 ;  /* 0x0000000000037941 */ /* 0x000fea0003800200 */
.L_x_1019:
        /* <DEDUP_REMOVED lines=10> */
[----:B------:R-:W-:-:S04]  /*dbb0*/  SHF.R.S32.HI R0, RZ, 0x1f, R25 ;  /* 0x0000001fff007819 */ /* 0x000fc80000011419 */
[----:B------:R-:W-:-:S05]  /*dbc0*/  IADD3.X R59, PT, PT, ~R0, R59, RZ, P2, !PT ;  /* 0x0000003b003b7210 */ /* 0x000fca00017fe5ff */
[----:B------:R-:W-:Y:S05]  /*dbd0*/  @!P0 BRA `(.L_x_1016) ;  /* 0x0000000000108947 */ /* 0x000fea0003800000 */
[----:B------:R-:W2:Y:S02]  /*dbe0*/  LDL R25, [R26+0x500] ;  /* 0x000500001a197983 */ /* 0x000ea40000100800 */
[----:B--2---:R-:W-:Y:S02]  /*dbf0*/  IADD3 R58, P0, PT, -R25, R58, RZ ;  /* 0x0000003a193a7210 */ /* 0x004fe40007f1e1ff */
[----:B------:R-:W-:-:S05]  /*dc00*/  SHF.R.S32.HI R0, RZ, 0x1f, R25 ;  /* 0x0000001fff007819 */ /* 0x000fca0000011419 */
[----:B------:R-:W-:-:S07]  /*dc10*/  IMAD.X R59, R59, 0x1, ~R0, P0 ;  /* 0x000000013b3b7824 */ /* 0x000fce00000e0e00 */
.L_x_1016:
[----:B------:R-:W-:Y:S05]  /*dc20*/  BSYNC.RECONVERGENT B2 ;  /* 0x0000000000027941 */ /* 0x000fea0003800200 */
.L_x_1015:
[----:B------:R-:W2:Y:S01]  /*dc30*/  LDL R24, [R1+0x4f8] ;  /* 0x0004f80001187983 */ /* 0x000ea20000100800 */
[----:B------:R-:W-:Y:S01]  /*dc40*/  IMAD.MOV.U32 R42, RZ, RZ, 0x1 ;  /* 0x00000001ff2a7424 */ /* 0x000fe200078e00ff */
        /* <DEDUP_REMOVED lines=20> */
[----:B-1----:R-:W-:Y:S05]  /*dd90*/  CALL.REL.NOINC `($__internal_7_$__cuda_sm20_div_rn_f64_full) ;  /* 0x0000010000987944 */ /* 0x002fea0003c00000 */
[----:B------:R-:W-:Y:S02]  /*dda0*/  IMAD.MOV.U32 R42, RZ, RZ, R46 ;  /* 0x000000ffff2a7224 */ /* 0x000fe400078e002e */
[----:B------:R-:W-:-:S07]  /*ddb0*/  IMAD.MOV.U32 R43, RZ, RZ, R47 ;  /* 0x000000ffff2b7224 */ /* 0x000fce00078e002f */
.L_x_1022:
[----:B------:R-:W-:Y:S05]  /*ddc0*/  BSYNC.RECONVERGENT B3 ;  /* 0x0000000000037941 */ /* 0x000fea0003800200 */
.L_x_1021:
        /* <DEDUP_REMOVED lines=34> */
.L_x_1027:
        /* <DEDUP_REMOVED lines=23> */
.L_x_1026:
[----:B------:R-:W-:Y:S05]  /*e160*/  BSYNC.RECONVERGENT B3 ;  /* 0x0000000000037941 */ /* 0x000fea0003800200 */
.L_x_1025:
        /* <DEDUP_REMOVED lines=18> */
.L_x_1029:
[----:B------:R-:W-:Y:S05]  /*e290*/  BSYNC.RECONVERGENT B3 ;  /* 0x0000000000037941 */ /* 0x000fea0003800200 */
.L_x_1028:
        /* <DEDUP_REMOVED lines=22> */
.L_x_1024:
[----:B------:R-:W-:Y:S05]  /*e400*/  BSYNC.RECONVERGENT B2 ;  /* 0x0000000000027941 */ /* 0x000fea0003800200 */
.L_x_1023:
[----:B------:R-:W-:-:S04]  /*e410*/  ISETP.GT.U32.AND P0, PT, R17, R42, PT ;  /* 0x0000002a1100720c */ /* 0x000fc80003f04070 */
[----:B------:R-:W-:-:S13]  /*e420*/  ISETP.GT.U32.AND.EX P0, PT, RZ, R43, PT, P0 ;  /* 0x0000002bff00720c */ /* 0x000fda0003f04100 */
[----:B----4-:R-:W-:-:S05]  /*e430*/  @P0 LOP3.LUT R0, RZ, R42, RZ, 0x33, !PT ;  /* 0x0000002aff000212 */ /* 0x010fca00078e33ff */
[----:B------:R-:W-:-:S04]  /*e440*/  @P0 IMAD.IADD R0, R17, 0x1, R0 ;  /* 0x0000000111000824 */ /* 0x000fc800078e0200 */
        /* <DEDUP_REMOVED lines=13> */
.L_x_1154:
[----:B------:R-:W-:Y:S01]  /*e520*/  UISETP.GE.U32.AND UP0, UPT, UR16, 0xf, UPT ;  /* 0x0000000f1000788c */ /* 0x000fe2000bf06070 */
[----:B------:R-:W-:-:S05]  /*e530*/  IMAD.U32 R0, RZ, RZ, UR17 ;  /* 0x00000011ff007e24 */ /* 0x000fca000f8e00ff */
[----:B------:R-:W-:-:S04]  /*e540*/  PLOP3.LUT P0, PT, PT, PT, UP0, 0x80, 0x8 ;  /* 0x000000000008781c */ /* 0x000fc80003f0f008 */
[----:B------:R-:W-:Y:S02]  /*e550*/  ISETP.GE.U32.AND.EX P0, PT, R0, RZ, PT, P0 ;  /* 0x000000ff0000720c */ /* 0x000fe40003f06100 */
[----:B------:R-:W-:-:S11]  /*e560*/  MOV R0, RZ ;  /* 0x000000ff00007202 */ /* 0x000fd60000000f00 */
[----:B0-23--:R-:W-:Y:S05]  /*e570*/  @!P0 BRA `(.L_x_1031) ;  /* 0x00000000006c8947 */ /* 0x00dfea0003800000 */
[----:B------:R-:W-:Y:S01]  /*e580*/  BSSY.RECONVERGENT B2, `(.L_x_1032) ;  /* 0x0000019000027945 */ /* 0x000fe20003800200 */
[----:B------:R-:W-:Y:S02]  /*e590*/  IMAD.MOV.U32 R0, RZ, RZ, RZ ;  /* 0x000000ffff007224 */ /* 0x000fe400078e00ff */
[----:B------:R-:W-:-:S07]  /*e5a0*/  IMAD.MOV.U32 R43, RZ, RZ, RZ ;  /* 0x000000ffff2b7224 */ /* 0x000fce00078e00ff */
.L_x_1033:
        /* <DEDUP_REMOVED lines=23> */
.L_x_1032:
[----:B------:R-:W-:-:S07]  /*e720*/  IMAD.MOV.U32 R0, RZ, RZ, R10 ;  /* 0x000000ffff007224 */ /* 0x000fce00078e000a */
.L_x_1031:
[----:B------:R-:W-:Y:S01]  /*e730*/  ISETP.NE.AND P3, PT, RZ, UR14, PT ;  /* 0x0000000eff007c0c */ /* 0x000fe2000bf65270 */
[----:B------:R-:W-:Y:S02]  /*e740*/  IMAD.U32 R45, RZ, RZ, UR14 ;  /* 0x0000000eff2d7e24 */ /* 0x000fe4000f8e00ff */
[----:B------:R-:W-:-:S03]  /*e750*/  IMAD.U32 R44, RZ, RZ, UR14 ;  /* 0x0000000eff2c7e24 */ /* 0x000fc6000f8e00ff */
[----:B------:R-:W-:Y:S01]  /*e760*/  LOP3.LUT R45, R45, 0x7, RZ, 0xc0, !PT ;  /* 0x000000072d2d7812 */ /* 0x000fe200078ec0ff */
[----:B------:R-:W-:-:S06]  /*e770*/  VIADD R44, R44, 0xffffffff ;  /* 0xffffffff2c2c7836 */ /* 0x000fcc0000000000 */
[----:B------:R-:W-:Y:S05]  /*e780*/  @!P3 BRA `(.L_x_1034) ;  /* 0x000000000090b947 */ /* 0x000fea0003800000 */
[----:B------:R-:W-:Y:S02]  /*e790*/  ISETP.GE.U32.AND P4, PT, R44, 0x7, PT ;  /* 0x000000072c00780c */ /* 0x000fe40003f86070 */
[----:B------:R-:W-:Y:S02]  /*e7a0*/  ISETP.NE.U32.AND P2, PT, R45, RZ, PT ;  /* 0x000000ff2d00720c */ /* 0x000fe40003f45070 */
[----:B------:R-:W-:Y:S02]  /*e7b0*/  ISETP.GE.U32.AND.EX P4, PT, R11, RZ, PT, P4 ;  /* 0x000000ff0b00720c */ /* 0x000fe40003f86140 */
[----:B------:R-:W-:-:S11]  /*e7c0*/  ISETP.NE.AND.EX P2, PT, RZ, RZ, PT, P2 ;  /* 0x000000ffff00720c */ /* 0x000fd60003f45320 */
[----:B------:R-:W-:Y:S05]  /*e7d0*/  @!P4 BRA `(.L_x_1035) ;  /* 0x000000000028c947 */ /* 0x000fea0003800000 */
[----:B0-----:R-:W-:Y:S01]  /*e7e0*/  IMAD.IADD R42, R1, 0x1, R0 ;  /* 0x00000001012a7824 */ /* 0x001fe200078e0200 */
[----:B------:R-:W-:-:S04]  /*e7f0*/  IADD3 R0, PT, PT, R0, 0x8, RZ ;  /* 0x0000000800007810 */ /* 0x000fc80007ffe0ff */
        /* <DEDUP_REMOVED lines=8> */
.L_x_1035:
        /* <DEDUP_REMOVED lines=21> */
.L_x_1034:
[----:B----4-:R-:W-:Y:S01]  /*e9d0*/  IADD3 R0, P4, PT, R17, -0x1, RZ ;  /* 0xffffffff11007810 */ /* 0x010fe20007f9e0ff */
[----:B------:R-:W-:Y:S01]  /*e9e0*/  BSSY.RECONVERGENT B2, `(.L_x_1036) ;  /* 0x000001f000027945 */ /* 0x000fe20003800200 */
[----:B0-23--:R-:W-:Y:S02]  /*e9f0*/  IMAD.MOV.U32 R42, RZ, RZ, RZ ;  /* 0x000000ffff2a7224 */ /* 0x00dfe400078e00ff */
[----:B------:R-:W-:Y:S01]  /*ea00*/  ISETP.GE.U32.AND P2, PT, R0, 0x3, PT ;  /* 0x000000030000780c */ /* 0x000fe20003f46070 */
[----:B------:R-:W-:-:S05]  /*ea10*/  IMAD.X R0, RZ, RZ, -0x1, P4 ;  /* 0xffffffffff007424 */ /* 0x000fca00020e06ff */
[----:B------:R-:W-:-:S13]  /*ea20*/  ISETP.GE.U32.AND.EX P2, PT, R0, RZ, PT, P2 ;  /* 0x000000ff0000720c */ /* 0x000fda0003f46120 */
[----:B------:R-:W-:Y:S05]  /*ea30*/  @!P2 BRA `(.L_x_1037) ;  /* 0x000000000064a947 */ /* 0x000fea0003800000 */
[----:B------:R-:W-:Y:S01]  /*ea40*/  BSSY.RECONVERGENT B4, `(.L_x_1038) ;  /* 0x0000017000047945 */ /* 0x000fe20003800200 */
[----:B------:R-:W-:Y:S02]  /*ea50*/  IMAD.MOV.U32 R42, RZ, RZ, RZ ;  /* 0x000000ffff2a7224 */ /* 0x000fe400078e00ff */
[----:B------:R-:W-:-:S07]  /*ea60*/  IMAD.MOV.U32 R49, RZ, RZ, RZ ;  /* 0x000000ffff317224 */ /* 0x000fce00078e00ff */
.L_x_1039:
        /* <DEDUP_REMOVED lines=15> */
[----:B------:R2:W-:Y:S01]  /*eb60*/  STL.U8 [R0+0x7b], R50 ;  /* 0x00007b3200007387 */ /* 0x0005e20000100000 */
[----:B------:R-:W-:Y:S02]  /*eb70*/  IADD3.X R49, PT, PT, RZ, R49, RZ, P2, !PT ;  /* 0x00000031ff317210 */ /* 0x000fe400017fe4ff */
[----:B------:R-:W-:-:S04]  /*eb80*/  ISETP.NE.U32.AND P2, PT, R42, R47, PT ;  /* 0x0000002f2a00720c */ /* 0x000fc80003f45070 */
[----:B------:R-:W-:-:S13]  /*eb90*/  ISETP.NE.AND.EX P2, PT, R49, RZ, PT, P2 ;  /* 0x000000ff3100720c */ /* 0x000fda0003f45320 */
[----:B--2---:R-:W-:Y:S05]  /*eba0*/  @P2 BRA `(.L_x_1039) ;  /* 0xfffffffc00b02947 */ /* 0x004fea000383ffff */
[----:B------:R-:W-:Y:S05]  /*ebb0*/  BSYNC.RECONVERGENT B4 ;  /* 0x0000000000047941 */ /* 0x000fea0003800200 */
.L_x_1038:
[----:B------:R-:W-:-:S07]  /*ebc0*/  IMAD.MOV.U32 R42, RZ, RZ, R47 ;  /* 0x000000ffff2a7224 */ /* 0x000fce00078e002f */
.L_x_1037:
[----:B------:R-:W-:Y:S05]  /*ebd0*/  BSYNC.RECONVERGENT B2 ;  /* 0x0000000000027941 */ /* 0x000fea0003800200 */
.L_x_1036:
        /* <DEDUP_REMOVED lines=18> */
.L_x_1041:
[----:B------:R-:W-:Y:S05]  /*ed00*/  BSYNC.RECONVERGENT B2 ;  /* 0x0000000000027941 */ /* 0x000fea0003800200 */
.L_x_1040:
[----:B0-23--:R-:W-:Y:S01]  /*ed10*/  IMAD.MOV.U32 R0, RZ, RZ, RZ ;  /* 0x000000ffff007224 */ /* 0x00dfe200078e00ff */
[----:B------:R-:W-:Y:S06]  /*ed20*/  @!P0 BRA `(.L_x_1042) ;  /* 0x0000000400b08947 */ /* 0x000fec0003800000 */
[----:B------:R-:W-:Y:S01]  /*ed30*/  BSSY.RECONVERGENT B2, `(.L_x_1043) ;  /* 0x000006a000027945 */ /* 0x000fe20003800200 */
[----:B------:R-:W-:Y:S02]  /*ed40*/  IMAD.MOV.U32 R0, RZ, RZ, RZ ;  /* 0x000000ffff007224 */ /* 0x000fe400078e00ff */
[----:B------:R-:W-:-:S07]  /*ed50*/  IMAD.MOV.U32 R43, RZ, RZ, RZ ;  /* 0x000000ffff2b7224 */ /* 0x000fce00078e00ff */
.L_x_1044:
        /* <DEDUP_REMOVED lines=104> */
.L_x_1043:
[----:B------:R-:W-:-:S07]  /*f3e0*/  IMAD.MOV.U32 R0, RZ, RZ, R10 ;  /* 0x000000ffff007224 */ /* 0x000fce00078e000a */
.L_x_1042:
        /* <DEDUP_REMOVED lines=57> */
.L_x_1046:
        /* <DEDUP_REMOVED lines=30> */
[----:B------:R-:W-:Y:S01]  /*f960*/  VIADD R0, R0, 0x4 ;  /* 0x0000000400007836 */ /* 0x000fe20000000000 */
[----:B---3--:R-:W-:-:S05]  /*f970*/  LOP3.LUT R42, R43, R42, RZ, 0x3c, !PT ;  /* 0x0000002a2b2a7212 */ /* 0x008fca00078e3cff */
[----:B------:R4:W-:Y:S02]  /*f980*/  STL.U8 [R51+0x87], R42 ;  /* 0x0000872a33007387 */ /* 0x0009e40000100000 */
.L_x_1047:
        /* <DEDUP_REMOVED lines=27> */
.L_x_1045:
[----:B------:R-:W5:Y:S01]  /*fb40*/  LDCU UR4, c[0x0][0x3c0] ;  /* 0x00007800ff0477ac */ /* 0x000f620008000800 */
[----:B------:R-:W-:Y:S01]  /*fb50*/  ISETP.NE.AND P0, PT, R5, RZ, PT ;  /* 0x000000ff0500720c */ /* 0x000fe20003f05270 */
[----:B------:R-:W-:Y:S01]  /*fb60*/  BSSY.RECONVERGENT B2, `(.L_x_1048) ;  /* 0x0000183000027945 */ /* 0x000fe20003800200 */
[----:B------:R-:W-:Y:S01]  /*fb70*/  DADD R34, R34, 1 ;  /* 0x3ff0000022227429 */ /* 0x000fe20000000000 */
[----:B-----5:R-:W-:-:S13]  /*fb80*/  ISETP.NE.AND P2, PT, RZ, UR4, PT ;  /* 0x00000004ff007c0c */ /* 0x020fda000bf45270 */
[----:B------:R-:W-:Y:S05]  /*fb90*/  @P0 BRA P2, `(.L_x_1049) ;  /* 0x0000001400fc0947 */ /* 0x000fea0001000000 */
[----:B------:R-:W-:Y:S01]  /*fba0*/  BSSY.RECONVERGENT B4, `(.L_x_1050) ;  /* 0x0000140000047945 */ /* 0x000fe20003800200 */
[----:B0-----:R-:W-:Y:S01]  /*fbb0*/  MOV R0, RZ ;  /* 0x000000ff00007202 */ /* 0x001fe20000000f00 */
[----:B------:R-:W-:Y:S02]  /*fbc0*/  IMAD.MOV.U32 R64, RZ, RZ, RZ ;  /* 0x000000ffff407224 */ /* 0x000fe400078e00ff */
[----:B--234-:R-:W-:Y:S02]  /*fbd0*/  IMAD.MOV.U32 R42, RZ, RZ, R38 ;  /* 0x000000ffff2a7224 */ /* 0x01cfe400078e0026 */
[----:B------:R-:W-:-:S07]  /*fbe0*/  IMAD.MOV.U32 R43, RZ, RZ, R39 ;  /* 0x000000ffff2b7224 */ /* 0x000fce00078e0027 */
.L_x_1063:
        /* <DEDUP_REMOVED lines=73> */
.L_x_1056:
[----:B------:R-:W-:Y:S05]  /*10080*/  BSYNC.RECONVERGENT B7 ;  /* 0x0000000000077941 */ /* 0x000fea0003800200 */
.L_x_1055:
        /* <DEDUP_REMOVED lines=19> */
[----:B------:R-:W-:Y:S01]  /*101c0*/  UMOV UR4, 0x3ae80f1e ;  /* 0x3ae80f1e00047882 */ /* 0x000fe20000000000 */
[----:B------:R-:W-:Y:S01]  /*101d0*/  UMOV UR5, 0x3eb1380b ;  /* 0x3eb1380b00057882 */ /* 0x000fe20000000000 */
[----:B------:R-:W-:Y:S01]  /*101e0*/  LEA.HI R65, R60, R61, RZ, 0xc ;  /* 0x0000003d3c417211 */ /* 0x000fe200078f60ff */
[----:B------:R-:W-:Y:S01]  /*101f0*/  UMOV UR20, 0x80000000 ;  /* 0x8000000000147882 */ /* 0x000fe20000000000 */
[----:B------:R-:W-:Y:S01]  /*10200*/  ISETP.GE.U32.AND P0, PT, R59, 0x3ff6a09f, PT ;  /* 0x3ff6a09f3b00780c */ /* 0x000fe20003f06070 */
[----:B------:R-:W-:-:S12]  /*10210*/  UMOV UR21, 0x43300000 ;  /* 0x4330000000157882 */ /* 0x000fd80000000000 */
        /* <DEDUP_REMOVED lines=51> */
.L_x_1057:
[----:B------:R-:W-:Y:S01]  /*10550*/  IMAD.MOV.U32 R46, RZ, RZ, 0x0 ;  /* 0x00000000ff2e7424 */ /* 0x000fe200078e00ff */
[----:B------:R-:W-:Y:S01]  /*10560*/  LOP3.LUT P0, RZ, R51, 0x7fffffff, RZ, 0xc0, !PT ;  /* 0x7fffffff33ff7812 */ /* 0x000fe2000780c0ff */
[----:B------:R-:W-:-:S06]  /*10570*/  IMAD.MOV.U32 R47, RZ, RZ, 0x7ff00000 ;  /* 0x7ff00000ff2f7424 */ /* 0x000fcc00078e00ff */
[----:B------:R-:W-:-:S10]  /*10580*/  DFMA R46, R50, R46, +INF ;  /* 0x7ff00000322e742b */ /* 0x000fd4000000002e */
[----:B------:R-:W-:Y:S02]  /*10590*/  FSEL R46, R46, RZ, P0 ;  /* 0x000000ff2e2e7208 */ /* 0x000fe40000000000 */
[----:B------:R-:W-:-:S07]  /*105a0*/  FSEL R47, R47, -QNAN , P0 ;  /* 0xfff000002f2f7808 */ /* 0x000fce0000000000 */
.L_x_1054:
[----:B------:R-:W-:Y:S05]  /*105b0*/  BSYNC.RECONVERGENT B6 ;  /* 0x0000000000067941 */ /* 0x000fea0003800200 */
.L_x_1053:
        /* <DEDUP_REMOVED lines=65> */
.L_x_1061:
[----:B------:R-:W-:Y:S05]  /*109d0*/  BSYNC.RECONVERGENT B7 ;  /* 0x0000000000077941 */ /* 0x000fea0003800200 */
.L_x_1060:
        /* <DEDUP_REMOVED lines=31> */
[----:B------:R-:W-:Y:S01]  /*10bd0*/  DFMA R54, R54, R48, R54 ;  /* 0x000000303636722b */ /* 0x000fe20000000036 */
[----:B------:R-:W-:Y:S01]  /*10be0*/  MOV R48, 0x8b7a8b04 ;  /* 0x8b7a8b0400307802 */ /* 0x000fe20000000f00 */
[----:B------:R-:W-:-:S06]  /*10bf0*/  IMAD.MOV.U32 R49, RZ, RZ, 0x3ed0ee25 ;  /* 0x3ed0ee25ff317424 */ /* 0x000fcc00078e00ff */
        /* <DEDUP_REMOVED lines=42> */
.L_x_1062:
[----:B------:R-:W-:Y:S01]  /*10ea0*/  IMAD.MOV.U32 R50, RZ, RZ, 0x0 ;  /* 0x00000000ff327424 */ /* 0x000fe200078e00ff */
[----:B------:R-:W-:Y:S01]  /*10eb0*/  LOP3.LUT P0, RZ, R49, 0x7fffffff, RZ, 0xc0, !PT ;  /* 0x7fffffff31ff7812 */ /* 0x000fe2000780c0ff */
[----:B------:R-:W-:-:S06]  /*10ec0*/  IMAD.MOV.U32 R51, RZ, RZ, 0x7ff00000 ;  /* 0x7ff00000ff337424 */ /* 0x000fcc00078e00ff */
[----:B------:R-:W-:-:S10]  /*10ed0*/  DFMA R50, R48, R50, +INF ;  /* 0x7ff000003032742b */ /* 0x000fd40000000032 */
[----:B------:R-:W-:Y:S02]  /*10ee0*/  FSEL R50, R50, RZ, P0 ;  /* 0x000000ff32327208 */ /* 0x000fe40000000000 */
[----:B------:R-:W-:-:S07]  /*10ef0*/  FSEL R51, R51, -QNAN , P0 ;  /* 0xfff0000033337808 */ /* 0x000fce0000000000 */
.L_x_1059:
[----:B------:R-:W-:Y:S05]  /*10f00*/  BSYNC.RECONVERGENT B6 ;  /* 0x0000000000067941 */ /* 0x000fea0003800200 */
.L_x_1058:
[----:B------:R-:W-:-:S08]  /*10f10*/  DADD R46, -R50, R46 ;  /* 0x00000000322e7229 */ /* 0x000fd0000000012e */
[----:B------:R-:W-:-:S11]  /*10f20*/  DADD R42, R42, R46 ;  /* 0x000000002a2a7229 */ /* 0x000fd6000000002e */
.L_x_1052:
[----:B------:R-:W-:Y:S05]  /*10f30*/  BSYNC.RECONVERGENT B5 ;  /* 0x0000000000057941 */ /* 0x000fea0003800200 */
.L_x_1051:
[----:B------:R-:W0:Y:S01]  /*10f40*/  LDCU UR4, c[0x0][0x3a0] ;  /* 0x00007400ff0477ac */ /* 0x000e220008000800 */
[----:B------:R-:W-:-:S05]  /*10f50*/  IADD3 R0, P0, PT, R0, 0x1, RZ ;  /* 0x0000000100007810 */ /* 0x000fca0007f1e0ff */
[----:B------:R-:W-:Y:S01]  /*10f60*/  IMAD.X R64, RZ, RZ, R64, P0 ;  /* 0x000000ffff407224 */ /* 0x000fe200000e0640 */
[----:B0-----:R-:W-:-:S04]  /*10f70*/  ISETP.NE.U32.AND P0, PT, R0, UR4, PT ;  /* 0x0000000400007c0c */ /* 0x001fc8000bf05070 */
[----:B------:R-:W-:-:S13]  /*10f80*/  ISETP.NE.AND.EX P0, PT, R64, RZ, PT, P0 ;  /* 0x000000ff4000720c */ /* 0x000fda0003f05300 */
[----:B------:R-:W-:Y:S05]  /*10f90*/  @P0 BRA `(.L_x_1063) ;  /* 0xffffffec00140947 */ /* 0x000fea000383ffff */
[----:B------:R-:W-:Y:S05]  /*10fa0*/  BSYNC.RECONVERGENT B4 ;  /* 0x0000000000047941 */ /* 0x000fea0003800200 */
.L_x_1050:
        /* <DEDUP_REMOVED lines=60> */
.L_x_1065:
[----:B------:R-:W-:Y:S05]  /*11370*/  BSYNC.RECONVERGENT B4 ;  /* 0x0000000000047941 */ /* 0x000fea0003800200 */
.L_x_1064:
[----:B------:R-:W-:-:S11]  /*11380*/  DADD R40, R40, -R48 ;  /* 0x0000000028287229 */ /* 0x000fd60000000830 */
.L_x_1049:
[----:B------:R-:W-:Y:S05]  /*11390*/  BSYNC.RECONVERGENT B2 ;  /* 0x0000000000027941 */ /* 0x000fea0003800200 */
.L_x_1048:
[----:B------:R-:W-:Y:S01]  /*113a0*/  UISETP.NE.AND UP0, UPT, UR6, URZ, UPT ;  /* 0x000000ff0600728c */ /* 0x000fe2000bf05270 */
[----:B------:R-:W-:Y:S08]  /*113b0*/  BSSY.RELIABLE B4, `(.L_x_1066) ;  /* 0x00003c1000047945 */ /* 0x000ff00003800100 */
[----:B------:R-:W-:Y:S05]  /*113c0*/  BRA.U !UP0, `(.L_x_1067) ;  /* 0x0000000908d87547 */ /* 0x000fea000b800000 */
[----:B--234-:R-:W-:-:S07]  /*113d0*/  CS2R R48, SRZ ;  /* 0x0000000000307805 */ /* 0x01cfce000001ff00 */
.L_x_1075:
        /* <DEDUP_REMOVED lines=13> */
.L_x_1070:
        /* <DEDUP_REMOVED lines=67> */
.L_x_1069:
[----:B------:R-:W-:Y:S02]  /*118e0*/  IMAD.MOV.U32 R0, RZ, RZ, R10 ;  /* 0x000000ffff007224 */ /* 0x000fe400078e000a */
[----:B------:R-:W-:-:S07]  /*118f0*/  IMAD.MOV.U32 R53, RZ, RZ, RZ ;  /* 0x000000ffff357224 */ /* 0x000fce00078e00ff */
.L_x_1068:
        /* <DEDUP_REMOVED lines=40> */
.L_x_1072:
        /* <DEDUP_REMOVED lines=26> */
.L_x_1073:
[----:B------:R-:W-:Y:S05]  /*11d20*/  @!P2 BRA `(.L_x_1071) ;  /* 0x000000000060a947 */ /* 0x000fea0003800000 */
[----:B------:R-:W0:Y:S01]  /*11d30*/  LDCU.64 UR4, c[0x0][0x398] ;  /* 0x00007300ff0477ac */ /* 0x000e220008000a00 */
[----:B------:R-:W-:Y:S02]  /*11d40*/  IADD3 R52, PT, PT, R1, R0, RZ ;  /* 0x0000000001347210 */ /* 0x000fe40007ffe0ff */
[----:B0-----:R-:W-:-:S03]  /*11d50*/  IADD3 R42, P0, P2, R0, UR4, R42 ;  /* 0x00000004002a7c10 */ /* 0x001fc6000fa1e02a */
        /* <DEDUP_REMOVED lines=21> */
.L_x_1071:
        /* <DEDUP_REMOVED lines=8> */
.L_x_1067:
[----:B------:R-:W-:Y:S01]  /*11f30*/  BSSY.RECONVERGENT B2, `(.L_x_1076) ;  /* 0x0000141000027945 */ /* 0x000fe20003800200 */
[----:B0-----:R-:W-:Y:S02]  /*11f40*/  IMAD.MOV.U32 R0, RZ, RZ, RZ ;  /* 0x000000ffff007224 */ /* 0x001fe400078e00ff */
[----:B------:R-:W-:Y:S02]  /*11f50*/  IMAD.MOV.U32 R62, RZ, RZ, RZ ;  /* 0x000000ffff3e7224 */ /* 0x000fe400078e00ff */
[----:B--234-:R-:W-:Y:S02]  /*11f60*/  IMAD.MOV.U32 R42, RZ, RZ, R38 ;  /* 0x000000ffff2a7224 */ /* 0x01cfe400078e0026 */
[----:B------:R-:W-:-:S07]  /*11f70*/  IMAD.MOV.U32 R43, RZ, RZ, R39 ;  /* 0x000000ffff2b7224 */ /* 0x000fce00078e0027 */
.L_x_1089:
        /* <DEDUP_REMOVED lines=71> */
[----:B------:R-:W-:Y:S01]  /*123f0*/  @!P2 MOV R46, R52 ;  /* 0x00000034002ea202 */ /* 0x000fe20000000f00 */
[----:B------:R-:W-:-:S06]  /*12400*/  @!P2 IMAD.MOV.U32 R52, RZ, RZ, RZ ;  /* 0x000000ffff34a224 */ /* 0x000fcc00078e00ff */
[----:B------:R-:W-:-:S11]  /*12410*/  @!P2 DMUL R48, R46, R52 ;  /* 0x000000342e30a228 */ /* 0x000fd60000000000 */
.L_x_1082:
[----:B------:R-:W-:Y:S05]  /*12420*/  BSYNC.RECONVERGENT B7 ;  /* 0x0000000000077941 */ /* 0x000fea0003800200 */
.L_x_1081:
        /* <DEDUP_REMOVED lines=40> */
[----:B------:R-:W-:-:S03]  /*126b0*/  IMAD.MOV.U32 R49, RZ, RZ, 0x43300000 ;  /* 0x43300000ff317424 */ /* 0x000fc600078e00ff */
        /* <DEDUP_REMOVED lines=35> */
.L_x_1083:
[----:B------:R-:W-:Y:S01]  /*128f0*/  IMAD.MOV.U32 R48, RZ, RZ, 0x0 ;  /* 0x00000000ff307424 */ /* 0x000fe200078e00ff */
[----:B------:R-:W-:Y:S01]  /*12900*/  LOP3.LUT P0, RZ, R47, 0x7fffffff, RZ, 0xc0, !PT ;  /* 0x7fffffff2fff7812 */ /* 0x000fe2000780c0ff */
[----:B------:R-:W-:-:S06]  /*12910*/  IMAD.MOV.U32 R49, RZ, RZ, 0x7ff00000 ;  /* 0x7ff00000ff317424 */ /* 0x000fcc00078e00ff */
[----:B------:R-:W-:-:S10]  /*12920*/  DFMA R48, R46, R48, +INF ;  /* 0x7ff000002e30742b */ /* 0x000fd40000000030 */
[----:B------:R-:W-:Y:S02]  /*12930*/  FSEL R46, R48, RZ, P0 ;  /* 0x000000ff302e7208 */ /* 0x000fe40000000000 */
[----:B------:R-:W-:-:S07]  /*12940*/  FSEL R47, R49, -QNAN , P0 ;  /* 0xfff00000312f7808 */ /* 0x000fce0000000000 */
.L_x_1080:
[----:B------:R-:W-:Y:S05]  /*12950*/  BSYNC.RECONVERGENT B6 ;  /* 0x0000000000067941 */ /* 0x000fea0003800200 */
.L_x_1079:
        /* <DEDUP_REMOVED lines=65> */
.L_x_1087:
[----:B------:R-:W-:Y:S05]  /*12d70*/  BSYNC.RECONVERGENT B7 ;  /* 0x0000000000077941 */ /* 0x000fea0003800200 */
.L_x_1086:
        /* <DEDUP_REMOVED lines=22> */
[----:B------:R-:W-:-:S05]  /*12ee0*/  @P0 IADD3 R37, PT, PT, R59, -0x100000, RZ ;  /* 0xfff000003b250810 */ /* 0x000fca0007ffe0ff */
        /* <DEDUP_REMOVED lines=53> */
.L_x_1088:
[----:B------:R-:W-:Y:S01]  /*13240*/  IMAD.MOV.U32 R48, RZ, RZ, 0x0 ;  /* 0x00000000ff307424 */ /* 0x000fe200078e00ff */
[----:B------:R-:W-:Y:S01]  /*13250*/  LOP3.LUT P0, RZ, R37, 0x7fffffff, RZ, 0xc0, !PT ;  /* 0x7fffffff25ff7812 */ /* 0x000fe2000780c0ff */
[----:B------:R-:W-:-:S06]  /*13260*/  IMAD.MOV.U32 R49, RZ, RZ, 0x7ff00000 ;  /* 0x7ff00000ff317424 */ /* 0x000fcc00078e00ff */
[----:B------:R-:W-:-:S10]  /*13270*/  DFMA R48, R36, R48, +INF ;  /* 0x7ff000002430742b */ /* 0x000fd40000000030 */
[----:B------:R-:W-:Y:S02]  /*13280*/  FSEL R58, R48, RZ, P0 ;  /* 0x000000ff303a7208 */ /* 0x000fe40000000000 */
[----:B------:R-:W-:-:S07]  /*13290*/  FSEL R59, R49, -QNAN , P0 ;  /* 0xfff00000313b7808 */ /* 0x000fce0000000000 */
.L_x_1085:
[----:B------:R-:W-:Y:S05]  /*132a0*/  BSYNC.RECONVERGENT B6 ;  /* 0x0000000000067941 */ /* 0x000fea0003800200 */
.L_x_1084:
[----:B------:R-:W-:-:S08]  /*132b0*/  DADD R46, -R58, R46 ;  /* 0x000000003a2e7229 */ /* 0x000fd0000000012e */
[----:B------:R-:W-:-:S11]  /*132c0*/  DADD R42, R42, R46 ;  /* 0x000000002a2a7229 */ /* 0x000fd6000000002e */
.L_x_1078:
[----:B------:R-:W-:Y:S05]  /*132d0*/  BSYNC.RECONVERGENT B5 ;  /* 0x0000000000057941 */ /* 0x000fea0003800200 */
.L_x_1077:
[----:B------:R-:W0:Y:S01]  /*132e0*/  LDC R37, c[0x0][0x3a0] ;  /* 0x0000e800ff257b82 */ /* 0x000e220000000800 */
[----:B------:R-:W-:-:S05]  /*132f0*/  IADD3 R0, P0, PT, R0, 0x1, RZ ;  /* 0x0000000100007810 */ /* 0x000fca0007f1e0ff */
[----:B------:R-:W-:Y:S01]  /*13300*/  IMAD.X R62, RZ, RZ, R62, P0 ;  /* 0x000000ffff3e7224 */ /* 0x000fe200000e063e */
[----:B0-----:R-:W-:-:S04]  /*13310*/  ISETP.NE.U32.AND P0, PT, R0, R37, PT ;  /* 0x000000250000720c */ /* 0x001fc80003f05070 */
[----:B------:R-:W-:-:S13]  /*13320*/  ISETP.NE.AND.EX P0, PT, R62, RZ, PT, P0 ;  /* 0x000000ff3e00720c */ /* 0x000fda0003f05300 */
[----:B------:R-:W-:Y:S05]  /*13330*/  @P0 BRA `(.L_x_1089) ;  /* 0xffffffec00100947 */ /* 0x000fea000383ffff */
[----:B------:R-:W-:Y:S05]  /*13340*/  BSYNC.RECONVERGENT B2 ;  /* 0x0000000000027941 */ /* 0x000fea0003800200 */
.L_x_1076:
[----:B------:R-:W-:Y:S01]  /*13350*/  UISETP.GE.U32.AND UP0, UPT, UR16, 0xf, UPT ;  /* 0x0000000f1000788c */ /* 0x000fe2000bf06070 */
[----:B------:R-:W-:Y:S01]  /*13360*/  IMAD R37, R23, R37, RZ ;  /* 0x0000002517257224 */ /* 0x000fe200078e02ff */
[----:B------:R-:W-:Y:S02]  /*13370*/  MOV R36, RZ ;  /* 0x000000ff00247202 */ /* 0x000fe40000000f00 */
[----:B------:R-:W-:-:S09]  /*13380*/  UISETP.GE.U32.AND.EX UP0, UPT, UR17, URZ, UPT, UP0 ;  /* 0x000000ff1100728c */ /* 0x000fd2000bf06100 */
[----:B------:R-:W-:Y:S05]  /*13390*/  BRA.U !UP0, `(.L_x_1090) ;  /* 0x0000000108f47547 */ /* 0x000fea000b800000 */
[----:B------:R-:W-:Y:S01]  /*133a0*/  BSSY.RECONVERGENT B2, `(.L_x_1091) ;  /* 0x000003b000027945 */ /* 0x000fe20003800200 */
[----:B------:R-:W-:Y:S02]  /*133b0*/  IMAD.MOV.U32 R0, RZ, RZ, RZ ;  /* 0x000000ffff007224 */ /* 0x000fe400078e00ff */
[----:B------:R-:W-:-:S07]  /*133c0*/  IMAD.MOV.U32 R46, RZ, RZ, RZ ;  /* 0x000000ffff2e7224 */ /* 0x000fce00078e00ff */
.L_x_1092:
        /* <DEDUP_REMOVED lines=57> */
.L_x_1091:
[----:B0-----:R-:W-:-:S07]  /*13760*/  IMAD.MOV.U32 R36, RZ, RZ, R10 ;  /* 0x000000ffff247224 */ /* 0x001fce00078e000a */
.L_x_1090:
        /* <DEDUP_REMOVED lines=9> */
[----:B------:R-:W-:-:S05]  /*13800*/  IMAD.IADD R0, R36, 0x1, R37 ;  /* 0x0000000124007824 */ /* 0x000fca00078e0225 */
[----:B------:R-:W-:Y:S01]  /*13810*/  LEA R55, R0, R1, 0x3 ;  /* 0x0000000100377211 */ /* 0x000fe200078e18ff */
        /* <DEDUP_REMOVED lines=24> */
.L_x_1094:
        /* <DEDUP_REMOVED lines=22> */
.L_x_1095:
[----:B------:R-:W-:Y:S05]  /*13b00*/  @!P2 BRA `(.L_x_1093) ;  /* 0x000000000048a947 */ /* 0x000fea0003800000 */
[----:B0-2---:R-:W-:-:S05]  /*13b10*/  IMAD.IADD R46, R1, 0x1, R36 ;  /* 0x00000001012e7824 */ /* 0x005fca00078e0224 */
        /* <DEDUP_REMOVED lines=17> */
.L_x_1093:
[C---:B------:R-:W-:Y:S01]  /*13c30*/  IMAD.U32 R69, R23.reuse, 0x20, R4 ;  /* 0x0000002017457824 */ /* 0x040fe200078e0004 */
[----:B------:R-:W-:Y:S01]  /*13c40*/  ISETP.NE.U32.AND P0, PT, R23, RZ, PT ;  /* 0x000000ff1700720c */ /* 0x000fe20003f05070 */
[----:B------:R-:W-:Y:S01]  /*13c50*/  BSSY.RECONVERGENT B2, `(.L_x_1096) ;  /* 0x000007b000027945 */ /* 0x000fe20003800200 */
[----:B0---4-:R-:W-:Y:S01]  /*13c60*/  HFMA2 R37, -RZ, RZ, 0, 5.9604644775390625e-08 ;  /* 0x00000001ff257431 */ /* 0x011fe200000001ff */
        /* <DEDUP_REMOVED lines=13> */
.L_x_1103:
        /* <DEDUP_REMOVED lines=9> */
[----:B------:R-:W-:-:S02]  /*13dd0*/  IMAD.MOV.U32 R61, RZ, RZ, 0x3fe62e42 ;  /* 0x3fe62e42ff3d7424 */ /* 0x000fc400078e00ff */
[----:B------:R-:W-:Y:S02]  /*13de0*/  IMAD.MOV.U32 R54, RZ, RZ, 0x3b39803f ;  /* 0x3b39803fff367424 */ /* 0x000fe400078e00ff */
[----:B------:R-:W-:Y:S02]  /*13df0*/  IMAD.MOV.U32 R56, RZ, RZ, 0x69ce2bdf ;  /* 0x69ce2bdfff387424 */ /* 0x000fe400078e00ff */
[----:B------:R-:W-:Y:S02]  /*13e00*/  IMAD.MOV.U32 R57, RZ, RZ, 0x3e5ade15 ;  /* 0x3e5ade15ff397424 */ /* 0x000fe400078e00ff */
[----:B------:R-:W-:Y:S02]  /*13e10*/  IMAD.MOV.U32 R64, RZ, RZ, 0x62401315 ;  /* 0x62401315ff407424 */ /* 0x000fe400078e00ff */
[----:B------:R-:W-:Y:S02]  /*13e20*/  IMAD.MOV.U32 R65, RZ, RZ, 0x3ec71dee ;  /* 0x3ec71deeff417424 */ /* 0x000fe400078e00ff */
[----:B------:R-:W-:Y:S01]  /*13e30*/  IMAD.X R71, RZ, RZ, R71, P0 ;  /* 0x000000ffff477224 */ /* 0x000fe200000e0647 */
[----:B------:R-:W-:-:S04]  /*13e40*/  ISETP.NE.U32.AND P0, PT, R73, R0, PT ;  /* 0x000000004900720c */ /* 0x000fc80003f05070 */
[----:B------:R-:W-:Y:S01]  /*13e50*/  ISETP.NE.AND.EX P0, PT, R71, R68, PT, P0 ;  /* 0x000000444700720c */ /* 0x000fe20003f05300 */
        /* <DEDUP_REMOVED lines=10> */
[----:B------:R-:W-:Y:S01]  /*13f00*/  IMAD.MOV.U32 R52, RZ, RZ, 0x7c89eb71 ;  /* 0x7c89eb71ff347424 */ /* 0x000fe200078e00ff */
[----:B------:R-:W-:Y:S01]  /*13f10*/  MOV R55, 0x3f2a01a0 ;  /* 0x3f2a01a000377802 */ /* 0x000fe20000000f00 */
[----:B------:R-:W-:Y:S02]  /*13f20*/  IMAD.MOV.U32 R53, RZ, RZ, 0x3efa0199 ;  /* 0x3efa0199ff357424 */ /* 0x000fe400078e00ff */
[----:B------:R-:W-:Y:S01]  /*13f30*/  DFMA R62, R66, R56, R58 ;  /* 0x00000038423e722b */ /* 0x000fe2000000003a */
[----:B------:R-:W-:-:S02]  /*13f40*/  IMAD.MOV.U32 R54, RZ, RZ, 0x14761f65 ;  /* 0x14761f65ff367424 */ /* 0x000fc400078e00ff */
[----:B------:R-:W-:Y:S01]  /*13f50*/  DFMA R56, R60, R56, R58 ;  /* 0x000000383c38722b */ /* 0x000fe2000000003a */
[----:B------:R-:W-:Y:S02]  /*13f60*/  IMAD.MOV.U32 R58, RZ, RZ, 0x1852b7af ;  /* 0x1852b7afff3a7424 */ /* 0x000fe400078e00ff */
[----:B------:R-:W-:Y:S02]  /*13f70*/  IMAD.MOV.U32 R59, RZ, RZ, 0x3f56c16c ;  /* 0x3f56c16cff3b7424 */ /* 0x000fe400078e00ff */
[----:B------:R-:W-:-:S03]  /*13f80*/  DFMA R62, R66, R62, R64 ;  /* 0x0000003e423e722b */ /* 0x000fc60000000040 */
[----:B------:R-:W-:-:S05]  /*13f90*/  DFMA R56, R60, R56, R64 ;  /* 0x000000383c38722b */ /* 0x000fca0000000040 */
        /* <DEDUP_REMOVED lines=14> */
[----:B------:R-:W-:Y:S01]  /*14080*/  IMAD.MOV.U32 R52, RZ, RZ, 0xb ;  /* 0x0000000bff347424 */ /* 0x000fe200078e00ff */
[----:B------:R-:W-:-:S03]  /*14090*/  MOV R53, 0x3fe00000 ;  /* 0x3fe0000000357802 */ /* 0x000fc60000000f00 */
        /* <DEDUP_REMOVED lines=30> */
.L_x_1100:
[----:B------:R-:W-:Y:S05]  /*14280*/  BSYNC.RECONVERGENT B6 ;  /* 0x0000000000067941 */ /* 0x000fea0003800200 */
.L_x_1099:
[----:B------:R-:W-:Y:S01]  /*14290*/  BSSY.RECONVERGENT B6, `(.L_x_1101) ;  /* 0x0000011000067945 */ /* 0x000fe20003800200 */
[----:B------:R-:W-:Y:S01]  /*142a0*/  DADD R44, R52, R44 ;  /* 0x00000000342c7229 */ /* 0x000fe2000000002c */
[----:B------:R-:W-:Y:S02]  /*142b0*/  IMAD R37, R50, 0x100000, R57 ;  /* 0x0010000032257824 */ /* 0x000fe400078e0239 */
[----:B------:R-:W-:Y:S01]  /*142c0*/  IMAD.MOV.U32 R36, RZ, RZ, R56 ;  /* 0x000000ffff247224 */ /* 0x000fe200078e0038 */
[----:B------:R-:W-:Y:S07]  /*142d0*/  @!P4 BRA `(.L_x_1102) ;  /* 0x000000000030c947 */ /* 0x000fee0003800000 */
        /* <DEDUP_REMOVED lines=12> */
.L_x_1102:
[----:B------:R-:W-:Y:S05]  /*143a0*/  BSYNC.RECONVERGENT B6 ;  /* 0x0000000000067941 */ /* 0x000fea0003800200 */
.L_x_1101:
[----:B------:R-:W-:Y:S01]  /*143b0*/  DADD R44, R44, R36 ;  /* 0x000000002c2c7229 */ /* 0x000fe20000000024 */
[----:B------:R-:W-:Y:S10]  /*143c0*/  @P0 BRA `(.L_x_1103) ;  /* 0xfffffff8005c0947 */ /* 0x000ff4000383ffff */
[----:B------:R-:W-:Y:S05]  /*143d0*/  BSYNC.RECONVERGENT B5 ;  /* 0x0000000000057941 */ /* 0x000fea0003800200 */
.L_x_1098:
[----:B------:R-:W-:-:S05]  /*143e0*/  IMAD.SHL.U32 R0, R0, 0x4, RZ ;  /* 0x0000000400007824 */ /* 0x000fca00078e00ff */
[----:B------:R-:W-:-:S07]  /*143f0*/  LOP3.LUT R37, R0, 0x1, RZ, 0xfc, !PT ;  /* 0x0000000100257812 */ /* 0x000fce00078efcff */
.L_x_1097:
[----:B------:R-:W-:Y:S05]  /*14400*/  BSYNC.RECONVERGENT B2 ;  /* 0x0000000000027941 */ /* 0x000fea0003800200 */
.L_x_1096:
[----:B------:R-:W-:Y:S01]  /*14410*/  LOP3.LUT R0, R23, 0x1, RZ, 0xc0, !PT ;  /* 0x0000000117007812 */ /* 0x000fe200078ec0ff */
[----:B------:R-:W-:Y:S03]  /*14420*/  BSSY.RECONVERGENT B2, `(.L_x_1104) ;  /* 0x0000044000027945 */ /* 0x000fe60003800200 */
[----:B------:R-:W-:-:S04]  /*14430*/  ISETP.NE.U32.AND P0, PT, R0, 0x1, PT ;  /* 0x000000010000780c */ /* 0x000fc80003f05070 */
[----:B------:R-:W-:-:S13]  /*14440*/  ISETP.NE.U32.AND.EX P0, PT, RZ, RZ, PT, P0 ;  /* 0x000000ffff00720c */ /* 0x000fda0003f05100 */
[----:B------:R-:W-:Y:S05]  /*14450*/  @!P0 BRA `(.L_x_1105) ;  /* 0x0000000400008947 */ /* 0x000fea0003800000 */
[----:B------:R-:W-:-:S06]  /*14460*/  IMAD.U32 R36, R37, 0x8, R4 ;  /* 0x0000000825247824 */ /* 0x000fcc00078e0004 */
        /* <DEDUP_REMOVED lines=61> */
.L_x_1107:
[----:B------:R-:W-:Y:S05]  /*14840*/  BSYNC.RECONVERGENT B5 ;  /* 0x0000000000057941 */ /* 0x000fea0003800200 */
.L_x_1106:
[----:B------:R-:W-:-:S11]  /*14850*/  DADD R44, R44, R48 ;  /* 0x000000002c2c7229 */ /* 0x000fd60000000030 */
.L_x_1105:
[----:B------:R-:W-:Y:S05]  /*14860*/  BSYNC.RECONVERGENT B2 ;  /* 0x0000000000027941 */ /* 0x000fea0003800200 */
.L_x_1104:
        /* <DEDUP_REMOVED lines=9> */
[----:B0-----:R-:W-:Y:S05]  /*14900*/  CALL.REL.NOINC `($_Z22sogrand_columns_kernelPdS_S_PhiiimdiPi$__internal_accurate_pow) ;  /* 0x0000009c00ec7944 */ /* 0x001fea0003c00000 */
[----:B------:R-:W-:Y:S05]  /*14910*/  BSYNC.RECONVERGENT B2 ;  /* 0x0000000000027941 */ /* 0x000fea0003800200 */
.L_x_1108:
        /* <DEDUP_REMOVED lines=27> */
[----:B------:R-:W-:Y:S05]  /*14ad0*/  CALL.REL.NOINC `($__internal_7_$__cuda_sm20_div_rn_f64_full) ;  /* 0x0000009400487944 */ /* 0x000fea0003c00000 */
.L_x_1110:
[----:B------:R-:W-:Y:S05]  /*14ae0*/  BSYNC.RECONVERGENT B5 ;  /* 0x0000000000057941 */ /* 0x000fea0003800200 */
.L_x_1109:
        /* <DEDUP_REMOVED lines=66> */
.L_x_1113:
[----:B------:R-:W-:Y:S05]  /*14f10*/  BSYNC.RECONVERGENT B2 ;  /* 0x0000000000027941 */ /* 0x000fea0003800200 */
.L_x_1112:
[----:B------:R-:W-:-:S11]  /*14f20*/  DADD R40, R40, -R48 ;  /* 0x0000000028287229 */ /* 0x000fd60000000830 */
.L_x_1111:
        /* <DEDUP_REMOVED lines=9> */
.L_x_1074:
[----:B------:R-:W-:Y:S05]  /*14fc0*/  BSYNC.RELIABLE B4 ;  /* 0x0000000000047941 */ /* 0x000fea0003800100 */
.L_x_1066:
[----:B------:R-:W-:Y:S01]  /*14fd0*/  VIADD R50, R17, 0xffffffff ;  /* 0xffffffff11327836 */ /* 0x000fe20000000000 */
[----:B------:R-:W-:Y:S04]  /*14fe0*/  BSSY.RECONVERGENT B2, `(.L_x_1115) ;  /* 0x0000033000027945 */ /* 0x000fe80003800200 */
        /* <DEDUP_REMOVED lines=10> */
.L_x_1120:
        /* <DEDUP_REMOVED lines=19> */
.L_x_1119:
[----:B------:R-:W-:-:S07]  /*151c0*/  IMAD.MOV.U32 R0, RZ, RZ, R27 ;  /* 0x000000ffff007224 */ /* 0x000fce00078e001b */
.L_x_1118:
[----:B------:R-:W-:Y:S05]  /*151d0*/  BSYNC.RECONVERGENT B4 ;  /* 0x0000000000047941 */ /* 0x000fea0003800200 */
.L_x_1117:
        /* <DEDUP_REMOVED lines=17> */
[----:B--2---:R-:W-:-:S05]  /*152f0*/  IMAD.IADD R0, R0, 0x1, -R42 ;  /* 0x0000000100007824 */ /* 0x004fca00078e0a2a */
[----:B------:R0:W-:Y:S02]  /*15300*/  STL [R43+0x4c4], R0 ;  /* 0x0004c4002b007387 */ /* 0x0001e40000100800 */
.L_x_1116:
[----:B------:R-:W-:Y:S05]  /*15310*/  BSYNC.RECONVERGENT B2 ;  /* 0x0000000000027941 */ /* 0x000fea0003800200 */
.L_x_1115:
        /* <DEDUP_REMOVED lines=8> */
[----:B------:R-:W-:Y:S04]  /*153a0*/  BSSY.RECONVERGENT B4, `(.L_x_1123) ;  /* 0x0000015000047945 */ /* 0x000fe80003800200 */
[----:B0-----:R-:W-:-:S07]  /*153b0*/  MOV R0, R44 ;  /* 0x0000002c00007202 */ /* 0x001fce0000000f00 */
        /* <DEDUP_REMOVED lines=16> */
[----:B--2---:R-:W-:Y:S02]  /*154c0*/  IMAD.IADD R42, R45, 0x1, R0 ;  /* 0x000000012d2a7824 */ /* 0x004fe400078e0200 */
[----:B------:R-:W-:-:S03]  /*154d0*/  VIADD R0, R17, 0xfffffffb ;  /* 0xfffffffb11007836 */ /* 0x000fc60000000000 */
[----:B------:R3:W-:Y:S04]  /*154e0*/  STL [R43+0x480], R42 ;  /* 0x0004802a2b007387 */ /* 0x0007e80000100800 */
.L_x_1124:
[----:B------:R-:W-:Y:S05]  /*154f0*/  BSYNC.RECONVERGENT B4 ;  /* 0x0000000000047941 */ /* 0x000fea0003800200 */
.L_x_1123:
[----:B------:R-:W-:-:S13]  /*15500*/  ISETP.GE.U32.AND P0, PT, R44, 0x3, PT ;  /* 0x000000032c00780c */ /* 0x000fda0003f06070 */
[----:B------:R-:W-:Y:S05]  /*15510*/  @!P0 BRA `(.L_x_1122) ;  /* 0x00000000005c8947 */ /* 0x000fea0003800000 */
.L_x_1125:
[----:B0-2---:R-:W-:-:S05]  /*15520*/  IMAD R45, R0, 0x4, R1 ;  /* 0x00000004002d7824 */ /* 0x005fca00078e0201 */
[----:B---3--:R-:W2:Y:S04]  /*15530*/  LDL R42, [R45+0x484] ;  /* 0x000484002d2a7983 */ /* 0x008ea80000100800 */
[----:B------:R-:W2:Y:S01]  /*15540*/  LDL R43, [R45+0x4bc] ;  /* 0x0004bc002d2b7983 */ /* 0x000ea20000100800 */
[----:B------:R-:W-:-:S05]  /*15550*/  IADD3 R44, PT, PT, R0, -0x1, RZ ;  /* 0xffffffff002c7810 */ /* 0x000fca0007ffe0ff */
        /* <DEDUP_REMOVED lines=8> */
[----:B------:R-:W3:Y:S01]  /*155e0*/  LDL R44, [R47+0x4bc] ;  /* 0x0004bc002f2c7983 */ /* 0x000ee20000100800 */
[----:B------:R-:W-:-:S04]  /*155f0*/  VIADD R46, R0, 0xfffffffd ;  /* 0xfffffffd002e7836 */ /* 0x000fc80000000000 */
[----:B------:R-:W-:Y:S02]  /*15600*/  IMAD R46, R46, 0x4, R1 ;  /* 0x000000042e2e7824 */ /* 0x000fe400078e0201 */
[----:B---3--:R-:W-:-:S05]  /*15610*/  IMAD.IADD R44, R43, 0x1, R44 ;  /* 0x000000012b2c7824 */ /* 0x008fca00078e022c */
[----:B------:R2:W-:Y:S04]  /*15620*/  STL [R47+0x480], R44 ;  /* 0x0004802c2f007387 */ /* 0x0005e80000100800 */
[----:B0-----:R-:W3:Y:S01]  /*15630*/  LDL R45, [R46+0x4bc] ;  /* 0x0004bc002e2d7983 */ /* 0x001ee20000100800 */
[C---:B------:R-:W-:Y:S02]  /*15640*/  ISETP.GT.AND P0, PT, R0.reuse, 0x3, PT ;  /* 0x000000030000780c */ /* 0x040fe40003f04270 */
[----:B------:R-:W-:Y:S01]  /*15650*/  IADD3 R0, PT, PT, R0, -0x4, RZ ;  /* 0xfffffffc00007810 */ /* 0x000fe20007ffe0ff */
[----:B---3--:R-:W-:-:S05]  /*15660*/  IMAD.IADD R45, R44, 0x1, R45 ;  /* 0x000000012c2d7824 */ /* 0x008fca00078e022d */
[----:B------:R2:W-:Y:S05]  /*15670*/  STL [R46+0x480], R45 ;  /* 0x0004802d2e007387 */ /* 0x0005ea0000100800 */
[----:B------:R-:W-:Y:S05]  /*15680*/  @P0 BRA `(.L_x_1125) ;  /* 0xfffffffc00a40947 */ /* 0x000fea000383ffff */
.L_x_1122:
[----:B------:R-:W-:Y:S05]  /*15690*/  BSYNC.RECONVERGENT B2 ;  /* 0x0000000000027941 */ /* 0x000fea0003800200 */
.L_x_1121:
[----:B0-----:R-:W5:Y:S02]  /*156a0*/  LDL R0, [R1+0x480] ;  /* 0x0004800001007983 */ /* 0x001f640000100800 */
[----:B-----5:R-:W-:-:S13]  /*156b0*/  ISETP.GE.AND P0, PT, R0, 0x2, PT ;  /* 0x000000020000780c */ /* 0x020fda0003f06270 */
[----:B------:R-:W-:Y:S05]  /*156c0*/  @!P0 BRA `(.L_x_1126) ;  /* 0x0000001400208947 */ /* 0x000fea0003800000 */
[----:B------:R-:W-:Y:S01]  /*156d0*/  BSSY.RECONVERGENT B2, `(.L_x_1127) ;  /* 0x000000b000027945 */ /* 0x000fe20003800200 */
[----:B------:R-:W-:-:S07]  /*156e0*/  IMAD.MOV.U32 R0, RZ, RZ, R17 ;  /* 0x000000ffff007224 */ /* 0x000fce00078e0011 */
.L_x_1129:
[----:B------:R-:W-:Y:S01]  /*156f0*/  ISETP.GE.AND P0, PT, R0, 0x2, PT ;  /* 0x000000020000780c */ /* 0x000fe20003f06270 */
[----:B--23--:R-:W-:-:S12]  /*15700*/  IMAD.MOV.U32 R42, RZ, RZ, RZ ;  /* 0x000000ffff2a7224 */ /* 0x00cfd800078e00ff */
[----:B------:R-:W-:Y:S05]  /*15710*/  @!P0 BRA `(.L_x_1128) ;  /* 0x0000000000188947 */ /* 0x000fea0003800000 */
[----:B------:R-:W-:-:S04]  /*15720*/  VIADD R42, R0, 0xffffffff ;  /* 0xffffffff002a7836 */ /* 0x000fc80000000000 */
[----:B------:R-:W-:-:S06]  /*15730*/  IMAD R43, R42, 0x4, R8 ;  /* 0x000000042a2b7824 */ /* 0x000fcc00078e0208 */
[----:B------:R-:W2:Y:S01]  /*15740*/  LDL R43, [R43] ;  /* 0x000000002b2b7983 */ /* 0x000ea20000100800 */
[----:B------:R-:W-:Y:S01]  /*15750*/  IMAD.MOV.U32 R0, RZ, RZ, R42 ;  /* 0x000000ffff007224 */ /* 0x000fe200078e002a */
[----:B--2---:R-:W-:-:S13]  /*15760*/  ISETP.GE.AND P0, PT, R43, 0x2, PT ;  /* 0x000000022b00780c */ /* 0x004fda0003f06270 */
[----:B------:R-:W-:Y:S05]  /*15770*/  @!P0 BRA `(.L_x_1129) ;  /* 0xfffffffc00dc8947 */ /* 0x000fea000383ffff */
.L_x_1128:
[----:B------:R-:W-:Y:S05]  /*15780*/  BSYNC.RECONVERGENT B2 ;  /* 0x0000000000027941 */ /* 0x000fea0003800200 */
.L_x_1127:
        /* <DEDUP_REMOVED lines=10> */
[C---:B------:R-:W-:Y:S01]  /*15830*/  IADD3 R0, PT, PT, -R42.reuse, R17, RZ ;  /* 0x000000112a007210 */ /* 0x040fe20007ffe1ff */
[----:B------:R-:W-:Y:S01]  /*15840*/  BSSY.RECONVERGENT B4, `(.L_x_1132) ;  /* 0x0000019000047945 */ /* 0x000fe20003800200 */
[----:B------:R-:W-:Y:S02]  /*15850*/  IADD3 R44, P3, PT, -R42, R47, RZ ;  /* 0x0000002f2a2c7210 */ /* 0x000fe40007f7e1ff */
[----:B------:R-:W-:Y:S02]  /*15860*/  LOP3.LUT R45, R0, 0x3, RZ, 0xc0, !PT ;  /* 0x00000003002d7812 */ /* 0x000fe400078ec0ff */
[----:B------:R-:W-:Y:S01]  /*15870*/  ISETP.GE.U32.AND P0, PT, R44, 0x3, PT ;  /* 0x000000032c00780c */ /* 0x000fe20003f06070 */
[----:B------:R-:W-:Y:S01]  /*15880*/  IMAD.MOV.U32 R44, RZ, RZ, RZ ;  /* 0x000000ffff2c7224 */ /* 0x000fe200078e00ff */
        /* <DEDUP_REMOVED lines=20> */
.L_x_1133:
[----:B------:R-:W-:Y:S05]  /*159d0*/  BSYNC.RECONVERGENT B4 ;  /* 0x0000000000047941 */ /* 0x000fea0003800200 */
.L_x_1132:
[----:B------:R-:W-:Y:S05]  /*159e0*/  @!P0 BRA `(.L_x_1131) ;  /* 0x0000000000308947 */ /* 0x000fea0003800000 */
.L_x_1134:
        /* <DEDUP_REMOVED lines=12> */
.L_x_1131:
[----:B------:R-:W-:Y:S05]  /*15ab0*/  BSYNC.RECONVERGENT B2 ;  /* 0x0000000000027941 */ /* 0x000fea0003800200 */
.L_x_1130:
        /* <DEDUP_REMOVED lines=12> */
.L_x_1138:
        /* <DEDUP_REMOVED lines=9> */
[----:B------:R-:W-:-:S05]  /*15c10*/  IADD3 R0, P4, PT, R0, 0x10, RZ ;  /* 0x0000001000007810 */ /* 0x000fca0007f9e0ff */
[----:B------:R-:W-:Y:S01]  /*15c20*/  IMAD.X R64, RZ, RZ, R64, P4 ;  /* 0x000000ffff407224 */ /* 0x000fe200020e0640 */
        /* <DEDUP_REMOVED lines=37> */
.L_x_1137:
[----:B------:R-:W-:-:S07]  /*15e80*/  IMAD.MOV.U32 R0, RZ, RZ, R49 ;  /* 0x000000ffff007224 */ /* 0x000fce00078e0031 */
.L_x_1136:
[----:B------:R-:W-:Y:S05]  /*15e90*/  BSYNC.RECONVERGENT B2 ;  /* 0x0000000000027941 */ /* 0x000fea0003800200 */
.L_x_1135:
        /* <DEDUP_REMOVED lines=12> */
[----:B------:R-:W-:-:S02]  /*15f60*/  IADD3 R0, PT, PT, R0, 0x8, RZ ;  /* 0x0000000800007810 */ /* 0x000fc40007ffe0ff */
[----:B---3--:R-:W-:Y:S02]  /*15f70*/  SHF.R.S32.HI R50, RZ, 0x1f, R48 ;  /* 0x0000001fff327819 */ /* 0x008fe40000011430 */
        /* <DEDUP_REMOVED lines=15> */
.L_x_1142:
[----:B------:R-:W-:Y:S05]  /*16070*/  BSYNC.RECONVERGENT B4 ;  /* 0x0000000000047941 */ /* 0x000fea0003800200 */
.L_x_1141:
        /* <DEDUP_REMOVED lines=9> */
[----:B------:R-:W-:Y:S01]  /*16110*/  VIADD R0, R0, 0x4 ;  /* 0x0000000400007836 */ /* 0x000fe20000000000 */
        /* <DEDUP_REMOVED lines=8> */
.L_x_1144:
[----:B------:R-:W-:Y:S05]  /*161a0*/  BSYNC.RECONVERGENT B4 ;  /* 0x0000000000047941 */ /* 0x000fea0003800200 */
.L_x_1143:
        /* <DEDUP_REMOVED lines=17> */
.L_x_1140:
[----:B------:R-:W-:Y:S05]  /*162c0*/  BSYNC.RECONVERGENT B2 ;  /* 0x0000000000027941 */ /* 0x000fea0003800200 */
.L_x_1139:
        /* <DEDUP_REMOVED lines=21> */
[----:B-1----:R-:W-:Y:S05]  /*16420*/  CALL.REL.NOINC `($__internal_7_$__cuda_sm20_div_rn_f64_full) ;  /* 0x0000007800f47944 */ /* 0x002fea0003c00000 */
[----:B------:R-:W-:Y:S02]  /*16430*/  IMAD.MOV.U32 R42, RZ, RZ, R46 ;  /* 0x000000ffff2a7224 */ /* 0x000fe400078e002e */
[----:B------:R-:W-:-:S07]  /*16440*/  IMAD.MOV.U32 R43, RZ, RZ, R47 ;  /* 0x000000ffff2b7224 */ /* 0x000fce00078e002f */
.L_x_1146:
[----:B------:R-:W-:Y:S05]  /*16450*/  BSYNC.RECONVERGENT B4 ;  /* 0x0000000000047941 */ /* 0x000fea0003800200 */
.L_x_1145:
        /* <DEDUP_REMOVED lines=31> */
[----:B------:R-:W-:Y:S01]  /*16650*/  IMAD.MOV.U32 R46, RZ, RZ, R44 ;  /* 0x000000ffff2e7224 */ /* 0x000fe200078e002c */
[----:B------:R-:W-:-:S07]  /*16660*/  LOP3.LUT R52, R49, 0xfffffff0, RZ, 0xc0, !PT ;  /* 0xfffffff031347812 */ /* 0x000fce00078ec0ff */
.L_x_1151:
[C---:B0-----:R-:W-:Y:S02]  /*16670*/  LEA R44, R0.reuse, R1, 0x2 ;  /* 0x00000001002c7211 */ /* 0x041fe400078e10ff */
[----:B------:R-:W-:-:S03]  /*16680*/  IADD3 R0, P2, PT, R0, 0x10, RZ ;  /* 0x0000001000007810 */ /* 0x000fc60007f5e0ff */
[----:B------:R0:W-:Y:S01]  /*16690*/  STL [R44+0x4f8], R19 ;  /* 0x0004f8132c007387 */ /* 0x0001e20000100800 */
[----:B------:R-:W-:Y:S01]  /*166a0*/  IADD3 R45, P3, PT, R0, R47, RZ ;  /* 0x0000002f002d7210 */ /* 0x000fe20007f7e0ff */
[----:B------:R-:W-:Y:S02]  /*166b0*/  IMAD.X R46, RZ, RZ, R46, P2 ;  /* 0x000000ffff2e7224 */ /* 0x000fe400010e062e */
[----:B------:R0:W-:Y:S01]  /*166c0*/  STL [R44+0x4fc], R19 ;  /* 0x0004fc132c007387 */ /* 0x0001e20000100800 */
[----:B------:R-:W-:Y:S01]  /*166d0*/  ISETP.NE.U32.AND P2, PT, R45, R52, PT ;  /* 0x000000342d00720c */ /* 0x000fe20003f45070 */
[----:B------:R-:W-:Y:S02]  /*166e0*/  IMAD.X R45, R46, 0x1, R48, P3 ;  /* 0x000000012e2d7824 */ /* 0x000fe400018e0630 */
        /* <DEDUP_REMOVED lines=16> */
.L_x_1150:
[----:B------:R-:W-:Y:S05]  /*167f0*/  BSYNC.RECONVERGENT B4 ;  /* 0x0000000000047941 */ /* 0x000fea0003800200 */
.L_x_1149:
        /* <DEDUP_REMOVED lines=18> */
.L_x_1153:
[----:B------:R-:W-:Y:S05]  /*16920*/  BSYNC.RECONVERGENT B4 ;  /* 0x0000000000047941 */ /* 0x000fea0003800200 */
.L_x_1152:
        /* <DEDUP_REMOVED lines=22> */
.L_x_1148:
[----:B------:R-:W-:Y:S05]  /*16a90*/  BSYNC.RECONVERGENT B2 ;  /* 0x0000000000027941 */ /* 0x000fea0003800200 */
.L_x_1147:
[----:B------:R-:W-:-:S04]  /*16aa0*/  ISETP.GE.U32.AND P0, PT, R42, R17, PT ;  /* 0x000000112a00720c */ /* 0x000fc80003f06070 */
[----:B------:R-:W-:-:S13]  /*16ab0*/  ISETP.GE.U32.AND.EX P0, PT, R43, RZ, PT, P0 ;  /* 0x000000ff2b00720c */ /* 0x000fda0003f06100 */
[----:B----4-:R-:W-:-:S05]  /*16ac0*/  @!P0 LOP3.LUT R0, RZ, R42, RZ, 0x33, !PT ;  /* 0x0000002aff008212 */ /* 0x010fca00078e33ff */
[----:B------:R-:W-:-:S04]  /*16ad0*/  @!P0 IMAD.IADD R0, R17, 0x1, R0 ;  /* 0x0000000111008824 */ /* 0x000fc800078e0200 */
[----:B------:R-:W-:-:S05]  /*16ae0*/  @!P0 IMAD.U32 R43, R0, 0x4, R1 ;  /* 0x00000004002b8824 */ /* 0x000fca00078e0001 */
[----:B------:R-:W4:Y:S01]  /*16af0*/  @!P0 LDL R0, [R43+0x4f8] ;  /* 0x0004f8002b008983 */ /* 0x000f220000100800 */
[----:B------:R-:W-:Y:S01]  /*16b00*/  VIADD R25, R25, 0x1 ;  /* 0x0000000119197836 */ /* 0x000fe20000000000 */
[----:B----4-:R-:W-:-:S05]  /*16b10*/  @!P0 IADD3 R0, PT, PT, R0, R61, RZ ;  /* 0x0000003d00008210 */ /* 0x010fca0007ffe0ff */
[----:B------:R4:W-:Y:S01]  /*16b20*/  @!P0 STL [R43+0x4f8], R0 ;  /* 0x0004f8002b008387 */ /* 0x0009e20000100800 */
[----:B------:R-:W-:-:S13]  /*16b30*/  ISETP.NE.AND P0, PT, R25, 0x186a0, PT ;  /* 0x000186a01900780c */ /* 0x000fda0003f05270 */
[----:B----4-:R-:W-:Y:S05]  /*16b40*/  @P0 BRA `(.L_x_1154) ;  /* 0xffffff7800740947 */ /* 0x010fea000383ffff */
.L_x_1126:
[----:B------:R-:W-:Y:S05]  /*16b50*/  BSYNC.RELIABLE B3 ;  /* 0x0000000000037941 */ /* 0x000fea0003800100 */
.L_x_1030:
        /* <DEDUP_REMOVED lines=11> */
.L_x_997:
[----:B------:R-:W-:Y:S05]  /*16c10*/  BSYNC.RELIABLE B1 ;  /* 0x0000000000017941 */ /* 0x000fea0003800100 */
.L_x_996:
        /* <DEDUP_REMOVED lines=11> */
.L_x_994:
[----:B------:R-:W-:Y:S02]  /*16cd0*/  IMAD.MOV.U32 R10, RZ, RZ, R23 ;  /* 0x000000ffff0a7224 */ /* 0x000fe400078e0017 */
[----:B------:R-:W-:-:S06]  /*16ce0*/  IMAD.MOV.U32 R11, RZ, RZ, R22 ;  /* 0x000000ffff0b7224 */ /* 0x000fcc00078e0016 */
[----:B------:R-:W2:Y:S01]  /*16cf0*/  I2F.F64.U64 R10, R10 ;  /* 0x0000000a000a7312 */ /* 0x000ea20000301800 */
[----:B------:R-:W-:Y:S05]  /*16d00*/  BRA `(.L_x_993) ;  /* 0x00000000000c7947 */ /* 0x000fea0003800000 */
.L_x_1114:
[----:B------:R-:W-:Y:S02]  /*16d10*/  IMAD.MOV.U32 R10, RZ, RZ, R23 ;  /* 0x000000ffff0a7224 */ /* 0x000fe400078e0017 */
[----:B------:R-:W-:-:S06]  /*16d20*/  IMAD.MOV.U32 R11, RZ, RZ, R22 ;  /* 0x000000ffff0b7224 */ /* 0x000fcc00078e0016 */
[----:B------:R-:W1:Y:S02]  /*16d30*/  I2F.F64.U64 R10, R10 ;  /* 0x0000000a000a7312 */ /* 0x000e640000301800 */
.L_x_993:
[----:B01----:R-:W-:Y:S05]  /*16d40*/  BSYNC.RECONVERGENT B0 ;  /* 0x0000000000007941 */ /* 0x003fea0003800200 */
.L_x_954:
[----:B------:R-:W-:Y:S05]  /*16d50*/  WARPSYNC.ALL ;  /* 0x0000000000007948 */ /* 0x000fea0003800000 */
[----:B--2---:R-:W0:Y:S01]  /*16d60*/  F2I.F64.TRUNC R10, R10 ;  /* 0x0000000a000a7311 */ /* 0x004e22000030d100 */
[----:B------:R-:W1:Y:S01]  /*16d70*/  LDCU UR5, c[0x0][0x3a0] ;  /* 0x00007400ff0577ac */ /* 0x000e620008000800 */
[----:B------:R-:W-:Y:S01]  /*16d80*/  BSSY.RECONVERGENT B0, `(.L_x_1157) ;  /* 0x0000649000007945 */ /* 0x000fe20003800200 */
[----:B------:R-:W-:Y:S01]  /*16d90*/  IMAD.U32 R6, RZ, RZ, UR9 ;  /* 0x00000009ff067e24 */ /* 0x000fe2000f8e00ff */
[----:B------:R-:W-:Y:S01]  /*16da0*/  UIADD3.X UR4, UPT, UPT, URZ, URZ, URZ, UP1, !UPT ;  /* 0x000000ffff047290 */ /* 0x000fe20008ffe4ff */
[----:B------:R-:W-:-:S05]  /*16db0*/  VIADD R5, R1, 0x300 ;  /* 0x0000030001057836 */ /* 0x000fca0000000000 */
[----:B------:R-:W-:Y:S02]  /*16dc0*/  MOV R7, UR4 ;  /* 0x0000000400077c02 */ /* 0x000fe40008000f00 */
        /* <DEDUP_REMOVED lines=14> */
.L_x_1163:
[----:B0-----:R-:W-:-:S04]  /*16eb0*/  IMAD.SHL.U32 R9, R11, 0x4, RZ ;  /* 0x000000040b097824 */ /* 0x001fc800078e00ff */
[----:B------:R-:W-:-:S05]  /*16ec0*/  IMAD R18, R9, 0x8, R4 ;  /* 0x0000000809127824 */ /* 0x000fca00078e0204 */
        /* <DEDUP_REMOVED lines=12> */
.L_x_1162:
[----:B------:R-:W-:Y:S05]  /*16f90*/  BSYNC.RECONVERGENT B2 ;  /* 0x0000000000027941 */ /* 0x000fea0003800200 */
.L_x_1161:
[----:B------:R-:W-:Y:S05]  /*16fa0*/  @!P1 BRA `(.L_x_1160) ;  /* 0x0000000000289947 */ /* 0x000fea0003800000 */
[----:B------:R-:W-:-:S07]  /*16fb0*/  IMAD.MOV.U32 R11, RZ, RZ, RZ ;  /* 0x000000ffff0b7224 */ /* 0x000fce00078e00ff */
.L_x_1164:
[----:B01----:R-:W-:-:S05]  /*16fc0*/  IMAD.SHL.U32 R9, R0, 0x4, RZ ;  /* 0x0000000400097824 */ /* 0x003fca00078e00ff */
[----:B------:R-:W-:-:S06]  /*16fd0*/  LEA R9, R9, R4, 0x3 ;  /* 0x0000000409097211 */ /* 0x000fcc00078e18ff */
[----:B------:R-:W2:Y:S01]  /*16fe0*/  LDL.64 R8, [R9+0x8] ;  /* 0x0000080009087983 */ /* 0x000ea20000100a00 */
[C---:B------:R-:W-:Y:S02]  /*16ff0*/  IMAD R13, R0.reuse, 0x8, R3 ;  /* 0x00000008000d7824 */ /* 0x040fe400078e0203 */
[----:B------:R-:W-:Y:S02]  /*17000*/  VIADD R11, R11, 0x1 ;  /* 0x000000010b0b7836 */ /* 0x000fe40000000000 */
[----:B------:R-:W-:-:S03]  /*17010*/  VIADD R0, R0, 0x1 ;  /* 0x0000000100007836 */ /* 0x000fc60000000000 */
[----:B------:R-:W-:Y:S01]  /*17020*/  ISETP.NE.AND P0, PT, R11, R20, PT ;  /* 0x000000140b00720c */ /* 0x000fe20003f05270 */
[----:B--2---:R1:W-:-:S12]  /*17030*/  STL.64 [R13], R8 ;  /* 0x000000080d007387 */ /* 0x0043d80000100a00 */
[----:B------:R-:W-:Y:S05]  /*17040*/  @P0 BRA `(.L_x_1164) ;  /* 0xfffffffc00dc0947 */ /* 0x000fea000383ffff */
.L_x_1160:
[----:B------:R-:W-:Y:S05]  /*17050*/  BSYNC.RECONVERGENT B1 ;  /* 0x0000000000017941 */ /* 0x000fea0003800200 */
.L_x_1159:
        /* <DEDUP_REMOVED lines=18> */
.L_x_1175:
[----:B0-----:R-:W-:-:S05]  /*17180*/  IMAD R14, R13, 0x8, R2 ;  /* 0x000000080d0e7824 */ /* 0x001fca00078e0202 */
[----:B------:R-:W2:Y:S01]  /*17190*/  LDL.64 R20, [R14] ;  /* 0x000000000e147983 */ /* 0x000ea20000100a00 */
[----:B------:R-:W-:Y:S02]  /*171a0*/  HFMA2 R22, -RZ, RZ, 1323, -4.565715789794921875e-05 ;  /* 0x652b82feff167431 */ /* 0x000fe400000001ff */
[----:B------:R-:W-:Y:S01]  /*171b0*/  IMAD.MOV.U32 R23, RZ, RZ, 0x3ff71547 ;  /* 0x3ff71547ff177424 */ /* 0x000fe200078e00ff */
[----:B------:R-:W-:Y:S01]  /*171c0*/  UMOV UR6, 0xfefa39ef ;  /* 0xfefa39ef00067882 */ /* 0x000fe20000000000 */
[----:B------:R-:W-:Y:S01]  /*171d0*/  UMOV UR7, 0x3fe62e42 ;  /* 0x3fe62e4200077882 */ /* 0x000fe20000000000 */
[----:B------:R-:W-:Y:S03]  /*171e0*/  BSSY.RECONVERGENT B1, `(.L_x_1167) ;  /* 0x0000036000017945 */ /* 0x000fe60003800200 */
        /* <DEDUP_REMOVED lines=53> */
.L_x_1168:
[----:B------:R-:W-:Y:S05]  /*17540*/  BSYNC.RECONVERGENT B1 ;  /* 0x0000000000017941 */ /* 0x000fea0003800200 */
.L_x_1167:
        /* <DEDUP_REMOVED lines=14> */
[----:B----4-:R-:W-:Y:S05]  /*17630*/  CALL.REL.NOINC `($__internal_6_$__cuda_sm20_dblrcp_rn_slowpath_v3) ;  /* 0x0000006400c47944 */ /* 0x010fea0003c00000 */
.L_x_1170:
[----:B------:R-:W-:Y:S05]  /*17640*/  BSYNC.RECONVERGENT B1 ;  /* 0x0000000000017941 */ /* 0x000fea0003800200 */
.L_x_1169:
        /* <DEDUP_REMOVED lines=102> */
.L_x_1172:
[----:B------:R-:W-:Y:S05]  /*17cb0*/  BSYNC.RECONVERGENT B1 ;  /* 0x0000000000017941 */ /* 0x000fea0003800200 */
.L_x_1171:
        /* <DEDUP_REMOVED lines=16> */
[----:B----4-:R-:W-:Y:S05]  /*17dc0*/  CALL.REL.NOINC `($__internal_6_$__cuda_sm20_dblrcp_rn_slowpath_v3) ;  /* 0x0000005c00e07944 */ /* 0x010fea0003c00000 */
[----:B------:R-:W-:Y:S01]  /*17dd0*/  IMAD.MOV.U32 R16, RZ, RZ, R18 ;  /* 0x000000ffff107224 */ /* 0x000fe200078e0012 */
[----:B------:R-:W-:-:S07]  /*17de0*/  MOV R17, R19 ;  /* 0x0000001300117202 */ /* 0x000fce0000000f00 */
.L_x_1174:
[----:B------:R-:W-:Y:S05]  /*17df0*/  BSYNC.RECONVERGENT B1 ;  /* 0x0000000000017941 */ /* 0x000fea0003800200 */
.L_x_1173:
        /* <DEDUP_REMOVED lines=24> */
[----:B------:R-:W-:Y:S01]  /*17f80*/  IMAD.MOV.U32 R15, RZ, RZ, R19 ;  /* 0x000000ffff0f7224 */ /* 0x000fe200078e0013 */
[----:B------:R-:W-:Y:S01]  /*17f90*/  MOV R23, UR8 ;  /* 0x0000000800177c02 */ /* 0x000fe20008000f00 */
[----:B------:R-:W-:-:S02]  /*17fa0*/  IMAD.U32 R22, RZ, RZ, UR4 ;  /* 0x00000004ff167e24 */ /* 0x000fc4000f8e00ff */
[----:B------:R-:W-:Y:S02]  /*17fb0*/  IMAD.MOV.U32 R17, RZ, RZ, R21 ;  /* 0x000000ffff117224 */ /* 0x000fe400078e0015 */
[----:B------:R-:W-:Y:S01]  /*17fc0*/  DSETP.MIN.AND P0, P1, R14, UR6, PT ;  /* 0x000000060e007e2a */ /* 0x000fe2000b900000 */
[----:B------:R-:W-:Y:S02]  /*17fd0*/  IMAD.MOV.U32 R18, RZ, RZ, R15 ;  /* 0x000000ffff127224 */ /* 0x000fe400078e000f */
[----:B------:R-:W-:Y:S01]  /*17fe0*/  IMAD.MOV.U32 R20, RZ, RZ, R17 ;  /* 0x000000ffff147224 */ /* 0x000fe200078e0011 */
[----:B------:R-:W-:Y:S02]  /*17ff0*/  DSETP.MIN.AND P2, P3, R16, UR6, PT ;  /* 0x0000000610007e2a */ /* 0x000fe4000bb40000 */
[----:B------:R-:W-:Y:S01]  /*18000*/  FSEL R19, R18, UR4, P0 ;  /* 0x0000000412137c08 */ /* 0x000fe20008000000 */
[----:B------:R-:W-:Y:S02]  /*18010*/  UMOV UR4, UR6 ;  /* 0x0000000600047c82 */ /* 0x000fe40008000000 */
[----:B------:R-:W-:-:S02]  /*18020*/  SEL R14, R14, UR4, P0 ;  /* 0x000000040e0e7c07 */ /* 0x000fc40008000000 */
[----:B------:R-:W-:Y:S02]  /*18030*/  FSEL R21, R20, UR8, P2 ;  /* 0x0000000814157c08 */ /* 0x000fe40009000000 */
[----:B------:R-:W-:Y:S02]  /*18040*/  SEL R16, R16, UR6, P2 ;  /* 0x0000000610107c07 */ /* 0x000fe40009000000 */
        /* <DEDUP_REMOVED lines=8> */
.L_x_1166:
[----:B------:R-:W1:Y:S02]  /*180d0*/  LDCU UR4, c[0x0][0x3a0] ;  /* 0x00007400ff0477ac */ /* 0x000e640008000800 */
[----:B-1----:R-:W-:-:S04]  /*180e0*/  ULOP3.LUT UR4, UR4, 0x1, URZ, 0xc0, !UPT ;  /* 0x0000000104047892 */ /* 0x002fc8000f8ec0ff */
[----:B------:R-:W-:-:S09]  /*180f0*/  UISETP.NE.U32.AND UP0, UPT, UR4, 0x1, UPT ;  /* 0x000000010400788c */ /* 0x000fd2000bf05070 */
[----:B------:R-:W-:Y:S05]  /*18100*/  BRA.U UP0, `(.L_x_1165) ;  /* 0x0000000500f47547 */ /* 0x000fea000b800000 */
[----:B------:R-:W-:-:S04]  /*18110*/  IMAD.SHL.U32 R0, R0, 0x8, RZ ;  /* 0x0000000800007824 */ /* 0x000fc800078e00ff */
[----:B0-----:R-:W-:-:S06]  /*18120*/  IMAD.IADD R16, R0, 0x1, R2 ;  /* 0x0000000100107824 */ /* 0x001fcc00078e0202 */
[----:B------:R-:W2:Y:S01]  /*18130*/  LDL.64 R16, [R16] ;  /* 0x0000000010107983 */ /* 0x000ea20000100a00 */
[----:B------:R-:W-:Y:S02]  /*18140*/  HFMA2 R19, -RZ, RZ, 1.9912109375, 0.00128841400146484375 ;  /* 0x3ff71547ff137431 */ /* 0x000fe400000001ff */
        /* <DEDUP_REMOVED lines=57> */
.L_x_1177:
[----:B------:R-:W-:Y:S05]  /*184e0*/  BSYNC.RECONVERGENT B1 ;  /* 0x0000000000017941 */ /* 0x000fea0003800200 */
.L_x_1176:
        /* <DEDUP_REMOVED lines=13> */
[----:B------:R-:W-:Y:S02]  /*185c0*/  MOV R22, R18 ;  /* 0x0000001200167202 */ /* 0x000fe40000000f00 */
[----:B------:R-:W-:Y:S01]  /*185d0*/  MOV R24, 0x18600 ;  /* 0x0001860000187802 */ /* 0x000fe20000000f00 */
[----:B------:R-:W-:-:S07]  /*185e0*/  VIADD R15, R12, 0xfff00000 ;  /* 0xfff000000c0f7836 */ /* 0x000fce0000000000 */
[----:B----4-:R-:W-:Y:S05]  /*185f0*/  CALL.REL.NOINC `($__internal_6_$__cuda_sm20_dblrcp_rn_slowpath_v3) ;  /* 0x0000005400d47944 */ /* 0x010fea0003c00000 */
[----:B------:R-:W-:Y:S02]  /*18600*/  IMAD.MOV.U32 R14, RZ, RZ, R18 ;  /* 0x000000ffff0e7224 */ /* 0x000fe400078e0012 */
[----:B------:R-:W-:-:S07]  /*18610*/  IMAD.MOV.U32 R15, RZ, RZ, R19 ;  /* 0x000000ffff0f7224 */ /* 0x000fce00078e0013 */
.L_x_1179:
[----:B------:R-:W-:Y:S05]  /*18620*/  BSYNC.RECONVERGENT B1 ;  /* 0x0000000000017941 */ /* 0x000fea0003800200 */
.L_x_1178:
        /* <DEDUP_REMOVED lines=12> */
[----:B------:R-:W-:Y:S01]  /*186f0*/  MOV R15, R12 ;  /* 0x0000000c000f7202 */ /* 0x000fe20000000f00 */
        /* <DEDUP_REMOVED lines=21> */
[----:B------:R-:W-:Y:S01]  /*18850*/  FSEL R21, R17, UR8, P2 ;  /* 0x0000000811157c08 */ /* 0x000fe20009000000 */
[----:B------:R-:W-:Y:S01]  /*18860*/  IMAD.IADD R17, R1, 0x1, R0 ;  /* 0x0000000101117824 */ /* 0x000fe200078e0200 */
[----:B------:R-:W-:Y:S02]  /*18870*/  SEL R14, R14, UR6, P2 ;  /* 0x000000060e0e7c07 */ /* 0x000fe40009000000 */
[----:B------:R-:W-:-:S03]  /*18880*/  @P1 LOP3.LUT R19, R18, 0x80000, RZ, 0xfc, !PT ;  /* 0x0008000012131812 */ /* 0x000fc600078efcff */
[----:B------:R-:W-:Y:S02]  /*18890*/  @P3 LOP3.LUT R21, R20, 0x80000, RZ, 0xfc, !PT ;  /* 0x0008000014153812 */ /* 0x000fe400078efcff */
[----:B------:R-:W-:Y:S02]  /*188a0*/  IMAD.MOV.U32 R13, RZ, RZ, R19 ;  /* 0x000000ffff0d7224 */ /* 0x000fe400078e0013 */
[----:B------:R-:W-:-:S03]  /*188b0*/  MOV R15, R21 ;  /* 0x00000015000f7202 */ /* 0x000fc60000000f00 */
[----:B------:R1:W-:Y:S04]  /*188c0*/  STL.64 [R17+0x378], R12 ;  /* 0x0003780c11007387 */ /* 0x0003e80000100a00 */
[----:B------:R1:W-:Y:S02]  /*188d0*/  STL.64 [R17+0x300], R14 ;  /* 0x0003000e11007387 */ /* 0x0003e40000100a00 */
.L_x_1165:
        /* <DEDUP_REMOVED lines=11> */
.L_x_1192:
[----:B------:R-:W-:-:S05]  /*18990*/  IMAD R33, R31, 0x8, R3 ;  /* 0x000000081f217824 */ /* 0x000fca00078e0203 */
[----:B--2-4-:R-:W2:Y:S01]  /*189a0*/  LDL.64 R46, [R33] ;  /* 0x00000000212e7983 */ /* 0x014ea20000100a00 */
[----:B0-----:R-:W-:Y:S01]  /*189b0*/  IMAD.MOV.U32 R16, RZ, RZ, 0x652b82fe ;  /* 0x652b82feff107424 */ /* 0x001fe200078e00ff */
[----:B-1----:R-:W-:Y:S01]  /*189c0*/  MOV R14, 0x3b39803f ;  /* 0x3b39803f000e7802 */ /* 0x002fe20000000f00 */
[----:B------:R-:W-:Y:S01]  /*189d0*/  IMAD.MOV.U32 R17, RZ, RZ, 0x3ff71547 ;  /* 0x3ff71547ff117424 */ /* 0x000fe200078e00ff */
[----:B------:R-:W-:Y:S01]  /*189e0*/  BSSY.RECONVERGENT B3, `(.L_x_1184) ;  /* 0x000003a000037945 */ /* 0x000fe20003800200 */
[----:B------:R-:W-:Y:S02]  /*189f0*/  IMAD.MOV.U32 R12, RZ, RZ, -0x105c611 ;  /* 0xfefa39efff0c7424 */ /* 0x000fe400078e00ff */
        /* <DEDUP_REMOVED lines=48> */
[----:B------:R-:W-:Y:S02]  /*18d00*/  @!P1 MOV R46, R52 ;  /* 0x00000034002e9202 */ /* 0x000fe40000000f00 */
[----:B------:R-:W-:Y:S02]  /*18d10*/  @!P1 SHF.R.S32.HI R45, RZ, 0x1, R45 ;  /* 0x00000001ff2d9819 */ /* 0x000fe4000001142d */
[----:B------:R-:W-:-:S03]  /*18d20*/  FSEL R51, R51, RZ, !P0 ;  /* 0x000000ff33337208 */ /* 0x000fc60004000000 */
[----:B------:R-:W-:Y:S02]  /*18d30*/  @!P1 IMAD.IADD R48, R48, 0x1, -R45 ;  /* 0x0000000130309824 */ /* 0x000fe400078e0a2d */
[----:B------:R-:W-:-:S03]  /*18d40*/  @!P1 IMAD R47, R45, 0x100000, R53 ;  /* 0x001000002d2f9824 */ /* 0x000fc600078e0235 */
[----:B------:R-:W-:Y:S01]  /*18d50*/  @!P1 LEA R49, R48, 0x3ff00000, 0x14 ;  /* 0x3ff0000030319811 */ /* 0x000fe200078ea0ff */
[----:B------:R-:W-:-:S06]  /*18d60*/  @!P1 IMAD.MOV.U32 R48, RZ, RZ, RZ ;  /* 0x000000ffff309224 */ /* 0x000fcc00078e00ff */
[----:B------:R-:W-:-:S11]  /*18d70*/  @!P1 DMUL R50, R46, R48 ;  /* 0x000000302e329228 */ /* 0x000fd60000000000 */
.L_x_1185:
[----:B------:R-:W-:Y:S05]  /*18d80*/  BSYNC.RECONVERGENT B3 ;  /* 0x0000000000037941 */ /* 0x000fea0003800200 */
.L_x_1184:
        /* <DEDUP_REMOVED lines=37> */
.L_x_1187:
[----:B------:R-:W-:Y:S05]  /*18fe0*/  BSYNC.RECONVERGENT B3 ;  /* 0x0000000000037941 */ /* 0x000fea0003800200 */
.L_x_1186:
[----:B------:R0:W-:Y:S04]  /*18ff0*/  STL.64 [R44+0x470], R50 ;  /* 0x000470322c007387 */ /* 0x0001e80000100a00 */
[----:B------:R-:W2:Y:S01]  /*19000*/  LDL.64 R48, [R33+0x10] ;  /* 0x0000100021307983 */ /* 0x000ea20000100a00 */
[----:B------:R-:W-:Y:S01]  /*19010*/  BSSY.RECONVERGENT B3, `(.L_x_1188) ;  /* 0x0000023000037945 */ /* 0x000fe20003800200 */
[----:B--2---:R-:W-:Y:S02]  /*19020*/  DFMA R46, R48, -R16, 6.75539944105574400000e+15 ;  /* 0x43380000302e742b */ /* 0x004fe40000000810 */
[----:B0-----:R-:W-:-:S06]  /*19030*/  DADD R50, -RZ, -R48 ;  /* 0x00000000ff327229 */ /* 0x001fcc0000000930 */
[----:B------:R-:W-:-:S04]  /*19040*/  DADD R52, R46, -6.75539944105574400000e+15 ;  /* 0xc33800002e347429 */ /* 0x000fc80000000000 */
[----:B------:R-:W-:-:S04]  /*19050*/  MOV R45, R51 ;  /* 0x00000033002d7202 */ /* 0x000fc80000000f00 */
        /* <DEDUP_REMOVED lines=30> */
.L_x_1189:
[----:B------:R-:W-:Y:S05]  /*19240*/  BSYNC.RECONVERGENT B3 ;  /* 0x0000000000037941 */ /* 0x000fea0003800200 */
.L_x_1188:
        /* <DEDUP_REMOVED lines=22> */
[----:B------:R-:W-:Y:S01]  /*193b0*/  IMAD R13, R16, 0x100000, R15 ;  /* 0x00100000100d7824 */ /* 0x000fe200078e020f */
[----:B------:R-:W-:Y:S01]  /*193c0*/  MOV R12, R14 ;  /* 0x0000000e000c7202 */ /* 0x000fe20000000f00 */
        /* <DEDUP_REMOVED lines=13> */
.L_x_1191:
[----:B------:R-:W-:Y:S05]  /*194a0*/  BSYNC.RECONVERGENT B3 ;  /* 0x0000000000037941 */ /* 0x000fea0003800200 */
.L_x_1190:
[----:B------:R2:W-:Y:S01]  /*194b0*/  STL.64 [R44+0x480], R12 ;  /* 0x0004800c2c007387 */ /* 0x0005e20000100a00 */
[----:B------:R-:W-:Y:S05]  /*194c0*/  @P2 BRA `(.L_x_1192) ;  /* 0xfffffff400302947 */ /* 0x000fea000383ffff */
.L_x_1183:
[----:B------:R-:W-:Y:S05]  /*194d0*/  BSYNC.RECONVERGENT B2 ;  /* 0x0000000000027941 */ /* 0x000fea0003800200 */
.L_x_1182:
[----:B------:R-:W-:-:S13]  /*194e0*/  ISETP.NE.AND P0, PT, R30, RZ, PT ;  /* 0x000000ff1e00720c */ /* 0x000fda0003f05270 */
[----:B------:R-:W-:Y:S05]  /*194f0*/  @!P0 BRA `(.L_x_1181) ;  /* 0x0000000400188947 */ /* 0x000fea0003800000 */
[----:B------:R-:W-:-:S07]  /*19500*/  IMAD.MOV.U32 R23, RZ, RZ, RZ ;  /* 0x000000ffff177224 */ /* 0x000fce00078e00ff */
.L_x_1195:
        /* <DEDUP_REMOVED lines=63> */
.L_x_1194:
[----:B------:R-:W-:Y:S05]  /*19900*/  BSYNC.RECONVERGENT B2 ;  /* 0x0000000000027941 */ /* 0x000fea0003800200 */
.L_x_1193:
[----:B------:R3:W-:Y:S01]  /*19910*/  STL.64 [R21+0x468], R12 ;  /* 0x0004680c15007387 */ /* 0x0007e20000100a00 */
[----:B------:R-:W-:Y:S01]  /*19920*/  VIADD R23, R23, 0x1 ;  /* 0x0000000117177836 */ /* 0x000fe20000000000 */
[----:B------:R-:W-:-:S04]  /*19930*/  IADD3 R32, PT, PT, R32, 0x1, RZ ;  /* 0x0000000120207810 */ /* 0x000fc80007ffe0ff */
[----:B------:R-:W-:-:S13]  /*19940*/  ISETP.NE.AND P0, PT, R23, R30, PT ;  /* 0x0000001e1700720c */ /* 0x000fda0003f05270 */
[----:B---3--:R-:W-:Y:S05]  /*19950*/  @P0 BRA `(.L_x_1195) ;  /* 0xfffffff800ec0947 */ /* 0x008fea000383ffff */
.L_x_1181:
[----:B------:R-:W-:Y:S05]  /*19960*/  BSYNC.RECONVERGENT B1 ;  /* 0x0000000000017941 */ /* 0x000fea0003800200 */
.L_x_1180:
        /* <DEDUP_REMOVED lines=9> */
.L_x_1198:
[C---:B0-----:R-:W-:Y:S02]  /*19a00*/  IMAD R14, R13.reuse, 0x8, R4 ;  /* 0x000000080d0e7824 */ /* 0x041fe400078e0204 */
        /* <DEDUP_REMOVED lines=36> */
.L_x_1197:
        /* <DEDUP_REMOVED lines=24> */
.L_x_1200:
[----:B------:R-:W-:Y:S05]  /*19dd0*/  @!P0 BRA `(.L_x_1199) ;  /* 0x0000000000648947 */ /* 0x000fea0003800000 */
[----:B------:R-:W-:Y:S02]  /*19de0*/  ISETP.GE.U32.AND P0, PT, R15, 0x4, PT ;  /* 0x000000040f00780c */ /* 0x000fe40003f06070 */
[----:B------:R-:W-:-:S04]  /*19df0*/  LOP3.LUT R16, R54, 0x3, RZ, 0xc0, !PT ;  /* 0x0000000336107812 */ /* 0x000fc800078ec0ff */
[----:B------:R-:W-:-:S07]  /*19e00*/  ISETP.NE.AND P1, PT, R16, RZ, PT ;  /* 0x000000ff1000720c */ /* 0x000fce0003f25270 */
[----:B------:R-:W-:Y:S06]  /*19e10*/  @!P0 BRA `(.L_x_1201) ;  /* 0x00000000002c8947 */ /* 0x000fec0003800000 */
[C---:B0-----:R-:W-:Y:S01]  /*19e20*/  LEA R13, R12.reuse, R4, 0x3 ;  /* 0x000000040c0d7211 */ /* 0x041fe200078e18ff */
[C---:B------:R-:W-:Y:S02]  /*19e30*/  IMAD R14, R12.reuse, 0x8, R3 ;  /* 0x000000080c0e7824 */ /* 0x040fe400078e0203 */
[----:B------:R-:W-:Y:S02]  /*19e40*/  VIADD R12, R12, 0x4 ;  /* 0x000000040c0c7836 */ /* 0x000fe40000000000 */
        /* <DEDUP_REMOVED lines=8> */
.L_x_1201:
[----:B------:R-:W-:Y:S05]  /*19ed0*/  @!P1 BRA `(.L_x_1199) ;  /* 0x0000000000249947 */ /* 0x000fea0003800000 */
[----:B------:R-:W-:-:S05]  /*19ee0*/  UMOV UR4, URZ ;  /* 0x000000ff00047c82 */ /* 0x000fca0008000000 */
.L_x_1202:
        /* <DEDUP_REMOVED lines=8> */
.L_x_1199:
        /* <DEDUP_REMOVED lines=9> */
.L_x_1213:
        /* <DEDUP_REMOVED lines=17> */
[----:B------:R-:W-:Y:S01]  /*1a110*/  IADD3 R75, PT, PT, R57, R14, RZ ;  /* 0x0000000e394b7210 */ /* 0x000fe20007ffe0ff */
[C-C-:B------:R-:W-:Y:S02]  /*1a120*/  IMAD R65, R14.reuse, 0x6, R57.reuse ;  /* 0x000000060e417824 */ /* 0x140fe400078e0239 */
[C-C-:B------:R-:W-:Y:S02]  /*1a130*/  IMAD R67, R14.reuse, 0x5, R57.reuse ;  /* 0x000000050e437824 */ /* 0x140fe400078e0239 */
[C-C-:B------:R-:W-:Y:S02]  /*1a140*/  IMAD R69, R14.reuse, 0x4, R57.reuse ;  /* 0x000000040e457824 */ /* 0x140fe400078e0239 */
[C-C-:B------:R-:W-:Y:S02]  /*1a150*/  IMAD R71, R14.reuse, 0x3, R57.reuse ;  /* 0x000000030e477824 */ /* 0x140fe400078e0239 */
[----:B------:R-:W-:-:S07]  /*1a160*/  IMAD R73, R14, 0x2, R57 ;  /* 0x000000020e497824 */ /* 0x000fce00078e0239 */
.L_x_1208:
        /* <DEDUP_REMOVED lines=10> */
[----:B------:R-:W-:-:S03]  /*1a210*/  IMAD R24, R69, 0x8, R6 ;  /* 0x0000000845187824 */ /* 0x000fc600078e0206 */
        /* <DEDUP_REMOVED lines=13> */
[----:B------:R-:W-:-:S04]  /*1a2f0*/  IADD3 R60, PT, PT, R60, 0x8, RZ ;  /* 0x000000083c3c7810 */ /* 0x000fc80007ffe0ff */
[----:B------:R-:W-:Y:S01]  /*1a300*/  ISETP.NE.AND P1, PT, R60, RZ, PT ;  /* 0x000000ff3c00720c */ /* 0x000fe20003f25270 */
[----:B------:R-:W-:-:S04]  /*1a310*/  IMAD.WIDE.U32 R12, R54, 0x8, R12 ;  /* 0x00000008360c7825 */ /* 0x000fc800078e000c */
[C---:B------:R-:W-:Y:S02]  /*1a320*/  IMAD.IADD R63, R54.reuse, 0x1, R63 ;  /* 0x00000001363f7824 */ /* 0x040fe400078e023f */
[C---:B------:R-:W-:Y:S02]  /*1a330*/  IMAD.IADD R65, R54.reuse, 0x1, R65 ;  /* 0x0000000136417824 */ /* 0x040fe400078e0241 */
[C---:B------:R-:W-:Y:S02]  /*1a340*/  IMAD.IADD R67, R54.reuse, 0x1, R67 ;  /* 0x0000000136437824 */ /* 0x040fe400078e0243 */
[C---:B------:R-:W-:Y:S02]  /*1a350*/  IMAD.IADD R69, R54.reuse, 0x1, R69 ;  /* 0x0000000136457824 */ /* 0x040fe400078e0245 */
[C---:B------:R-:W-:Y:S02]  /*1a360*/  IMAD.IADD R71, R54.reuse, 0x1, R71 ;  /* 0x0000000136477824 */ /* 0x040fe400078e0247 */
[----:B------:R-:W-:-:S02]  /*1a370*/  IMAD.IADD R73, R54, 0x1, R73 ;  /* 0x0000000136497824 */ /* 0x000fc400078e0249 */
[----:B------:R-:W-:Y:S02]  /*1a380*/  IMAD.IADD R75, R54, 0x1, R75 ;  /* 0x00000001364b7824 */ /* 0x000fe400078e024b */
        /* <DEDUP_REMOVED lines=27> */
.L_x_1207:
[----:B------:R-:W-:-:S07]  /*1a540*/  MOV R30, R55 ;  /* 0x00000037001e7202 */ /* 0x000fce0000000f00 */
.L_x_1206:
[----:B------:R-:W-:Y:S05]  /*1a550*/  BSYNC.RECONVERGENT B2 ;  /* 0x0000000000027941 */ /* 0x000fea0003800200 */
.L_x_1205:
        /* <DEDUP_REMOVED lines=13> */
[C---:B------:R-:W-:Y:S02]  /*1a630*/  IMAD R12, R13.reuse, 0x8, R6 ;  /* 0x000000080d0c7824 */ /* 0x040fe400078e0206 */
[----:B------:R-:W-:-:S04]  /*1a640*/  VIADD R17, R13, UR4 ;  /* 0x000000040d117c36 */ /* 0x000fc80008000000 */
[----:B------:R-:W3:Y:S01]  /*1a650*/  LDL.64 R12, [R12] ;  /* 0x000000000c0c7983 */ /* 0x000ee20000100a00 */
[C---:B------:R-:W-:Y:S02]  /*1a660*/  IMAD R18, R17.reuse, 0x8, R6 ;  /* 0x0000000811127824 */ /* 0x040fe400078e0206 */
[----:B------:R-:W-:-:S04]  /*1a670*/  VIADD R17, R17, UR4 ;  /* 0x0000000411117c36 */ /* 0x000fc80008000000 */
[----:B------:R-:W4:Y:S01]  /*1a680*/  LDL.64 R18, [R18] ;  /* 0x0000000012127983 */ /* 0x000f220000100a00 */
[C---:B------:R-:W-:Y:S02]  /*1a690*/  IMAD R22, R17.reuse, 0x8, R6 ;  /* 0x0000000811167824 */ /* 0x040fe400078e0206 */
[----:B------:R-:W-:-:S04]  /*1a6a0*/  VIADD R17, R17, UR4 ;  /* 0x0000000411117c36 */ /* 0x000fc80008000000 */
[----:B------:R-:W2:Y:S01]  /*1a6b0*/  LDL.64 R22, [R22] ;  /* 0x0000000016167983 */ /* 0x000ea20000100a00 */
[----:B------:R-:W-:-:S06]  /*1a6c0*/  IMAD R26, R17, 0x8, R6 ;  /* 0x00000008111a7824 */ /* 0x000fcc00078e0206 */
[----:B------:R-:W2:Y:S01]  /*1a6d0*/  LDL.64 R26, [R26] ;  /* 0x000000001a1a7983 */ /* 0x000ea20000100a00 */
[----:B------:R-:W-:Y:S01]  /*1a6e0*/  IADD3 R30, PT, PT, R30, 0x4, RZ ;  /* 0x000000041e1e7810 */ /* 0x000fe20007ffe0ff */
        /* <DEDUP_REMOVED lines=12> */
.L_x_1212:
[----:B------:R-:W-:Y:S05]  /*1a7b0*/  BSYNC.RECONVERGENT B3 ;  /* 0x0000000000037941 */ /* 0x000fea0003800200 */
.L_x_1211:
        /* <DEDUP_REMOVED lines=10> */
[----:B------:R-:W-:-:S04]  /*1a860*/  @P1 IMAD.IADD R13, R13, 0x1, R12 ;  /* 0x000000010d0d1824 */ /* 0x000fc800078e020c */
[----:B------:R-:W2:Y:S01]  /*1a870*/  @P1 LDL.64 R16, [R16] ;  /* 0x0000000010101983 */ /* 0x000ea20000100a00 */
[----:B------:R-:W-:Y:S02]  /*1a880*/  @P1 VIADD R30, R30, 0x2 ;  /* 0x000000021e1e1836 */ /* 0x000fe40000000000 */
[----:B------:R-:W-:Y:S02]  /*1a890*/  @P1 IMAD R22, R13, 0x8, R6 ;  /* 0x000000080d161824 */ /* 0x000fe400078e0206 */
[----:B0-----:R-:W-:-:S04]  /*1a8a0*/  @P2 IMAD R13, R30, R14, R57 ;  /* 0x0000000e1e0d2224 */ /* 0x001fc800078e0239 */
[----:B------:R-:W4:Y:S01]  /*1a8b0*/  @P1 LDL.64 R22, [R22] ;  /* 0x0000000016161983 */ /* 0x000f220000100a00 */
[----:B------:R-:W-:Y:S02]  /*1a8c0*/  @P2 IMAD R13, R13, 0x8, R6 ;  /* 0x000000080d0d2824 */ /* 0x000fe400078e0206 */
[----:B------:R-:W-:-:S04]  /*1a8d0*/  @P2 IMAD R14, R30, 0x8, R0 ;  /* 0x000000081e0e2824 */ /* 0x000fc800078e0200 */
        /* <DEDUP_REMOVED lines=11> */
.L_x_1210:
[----:B------:R-:W-:Y:S05]  /*1a990*/  BSYNC.RECONVERGENT B2 ;  /* 0x0000000000027941 */ /* 0x000fea0003800200 */
.L_x_1209:
[----:B-----5:R2:W-:Y:S04]  /*1a9a0*/  STL.64 [R59], R50 ;  /* 0x000000323b007387 */ /* 0x0205e80000100a00 */
[----:B------:R2:W-:Y:S02]  /*1a9b0*/  STL.64 [R61], R44 ;  /* 0x0000002c3d007387 */ /* 0x0005e40000100a00 */
.L_x_1204:
[----:B------:R-:W-:Y:S05]  /*1a9c0*/  BSYNC.RECONVERGENT B1 ;  /* 0x0000000000017941 */ /* 0x000fea0003800200 */
.L_x_1203:
[----:B------:R-:W3:Y:S01]  /*1a9d0*/  LDC R12, c[0x0][0x3a0] ;  /* 0x0000e800ff0c7b82 */ /* 0x000ee20000000800 */
[----:B------:R-:W-:-:S05]  /*1a9e0*/  VIADD R57, R57, 0x1 ;  /* 0x0000000139397836 */ /* 0x000fca0000000000 */
[----:B---3--:R-:W-:-:S13]  /*1a9f0*/  ISETP.NE.AND P1, PT, R57, R12, PT ;  /* 0x0000000c3900720c */ /* 0x008fda0003f25270 */
[----:B------:R-:W-:Y:S05]  /*1aa00*/  @P1 BRA `(.L_x_1213) ;  /* 0xfffffff4007c1947 */ /* 0x000fea000383ffff */
[----:B------:R-:W-:Y:S01]  /*1aa10*/  UISETP.GE.U32.AND UP0, UPT, UR5, 0xf, UPT ;  /* 0x0000000f0500788c */ /* 0x000fe2000bf06070 */
[----:B------:R-:W-:Y:S01]  /*1aa20*/  MOV R0, RZ ;  /* 0x000000ff00007202 */ /* 0x000fe20000000f00 */
[----:B------:R-:W-:-:S07]  /*1aa30*/  UISETP.NE.AND UP1, UPT, UR14, URZ, UPT ;  /* 0x000000ff0e00728c */ /* 0x000fce000bf25270 */
[----:B------:R-:W-:Y:S05]  /*1aa40*/  BRA.U !UP0, `(.L_x_1214) ;  /* 0x0000000908347547 */ /* 0x000fea000b800000 */
[----:B------:R-:W-:Y:S01]  /*1aa50*/  LOP3.LUT R0, R12, 0x7ffffff0, RZ, 0xc0, !PT ;  /* 0x7ffffff00c007812 */ /* 0x000fe200078ec0ff */
[----:B01----:R-:W-:Y:S02]  /*1aa60*/  VIADD R13, R1, 0x340 ;  /* 0x00000340010d7836 */ /* 0x003fe40000000000 */
[----:B------:R-:W-:Y:S02]  /*1aa70*/  VIADD R6, R3, 0x40 ;  /* 0x0000004003067836 */ /* 0x000fe40000000000 */
[----:B------:R-:W-:Y:S02]  /*1aa80*/  VIADD R7, R1, 0x3b8 ;  /* 0x000003b801077836 */ /* 0x000fe40000000000 */
[----:B------:R-:W-:Y:S02]  /*1aa90*/  VIADD R10, R4, 0x40 ;  /* 0x00000040040a7836 */ /* 0x000fe40000000000 */
[----:B------:R-:W-:-:S07]  /*1aaa0*/  IMAD.MOV R14, RZ, RZ, -R0 ;  /* 0x000000ffff0e7224 */ /* 0x000fce00078e0a00 */
.L_x_1215:
        /* <DEDUP_REMOVED lines=129> */
[----:B0-----:R-:W-:Y:S01]  /*1b2c0*/  VIADD R6, R6, 0x80 ;  /* 0x0000008006067836 */ /* 0x001fe20000000000 */
[----:B-1----:R-:W-:Y:S01]  /*1b2d0*/  IADD3 R7, PT, PT, R7, 0x80, RZ ;  /* 0x0000008007077810 */ /* 0x002fe20007ffe0ff */
[----:B--2---:R-:W-:-:S07]  /*1b2e0*/  DFMA R22, R8, R22, R24 ;  /* 0x000000160816722b */ /* 0x004fce0000000018 */
[----:B------:R0:W-:Y:S02]  /*1b2f0*/  STL.64 [R10+0x38], R22 ;  /* 0x000038160a007387 */ /* 0x0001e40000100a00 */
[----:B0-----:R-:W-:Y:S01]  /*1b300*/  VIADD R10, R10, 0x80 ;  /* 0x000000800a0a7836 */ /* 0x001fe20000000000 */
[----:B------:R-:W-:Y:S06]  /*1b310*/  @P0 BRA `(.L_x_1215) ;  /* 0xfffffff400e40947 */ /* 0x000fec000383ffff */
.L_x_1214:
[----:B------:R-:W-:Y:S05]  /*1b320*/  BRA.U !UP1, `(.L_x_1216) ;  /* 0x0000000909187547 */ /* 0x000fea000b800000 */
[----:B------:R-:W-:Y:S01]  /*1b330*/  UISETP.GE.U32.AND UP0, UPT, UR14, 0x8, UPT ;  /* 0x000000080e00788c */ /* 0x000fe2000bf06070 */
[----:B01----:R-:W-:-:S04]  /*1b340*/  LOP3.LUT R13, R12, 0x7, RZ, 0xc0, !PT ;  /* 0x000000070c0d7812 */ /* 0x003fc800078ec0ff */
[----:B------:R-:W-:-:S04]  /*1b350*/  ISETP.NE.AND P0, PT, R13, RZ, PT ;  /* 0x000000ff0d00720c */ /* 0x000fc80003f05270 */
[----:B------:R-:W-:Y:S09]  /*1b360*/  BRA.U !UP0, `(.L_x_1217) ;  /* 0x0000000508107547 */ /* 0x000ff2000b800000 */
        /* <DEDUP_REMOVED lines=68> */
.L_x_1217:
        /* <DEDUP_REMOVED lines=41> */
.L_x_1218:
[----:B------:R-:W-:Y:S05]  /*1ba40*/  @!P1 BRA `(.L_x_1216) ;  /* 0x0000000000509947 */ /* 0x000fea0003800000 */
[C---:B0-----:R-:W-:Y:S02]  /*1ba50*/  IMAD R16, R0.reuse, 0x8, R11 ;  /* 0x0000000800107824 */ /* 0x041fe400078e020b */
[C---:B------:R-:W-:Y:S02]  /*1ba60*/  IMAD R19, R0.reuse, 0x8, R4 ;  /* 0x0000000800137824 */ /* 0x040fe400078e0204 */
[C---:B------:R-:W-:Y:S02]  /*1ba70*/  IMAD R17, R0.reuse, 0x8, R3 ;  /* 0x0000000800117824 */ /* 0x040fe400078e0203 */
[----:B------:R-:W-:Y:S02]  /*1ba80*/  IMAD.MOV R13, RZ, RZ, -R10 ;  /* 0x000000ffff0d7224 */ /* 0x000fe400078e0a0a */
[----:B------:R-:W-:-:S07]  /*1ba90*/  IMAD R0, R0, 0x8, R5 ;  /* 0x0000000800007824 */ /* 0x000fce00078e0205 */
.L_x_1219:
        /* <DEDUP_REMOVED lines=15> */
.L_x_1216:
[----:B------:R-:W-:Y:S02]  /*1bb90*/  IMAD.MOV R12, RZ, RZ, -R12 ;  /* 0x000000ffff0c7224 */ /* 0x000fe400078e0a0c */
[----:B------:R-:W-:-:S07]  /*1bba0*/  IMAD.U32 R0, RZ, RZ, UR9 ;  /* 0x00000009ff007e24 */ /* 0x000fce000f8e00ff */
.L_x_1226:
[----:B------:R-:W3:Y:S01]  /*1bbb0*/  LDL.64 R8, [R3] ;  /* 0x0000000003087983 */ /* 0x000ee20000100a00 */
[----:B0-----:R-:W-:Y:S01]  /*1bbc0*/  MOV R6, 0xfeebc2a0 ;  /* 0xfeebc2a000067802 */ /* 0x001fe20000000f00 */
[----:B------:R-:W-:Y:S01]  /*1bbd0*/  IMAD.MOV.U32 R7, RZ, RZ, 0x39b4484b ;  /* 0x39b4484bff077424 */ /* 0x000fe200078e00ff */
[----:B------:R-:W-:Y:S01]  /*1bbe0*/  BSSY.RECONVERGENT B1, `(.L_x_1220) ;  /* 0x000005b000017945 */ /* 0x000fe20003800200 */
[----:B------:R-:W-:Y:S02]  /*1bbf0*/  IMAD.MOV.U32 R22, RZ, RZ, -0x3ff ;  /* 0xfffffc01ff167424 */ /* 0x000fe400078e00ff */
[----:B------:R-:W-:Y:S02]  /*1bc00*/  IMAD.MOV.U32 R11, RZ, RZ, R7 ;  /* 0x000000ffff0b7224 */ /* 0x000fe400078e0007 */
[----:B---3--:R-:W-:Y:S01]  /*1bc10*/  DSETP.MAX.AND P0, P1, R8, R6, PT ;  /* 0x000000060800722a */ /* 0x008fe2000390f000 */
[----:B------:R-:W-:Y:S02]  /*1bc20*/  IMAD.MOV.U32 R10, RZ, RZ, R9 ;  /* 0x000000ffff0a7224 */ /* 0x000fe400078e0009 */
[----:B------:R-:W-:-:S03]  /*1bc30*/  IMAD.MOV.U32 R9, RZ, RZ, R6 ;  /* 0x000000ffff097224 */ /* 0x000fc600078e0006 */
[----:B-1----:R-:W-:Y:S02]  /*1bc40*/  FSEL R13, R10, R11, P0 ;  /* 0x0000000b0a0d7208 */ /* 0x002fe40000000000 */
[----:B------:R-:W-:-:S05]  /*1bc50*/  SEL R8, R8, R9, P0 ;  /* 0x0000000908087207 */ /* 0x000fca0000000000 */
[----:B------:R-:W-:Y:S01]  /*1bc60*/  IMAD.MOV.U32 R10, RZ, RZ, R8 ;  /* 0x000000ffff0a7224 */ /* 0x000fe200078e0008 */
[----:B------:R-:W-:-:S05]  /*1bc70*/  @P1 LOP3.LUT R13, R11, 0x80000, RZ, 0xfc, !PT ;  /* 0x000800000b0d1812 */ /* 0x000fca00078efcff */
[----:B------:R-:W-:-:S04]  /*1bc80*/  IMAD.MOV.U32 R9, RZ, RZ, R13 ;  /* 0x000000ffff097224 */ /* 0x000fc800078e000d */
[--C-:B------:R-:W-:Y:S01]  /*1bc90*/  IMAD.MOV.U32 R11, RZ, RZ, R9.reuse ;  /* 0x000000ffff0b7224 */ /* 0x100fe200078e0009 */
[----:B------:R-:W-:Y:S01]  /*1bca0*/  ISETP.GT.AND P0, PT, R9, 0xfffff, PT ;  /* 0x000fffff0900780c */ /* 0x000fe20003f04270 */
[----:B------:R-:W-:-:S12]  /*1bcb0*/  IMAD.MOV.U32 R13, RZ, RZ, R9 ;  /* 0x000000ffff0d7224 */ /* 0x000fd800078e0009 */
        /* <DEDUP_REMOVED lines=71> */
.L_x_1221:
[----:B------:R-:W-:Y:S01]  /*1c130*/  IMAD.MOV.U32 R8, RZ, RZ, 0x0 ;  /* 0x00000000ff087424 */ /* 0x000fe200078e00ff */
[----:B------:R-:W-:Y:S01]  /*1c140*/  LOP3.LUT P0, RZ, R11, 0x7fffffff, RZ, 0xc0, !PT ;  /* 0x7fffffff0bff7812 */ /* 0x000fe2000780c0ff */
[----:B------:R-:W-:-:S06]  /*1c150*/  IMAD.MOV.U32 R9, RZ, RZ, 0x7ff00000 ;  /* 0x7ff00000ff097424 */ /* 0x000fcc00078e00ff */
[----:B------:R-:W-:-:S10]  /*1c160*/  DFMA R8, R10, R8, +INF ;  /* 0x7ff000000a08742b */ /* 0x000fd40000000008 */
[----:B------:R-:W-:Y:S02]  /*1c170*/  FSEL R8, R8, RZ, P0 ;  /* 0x000000ff08087208 */ /* 0x000fe40000000000 */
[----:B------:R-:W-:-:S07]  /*1c180*/  FSEL R9, R9, -QNAN , P0 ;  /* 0xfff0000009097808 */ /* 0x000fce0000000000 */
.L_x_1222:
[----:B------:R-:W-:Y:S05]  /*1c190*/  BSYNC.RECONVERGENT B1 ;  /* 0x0000000000017941 */ /* 0x000fea0003800200 */
.L_x_1220:
        /* <DEDUP_REMOVED lines=85> */
.L_x_1224:
[----:B------:R-:W-:Y:S01]  /*1c6f0*/  IMAD.MOV.U32 R6, RZ, RZ, 0x0 ;  /* 0x00000000ff067424 */ /* 0x000fe200078e00ff */
[----:B------:R-:W-:Y:S01]  /*1c700*/  LOP3.LUT P0, RZ, R11, 0x7fffffff, RZ, 0xc0, !PT ;  /* 0x7fffffff0bff7812 */ /* 0x000fe2000780c0ff */
[----:B------:R-:W-:-:S06]  /*1c710*/  IMAD.MOV.U32 R7, RZ, RZ, 0x7ff00000 ;  /* 0x7ff00000ff077424 */ /* 0x000fcc00078e00ff */
[----:B------:R-:W-:-:S10]  /*1c720*/  DFMA R6, R10, R6, +INF ;  /* 0x7ff000000a06742b */ /* 0x000fd40000000006 */
[----:B------:R-:W-:Y:S02]  /*1c730*/  FSEL R6, R6, RZ, P0 ;  /* 0x000000ff06067208 */ /* 0x000fe40000000000 */
[----:B------:R-:W-:-:S07]  /*1c740*/  FSEL R7, R7, -QNAN , P0 ;  /* 0xfff0000007077808 */ /* 0x000fce0000000000 */
.L_x_1225:
[----:B------:R-:W-:Y:S05]  /*1c750*/  BSYNC.RECONVERGENT B1 ;  /* 0x0000000000017941 */ /* 0x000fea0003800200 */
.L_x_1223:
        /* <DEDUP_REMOVED lines=14> */
.L_x_1158:
        /* <DEDUP_REMOVED lines=11> */
.L_x_1228:
        /* <DEDUP_REMOVED lines=37> */
.L_x_1227:
        /* <DEDUP_REMOVED lines=24> */
.L_x_1230:
        /* <DEDUP_REMOVED lines=14> */
[----:B------:R-:W-:-:S03]  /*1cda0*/  VIADD R3, R3, 0x4 ;  /* 0x0000000403037836 */ /* 0x000fc60000000000 */
[----:B--2---:R0:W-:Y:S04]  /*1cdb0*/  STL.64 [R17+0xc0], R14 ;  /* 0x0000c00e11007387 */ /* 0x0041e80000100a00 */
.L_x_1231:
[----:B------:R-:W-:Y:S05]  /*1cdc0*/  @!P1 BRA `(.L_x_1229) ;  /* 0x0000000000289947 */ /* 0x000fea0003800000 */
[C---:B------:R-:W-:Y:S02]  /*1cdd0*/  IMAD R7, R3.reuse, 0x8, R6 ;  /* 0x0000000803077824 */ /* 0x040fe400078e0206 */
[----:B------:R-:W-:Y:S02]  /*1cde0*/  IMAD R4, R3, 0x8, R2 ;  /* 0x0000000803047824 */ /* 0x000fe400078e0202 */
[----:B------:R-:W-:-:S07]  /*1cdf0*/  IMAD.MOV R0, RZ, RZ, -R0 ;  /* 0x000000ffff007224 */ /* 0x000fce00078e0a00 */
.L_x_1232:
[----:B------:R1:W3:Y:S01]  /*1ce00*/  LDL.64 R2, [R4] ;  /* 0x0000000004027983 */ /* 0x0002e20000100a00 */
[----:B------:R-:W-:-:S04]  /*1ce10*/  IADD3 R0, PT, PT, R0, 0x1, RZ ;  /* 0x0000000100007810 */ /* 0x000fc80007ffe0ff */
[----:B------:R-:W-:Y:S01]  /*1ce20*/  ISETP.NE.AND P0, PT, R0, RZ, PT ;  /* 0x000000ff0000720c */ /* 0x000fe20003f05270 */
[----:B-1----:R-:W-:Y:S01]  /*1ce30*/  VIADD R4, R4, 0x8 ;  /* 0x0000000804047836 */ /* 0x002fe20000000000 */
[----:B---3--:R1:W-:Y:S02]  /*1ce40*/  STL.64 [R7], R2 ;  /* 0x0000000207007387 */ /* 0x0083e40000100a00 */
[----:B-1----:R-:W-:-:S09]  /*1ce50*/  VIADD R7, R7, 0x8 ;  /* 0x0000000807077836 */ /* 0x002fd20000000000 */
[----:B------:R-:W-:Y:S05]  /*1ce60*/  @P0 BRA `(.L_x_1232) ;  /* 0xfffffffc00e40947 */ /* 0x000fea000383ffff */
.L_x_1229:
[----:B------:R-:W-:Y:S01]  /*1ce70*/  IMAD.MOV.U32 R0, RZ, RZ, RZ ;  /* 0x000000ffff007224 */ /* 0x000fe200078e00ff */
[----:B------:R-:W-:Y:S06]  /*1ce80*/  BRA.U !UP0, `(.L_x_1233) ;  /* 0x00000001085c7547 */ /* 0x000fec000b800000 */
[----:B------:R-:W-:Y:S01]  /*1ce90*/  LOP3.LUT R0, R20, 0x7ffffff0, RZ, 0xc0, !PT ;  /* 0x7ffffff014007812 */ /* 0x000fe200078ec0ff */
[----:B------:R-:W-:-:S04]  /*1cea0*/  VIADD R3, R1, 0x340 ;  /* 0x0000034001037836 */ /* 0x000fc80000000000 */
[----:B------:R-:W-:-:S07]  /*1ceb0*/  IMAD.MOV R2, RZ, RZ, -R0 ;  /* 0x000000ffff027224 */ /* 0x000fce00078e0a00 */
.L_x_1234:
        /* <DEDUP_REMOVED lines=20> */
.L_x_1233:
[----:B------:R-:W-:Y:S05]  /*1d000*/  BRA.U !UP1, `(.L_x_1196) ;  /* 0x0000000109807547 */ /* 0x000fea000b800000 */
[----:B------:R-:W-:Y:S01]  /*1d010*/  UISETP.GE.U32.AND UP0, UPT, UR14, 0x8, UPT ;  /* 0x000000080e00788c */ /* 0x000fe2000bf06070 */
[----:B------:R-:W-:-:S04]  /*1d020*/  LOP3.LUT R3, R20, 0x7, RZ, 0xc0, !PT ;  /* 0x0000000714037812 */ /* 0x000fc800078ec0ff */
[----:B------:R-:W-:-:S04]  /*1d030*/  ISETP.NE.AND P0, PT, R3, RZ, PT ;  /* 0x000000ff0300720c */ /* 0x000fc80003f05270 */
[----:B------:R-:W-:Y:S09]  /*1d040*/  BRA.U !UP0, `(.L_x_1235) ;  /* 0x0000000108287547 */ /* 0x000ff2000b800000 */
[C---:B------:R-:W-:Y:S01]  /*1d050*/  IMAD R2, R0.reuse, 0x8, R5 ;  /* 0x0000000800027824 */ /* 0x040fe200078e0205 */
[----:B------:R-:W-:-:S04]  /*1d060*/  IADD3 R0, PT, PT, R0, 0x8, RZ ;  /* 0x0000000800007810 */ /* 0x000fc80007ffe0ff */
        /* <DEDUP_REMOVED lines=8> */
.L_x_1235:
        /* <DEDUP_REMOVED lines=11> */
[----:B------:R-:W-:Y:S02]  /*1d1a0*/  IMAD R5, R0, 0x8, R5 ;  /* 0x0000000800057824 */ /* 0x000fe400078e0205 */
[----:B------:R-:W-:-:S07]  /*1d1b0*/  IMAD.MOV R0, RZ, RZ, -R20 ;  /* 0x000000ffff007224 */ /* 0x000fce00078e0a14 */
.L_x_1236:
[----:B------:R-:W-:Y:S01]  /*1d1c0*/  VIADD R0, R0, 0x1 ;  /* 0x0000000100007836 */ /* 0x000fe20000000000 */
[----:B------:R1:W-:Y:S04]  /*1d1d0*/  STL.64 [R5], RZ ;  /* 0x000000ff05007387 */ /* 0x0003e80000100a00 */
[----:B------:R-:W-:Y:S01]  /*1d1e0*/  ISETP.NE.AND P0, PT, R0, RZ, PT ;  /* 0x000000ff0000720c */ /* 0x000fe20003f05270 */
[----:B-1----:R-:W-:-:S12]  /*1d1f0*/  VIADD R5, R5, 0x8 ;  /* 0x0000000805057836 */ /* 0x002fd80000000000 */
[----:B------:R-:W-:Y:S05]  /*1d200*/  @P0 BRA `(.L_x_1236) ;  /* 0xfffffffc00ec0947 */ /* 0x000fea000383ffff */
.L_x_1196:
[----:B------:R-:W-:Y:S05]  /*1d210*/  BSYNC.RECONVERGENT B0 ;  /* 0x0000000000007941 */ /* 0x000fea0003800200 */
.L_x_1157:
        /* <DEDUP_REMOVED lines=10> */
[----:B------:R-:W1:Y:S01]  /*1d2c0*/  LDC.64 R52, c[0x0][0x388] ;  /* 0x0000e200ff347b82 */ /* 0x000e620000000a00 */
[C---:B------:R-:W-:Y:S01]  /*1d2d0*/  LOP3.LUT R2, R0.reuse, 0x7ffffff8, RZ, 0xc0, !PT ;  /* 0x7ffffff800027812 */ /* 0x040fe200078ec0ff */
[C---:B------:R-:W-:Y:S01]  /*1d2e0*/  IMAD R4, R0.reuse, R0, RZ ;  /* 0x0000000000047224 */ /* 0x040fe200078e02ff */
[C---:B------:R-:W-:Y:S01]  /*1d2f0*/  IADD3 R56, PT, PT, R1.reuse, 0x320, RZ ;  /* 0x0000032001387810 */ /* 0x040fe20007ffe0ff */
[----:B--2---:R-:W-:Y:S01]  /*1d300*/  IMAD.SHL.U32 R61, R0, 0x8, RZ ;  /* 0x00000008003d7824 */ /* 0x004fe200078e00ff */
[----:B------:R-:W-:Y:S01]  /*1d310*/  SHF.R.U32.HI R59, RZ, 0x1d, R0 ;  /* 0x0000001dff3b7819 */ /* 0x000fe20000011600 */
[----:B------:R-:W-:Y:S02]  /*1d320*/  VIADD R58, R1, 0xc8 ;  /* 0x000000c8013a7836 */ /* 0x000fe40000000000 */
[----:B------:R-:W2:Y:S01]  /*1d330*/  LDC.64 R54, c[0x0][0x390] ;  /* 0x0000e400ff367b82 */ /* 0x000ea20000000a00 */
[----:B0-----:R-:W-:Y:S02]  /*1d340*/  IMAD R57, R4, UR13, R3 ;  /* 0x0000000d04397c24 */ /* 0x001fe4000f8e0203 */
[----:B------:R-:W-:-:S07]  /*1d350*/  IMAD.MOV R35, RZ, RZ, -R2 ;  /* 0x000000ffff237224 */ /* 0x000fce00078e0a02 */
.L_x_1239:
[----:B---3--:R-:W3:Y:S04]  /*1d360*/  LDL.64 R4, [R58+-0x20] ;  /* 0xffffe0003a047983 */ /* 0x008ee80000100a00 */
        /* <DEDUP_REMOVED lines=13> */
[----:B------:R0:W5:Y:S04]  /*1d440*/  LDL.64 R38, [R58+0x18] ;  /* 0x000018003a267983 */ /* 0x0001680000100a00 */
[----:B------:R4:W5:Y:S01]  /*1d450*/  LDL.64 R40, [R56+0x18] ;  /* 0x0000180038287983 */ /* 0x0009620000100a00 */
[----:B-1----:R-:W-:Y:S01]  /*1d460*/  IMAD.WIDE R6, R57, 0x8, R52 ;  /* 0x0000000839067825 */ /* 0x002fe200078e0234 */
[----:B0-----:R-:W-:-:S03]  /*1d470*/  IADD3 R58, PT, PT, R58, 0x40, RZ ;  /* 0x000000403a3a7810 */ /* 0x001fc60007ffe0ff */
[----:B--2---:R-:W-:Y:S01]  /*1d480*/  IMAD.WIDE R10, R57, 0x8, R54 ;  /* 0x00000008390a7825 */ /* 0x004fe200078e0236 */
[----:B------:R-:W-:-:S03]  /*1d490*/  IADD3 R42, P1, PT, R61, R6, RZ ;  /* 0x000000063d2a7210 */ /* 0x000fc60007f3e0ff */
[----:B------:R-:W-:Y:S01]  /*1d4a0*/  VIADD R35, R35, 0x8 ;  /* 0x0000000823237836 */ /* 0x000fe20000000000 */
[----:B----4-:R-:W-:Y:S01]  /*1d4b0*/  IADD3 R44, P2, PT, R61, R10, RZ ;  /* 0x0000000a3d2c7210 */ /* 0x010fe20007f5e0ff */
[----:B------:R-:W-:Y:S01]  /*1d4c0*/  IMAD.X R43, R7, 0x1, R59, P1 ;  /* 0x00000001072b7824 */ /* 0x000fe200008e063b */
[----:B------:R-:W-:Y:S01]  /*1d4d0*/  IADD3 R46, P1, PT, R61, R42, RZ ;  /* 0x0000002a3d2e7210 */ /* 0x000fe20007f3e0ff */
[----:B------:R-:W-:Y:S02]  /*1d4e0*/  IMAD R57, R0, 0x8, R57 ;  /* 0x0000000800397824 */ /* 0x000fe400078e0239 */
[----:B------:R-:W-:Y:S01]  /*1d4f0*/  IMAD.X R45, R11, 0x1, R59, P2 ;  /* 0x000000010b2d7824 */ /* 0x000fe200010e063b */
[----:B------:R-:W-:Y:S01]  /*1d500*/  IADD3 R48, P2, PT, R61, R44, RZ ;  /* 0x0000002c3d307210 */ /* 0x000fe20007f5e0ff */
[----:B------:R-:W-:Y:S01]  /*1d510*/  IMAD.X R47, R59, 0x1, R43, P1 ;  /* 0x000000013b2f7824 */ /* 0x000fe200008e062b */
[----:B------:R-:W-:Y:S01]  /*1d520*/  IADD3 R50, P1, PT, R61, R46, RZ ;  /* 0x0000002e3d327210 */ /* 0x000fe20007f3e0ff */
[----:B------:R-:W-:-:S02]  /*1d530*/  VIADD R56, R56, 0x40 ;  /* 0x0000004038387836 */ /* 0x000fc40000000000 */
[C---:B------:R-:W-:Y:S02]  /*1d540*/  IMAD.X R49, R59.reuse, 0x1, R45, P2 ;  /* 0x000000013b317824 */ /* 0x040fe400010e062d */
[----:B------:R-:W-:Y:S01]  /*1d550*/  IMAD.X R51, R59, 0x1, R47, P1 ;  /* 0x000000013b337824 */ /* 0x000fe200008e062f */
[----:B---3--:R0:W-:Y:S04]  /*1d560*/  STG.E.64 desc[UR10][R6.64], R4 ;  /* 0x0000000406007986 */ /* 0x0081e8000c101b0a */
[----:B-----5:R1:W-:Y:S04]  /*1d570*/  STG.E.64 desc[UR10][R10.64], R8 ;  /* 0x000000080a007986 */ /* 0x0203e8000c101b0a */
[----:B------:R2:W-:Y:S04]  /*1d580*/  STG.E.64 desc[UR10][R42.64], R12 ;  /* 0x0000000c2a007986 */ /* 0x0005e8000c101b0a */
[----:B------:R3:W-:Y:S01]  /*1d590*/  STG.E.64 desc[UR10][R44.64], R14 ;  /* 0x0000000e2c007986 */ /* 0x0007e2000c101b0a */
[----:B0-----:R-:W-:-:S02]  /*1d5a0*/  IADD3 R4, P2, PT, R61, R48, RZ ;  /* 0x000000303d047210 */ /* 0x001fc40007f5e0ff */
[----:B------:R-:W-:Y:S01]  /*1d5b0*/  IADD3 R6, P1, PT, R61, R50, RZ ;  /* 0x000000323d067210 */ /* 0x000fe20007f3e0ff */
[----:B------:R0:W-:Y:S02]  /*1d5c0*/  STG.E.64 desc[UR10][R46.64], R16 ;  /* 0x000000102e007986 */ /* 0x0001e4000c101b0a */
[----:B------:R-:W-:Y:S01]  /*1d5d0*/  IMAD.X R5, R59, 0x1, R49, P2 ;  /* 0x000000013b057824 */ /* 0x000fe200010e0631 */
[----:B-1----:R-:W-:Y:S01]  /*1d5e0*/  IADD3 R8, P2, PT, R61, R4, RZ ;  /* 0x000000043d087210 */ /* 0x002fe20007f5e0ff */
[----:B------:R-:W-:Y:S01]  /*1d5f0*/  IMAD.X R7, R59, 0x1, R51, P1 ;  /* 0x000000013b077824 */ /* 0x000fe200008e0633 */
[----:B------:R-:W-:Y:S01]  /*1d600*/  IADD3 R10, P1, PT, R61, R6, RZ ;  /* 0x000000063d0a7210 */ /* 0x000fe20007f3e0ff */
[----:B------:R-:W-:Y:S01]  /*1d610*/  STG.E.64 desc[UR10][R48.64], R18 ;  /* 0x0000001230007986 */ /* 0x000fe2000c101b0a */
[----:B------:R-:W-:Y:S02]  /*1d620*/  IADD3.X R9, PT, PT, R59, R5, RZ, P2, !PT ;  /* 0x000000053b097210 */ /* 0x000fe400017fe4ff */
[----:B--2---:R-:W-:Y:S01]  /*1d630*/  IADD3 R12, P2, PT, R61, R8, RZ ;  /* 0x000000083d0c7210 */ /* 0x004fe20007f5e0ff */
[----:B------:R-:W-:Y:S01]  /*1d640*/  IMAD.X R11, R59, 0x1, R7, P1 ;  /* 0x000000013b0b7824 */ /* 0x000fe200008e0607 */
[----:B---3--:R-:W-:Y:S01]  /*1d650*/  IADD3 R14, P1, PT, R61, R10, RZ ;  /* 0x0000000a3d0e7210 */ /* 0x008fe20007f3e0ff */
[----:B------:R-:W-:Y:S02]  /*1d660*/  STG.E.64 desc[UR10][R50.64], R20 ;  /* 0x0000001432007986 */ /* 0x000fe4000c101b0a */
[----:B------:R-:W-:Y:S01]  /*1d670*/  IMAD.X R13, R59, 0x1, R9, P2 ;  /* 0x000000013b0d7824 */ /* 0x000fe200010e0609 */
[----:B0-----:R-:W-:Y:S01]  /*1d680*/  IADD3 R16, P2, PT, R61, R12, RZ ;  /* 0x0000000c3d107210 */ /* 0x001fe20007f5e0ff */
[----:B------:R0:W-:Y:S01]  /*1d690*/  STG.E.64 desc[UR10][R4.64], R22 ;  /* 0x0000001604007986 */ /* 0x0001e2000c101b0a */
[----:B------:R-:W-:-:S03]  /*1d6a0*/  IMAD.X R15, R59, 0x1, R11, P1 ;  /* 0x000000013b0f7824 */ /* 0x000fc600008e060b */
[----:B------:R1:W-:Y:S01]  /*1d6b0*/  STG.E.64 desc[UR10][R6.64], R24 ;  /* 0x0000001806007986 */ /* 0x0003e2000c101b0a */
[----:B------:R-:W-:-:S03]  /*1d6c0*/  IMAD.X R17, R59, 0x1, R13, P2 ;  /* 0x000000013b117824 */ /* 0x000fc600010e060d */
[----:B------:R3:W-:Y:S04]  /*1d6d0*/  STG.E.64 desc[UR10][R8.64], R26 ;  /* 0x0000001a08007986 */ /* 0x0007e8000c101b0a */
[----:B------:R3:W-:Y:S01]  /*1d6e0*/  STG.E.64 desc[UR10][R10.64], R28 ;  /* 0x0000001c0a007986 */ /* 0x0007e2000c101b0a */
[----:B0-----:R-:W-:-:S03]  /*1d6f0*/  IADD3 R4, P1, PT, R61, R14, RZ ;  /* 0x0000000e3d047210 */ /* 0x001fc60007f3e0ff */
[----:B------:R3:W-:Y:S01]  /*1d700*/  STG.E.64 desc[UR10][R12.64], R30 ;  /* 0x0000001e0c007986 */ /* 0x0007e2000c101b0a */
[----:B-1----:R-:W-:Y:S01]  /*1d710*/  IADD3 R6, P2, PT, R61, R16, RZ ;  /* 0x000000103d067210 */ /* 0x002fe20007f5e0ff */
[----:B------:R-:W-:Y:S02]  /*1d720*/  IMAD.X R5, R59, 0x1, R15, P1 ;  /* 0x000000013b057824 */ /* 0x000fe400008e060f */
[----:B------:R3:W-:Y:S01]  /*1d730*/  STG.E.64 desc[UR10][R14.64], R32 ;  /* 0x000000200e007986 */ /* 0x0007e2000c101b0a */
[----:B------:R-:W-:Y:S01]  /*1d740*/  ISETP.NE.AND P1, PT, R35, RZ, PT ;  /* 0x000000ff2300720c */ /* 0x000fe20003f25270 */
[----:B------:R-:W-:Y:S02]  /*1d750*/  IMAD.X R7, R59, 0x1, R17, P2 ;  /* 0x000000013b077824 */ /* 0x000fe400010e0611 */
[----:B------:R3:W-:Y:S04]  /*1d760*/  STG.E.64 desc[UR10][R16.64], R36 ;  /* 0x0000002410007986 */ /* 0x0007e8000c101b0a */
[----:B------:R3:W-:Y:S04]  /*1d770*/  STG.E.64 desc[UR10][R4.64], R38 ;  /* 0x0000002604007986 */ /* 0x0007e8000c101b0a */
[----:B------:R3:W-:Y:S02]  /*1d780*/  STG.E.64 desc[UR10][R6.64], R40 ;  /* 0x0000002806007986 */ /* 0x0007e4000c101b0a */
[----:B------:R-:W-:Y:S05]  /*1d790*/  @P1 BRA `(.L_x_1239) ;  /* 0xfffffff800f01947 */ /* 0x000fea000383ffff */
.L_x_1238:
[----:B------:R-:W-:Y:S05]  /*1d7a0*/  @!P0 BRA `(.L_x_1237) ;  /* 0x0000000400448947 */ /* 0x000fea0003800000 */
[----:B------:R-:W-:Y:S02]  /*1d7b0*/  ISETP.GE.U32.AND P1, PT, R60, 0x4, PT ;  /* 0x000000043c00780c */ /* 0x000fe40003f26070 */
[----:B---3--:R-:W-:-:S04]  /*1d7c0*/  LOP3.LUT R38, R0, 0x3, RZ, 0xc0, !PT ;  /* 0x0000000300267812 */ /* 0x008fc800078ec0ff */
[----:B------:R-:W-:-:S07]  /*1d7d0*/  ISETP.NE.AND P0, PT, R38, RZ, PT ;  /* 0x000000ff2600720c */ /* 0x000fce0003f05270 */
[----:B------:R-:W-:Y:S06]  /*1d7e0*/  @!P1 BRA `(.L_x_1240) ;  /* 0x0000000000989947 */ /* 0x000fec0003800000 */
[----:B------:R-:W-:Y:S01]  /*1d7f0*/  IMAD R28, R2, 0x8, R1 ;  /* 0x00000008021c7824 */ /* 0x000fe200078e0201 */
[----:B------:R-:W1:Y:S04]  /*1d800*/  LDC.64 R6, c[0x0][0x388] ;  /* 0x0000e200ff067b82 */ /* 0x000e680000000a00 */
[----:B------:R-:W3:Y:S04]  /*1d810*/  LDL.64 R4, [R28+0xa8] ;  /* 0x0000a8001c047983 */ /* 0x000ee80000100a00 */
[----:B--2---:R-:W2:Y:S01]  /*1d820*/  LDL.64 R8, [R28+0x300] ;  /* 0x000300001c087983 */ /* 0x004ea20000100a00 */
[----:B------:R-:W5:Y:S03]  /*1d830*/  LDC.64 R10, c[0x0][0x390] ;  /* 0x0000e400ff0a7b82 */ /* 0x000f660000000a00 */
[----:B------:R-:W4:Y:S04]  /*1d840*/  LDL.64 R12, [R28+0xb0] ;  /* 0x0000b0001c0c7983 */ /* 0x000f280000100a00 */
[----:B------:R-:W4:Y:S04]  /*1d850*/  LDL.64 R14, [R28+0x308] ;  /* 0x000308001c0e7983 */ /* 0x000f280000100a00 */
[----:B------:R-:W4:Y:S04]  /*1d860*/  LDL.64 R16, [R28+0xb8] ;  /* 0x0000b8001c107983 */ /* 0x000f280000100a00 */
[----:B------:R-:W4:Y:S04]  /*1d870*/  LDL.64 R18, [R28+0x310] ;  /* 0x000310001c127983 */ /* 0x000f280000100a00 */
[----:B------:R-:W4:Y:S04]  /*1d880*/  LDL.64 R20, [R28+0xc0] ;  /* 0x0000c0001c147983 */ /* 0x000f280000100a00 */
[----:B------:R5:W4:Y:S01]  /*1d890*/  LDL.64 R22, [R28+0x318] ;  /* 0x000318001c167983 */ /* 0x000b220000100a00 */
[C---:B------:R-:W-:Y:S01]  /*1d8a0*/  IMAD R24, R0.reuse, UR13, R2 ;  /* 0x0000000d00187c24 */ /* 0x040fe2000f8e0202 */
[----:B------:R-:W-:Y:S01]  /*1d8b0*/  SHF.R.U32.HI R35, RZ, 0x1d, R0 ;  /* 0x0000001dff237819 */ /* 0x000fe20000011600 */
[----:B------:R-:W-:-:S02]  /*1d8c0*/  IMAD.SHL.U32 R37, R0, 0x8, RZ ;  /* 0x0000000800257824 */ /* 0x000fc400078e00ff */
[----:B0-----:R-:W-:Y:S02]  /*1d8d0*/  IMAD R25, R24, R0, R3 ;  /* 0x0000000018197224 */ /* 0x001fe400078e0203 */
[----:B------:R-:W-:Y:S02]  /*1d8e0*/  VIADD R2, R2, 0x4 ;  /* 0x0000000402027836 */ /* 0x000fe40000000000 */
[----:B-1----:R-:W-:-:S04]  /*1d8f0*/  IMAD.WIDE R6, R25, 0x8, R6 ;  /* 0x0000000819067825 */ /* 0x002fc800078e0206 */
[----:B-----5:R-:W-:Y:S01]  /*1d900*/  IMAD.WIDE R10, R25, 0x8, R10 ;  /* 0x00000008190a7825 */ /* 0x020fe200078e020a */
[-C--:B------:R-:W-:Y:S02]  /*1d910*/  IADD3 R24, P1, PT, R6, R37.reuse, RZ ;  /* 0x0000002506187210 */ /* 0x080fe40007f3e0ff */
[----:B------:R-:W-:-:S03]  /*1d920*/  IADD3 R26, P2, PT, R10, R37, RZ ;  /* 0x000000250a1a7210 */ /* 0x000fc60007f5e0ff */
[--C-:B------:R-:W-:Y:S01]  /*1d930*/  IMAD.X R25, R7, 0x1, R35.reuse, P1 ;  /* 0x0000000107197824 */ /* 0x100fe200008e0623 */
[----:B------:R-:W-:Y:S01]  /*1d940*/  IADD3 R28, P1, PT, R37, R24, RZ ;  /* 0x00000018251c7210 */ /* 0x000fe20007f3e0ff */
[----:B------:R-:W-:Y:S01]  /*1d950*/  IMAD.X R27, R11, 0x1, R35, P2 ;  /* 0x000000010b1b7824 */ /* 0x000fe200010e0623 */
[----:B------:R-:W-:-:S03]  /*1d960*/  IADD3 R30, P2, PT, R37, R26, RZ ;  /* 0x0000001a251e7210 */ /* 0x000fc60007f5e0ff */
[----:B------:R-:W-:Y:S01]  /*1d970*/  IMAD.X R29, R35, 0x1, R25, P1 ;  /* 0x00000001231d7824 */ /* 0x000fe200008e0619 */
[----:B------:R-:W-:Y:S01]  /*1d980*/  IADD3 R32, P1, PT, R37, R28, RZ ;  /* 0x0000001c25207210 */ /* 0x000fe20007f3e0ff */
[----:B------:R-:W-:Y:S01]  /*1d990*/  IMAD.X R31, R35, 0x1, R27, P2 ;  /* 0x00000001231f7824 */ /* 0x000fe200010e061b */
[----:B------:R-:W-:-:S03]  /*1d9a0*/  IADD3 R36, P2, PT, R37, R30, RZ ;  /* 0x0000001e25247210 */ /* 0x000fc60007f5e0ff */
[C---:B------:R-:W-:Y:S01]  /*1d9b0*/  IMAD.X R33, R35.reuse, 0x1, R29, P1 ;  /* 0x0000000123217824 */ /* 0x040fe200008e061d */
[----:B------:R-:W-:Y:S01]  /*1d9c0*/  IADD3.X R37, PT, PT, R35, R31, RZ, P2, !PT ;  /* 0x0000001f23257210 */ /* 0x000fe200017fe4ff */
[----:B---3--:R1:W-:Y:S04]  /*1d9d0*/  STG.E.64 desc[UR10][R6.64], R4 ;  /* 0x0000000406007986 */ /* 0x0083e8000c101b0a */
[----:B--2---:R1:W-:Y:S04]  /*1d9e0*/  STG.E.64 desc[UR10][R10.64], R8 ;  /* 0x000000080a007986 */ /* 0x0043e8000c101b0a */
[----:B----4-:R1:W-:Y:S04]  /*1d9f0*/  STG.E.64 desc[UR10][R24.64], R12 ;  /* 0x0000000c18007986 */ /* 0x0103e8000c101b0a */
[----:B------:R1:W-:Y:S04]  /*1da00*/  STG.E.64 desc[UR10][R26.64], R14 ;  /* 0x0000000e1a007986 */ /* 0x0003e8000c101b0a */
[----:B------:R1:W-:Y:S04]  /*1da10*/  STG.E.64 desc[UR10][R28.64], R16 ;  /* 0x000000101c007986 */ /* 0x0003e8000c101b0a */
[----:B------:R1:W-:Y:S04]  /*1da20*/  STG.E.64 desc[UR10][R30.64], R18 ;  /* 0x000000121e007986 */ /* 0x0003e8000c101b0a */
[----:B------:R1:W-:Y:S04]  /*1da30*/  STG.E.64 desc[UR10][R32.64], R20 ;  /* 0x0000001420007986 */ /* 0x0003e8000c101b0a */
[----:B------:R1:W-:Y:S02]  /*1da40*/  STG.E.64 desc[UR10][R36.64], R22 ;  /* 0x0000001624007986 */ /* 0x0003e4000c101b0a */
.L_x_1240:
[----:B------:R-:W-:Y:S05]  /*1da50*/  @!P0 BRA `(.L_x_1237) ;  /* 0x0000000000988947 */ /* 0x000fea0003800000 */
[----:B------:R-:W-:Y:S02]  /*1da60*/  ISETP.NE.AND P0, PT, R38, 0x1, PT ;  /* 0x000000012600780c */ /* 0x000fe40003f05270 */
[----:B-1----:R-:W-:-:S04]  /*1da70*/  LOP3.LUT R4, R0, 0x1, RZ, 0xc0, !PT ;  /* 0x0000000100047812 */ /* 0x002fc800078ec0ff */
[----:B------:R-:W-:-:S07]  /*1da80*/  ISETP.NE.U32.AND P2, PT, R4, 0x1, PT ;  /* 0x000000010400780c */ /* 0x000fce0003f45070 */
[----:B------:R-:W-:Y:S06]  /*1da90*/  @!P0 BRA `(.L_x_1241) ;  /* 0x0000000000588947 */ /* 0x000fec0003800000 */
[----:B------:R-:W-:Y:S01]  /*1daa0*/  IMAD R20, R2, 0x8, R1 ;  /* 0x0000000802147824 */ /* 0x000fe200078e0201 */
[----:B------:R-:W1:Y:S04]  /*1dab0*/  LDC.64 R6, c[0x0][0x388] ;  /* 0x0000e200ff067b82 */ /* 0x000e680000000a00 */
[----:B------:R-:W3:Y:S04]  /*1dac0*/  LDL.64 R4, [R20+0xa8] ;  /* 0x0000a80014047983 */ /* 0x000ee80000100a00 */
[----:B--2---:R-:W2:Y:S01]  /*1dad0*/  LDL.64 R8, [R20+0x300] ;  /* 0x0003000014087983 */ /* 0x004ea20000100a00 */
[----:B------:R-:W5:Y:S03]  /*1dae0*/  LDC.64 R10, c[0x0][0x390] ;  /* 0x0000e400ff0a7b82 */ /* 0x000f660000000a00 */
[----:B------:R-:W4:Y:S04]  /*1daf0*/  LDL.64 R12, [R20+0xb0] ;  /* 0x0000b000140c7983 */ /* 0x000f280000100a00 */
[----:B------:R-:W4:Y:S01]  /*1db00*/  LDL.64 R16, [R20+0x308] ;  /* 0x0003080014107983 */ /* 0x000f220000100a00 */
[C---:B------:R-:W-:Y:S01]  /*1db10*/  IMAD R14, R0.reuse, UR13, R2 ;  /* 0x0000000d000e7c24 */ /* 0x040fe2000f8e0202 */
[----:B------:R-:W-:Y:S01]  /*1db20*/  SHF.R.U32.HI R21, RZ, 0x1d, R0 ;  /* 0x0000001dff157819 */ /* 0x000fe20000011600 */
[----:B------:R-:W-:-:S02]  /*1db30*/  IMAD.SHL.U32 R19, R0, 0x8, RZ ;  /* 0x0000000800137824 */ /* 0x000fc400078e00ff */
[----:B0-----:R-:W-:Y:S02]  /*1db40*/  IMAD R15, R14, R0, R3 ;  /* 0x000000000e0f7224 */ /* 0x001fe400078e0203 */
[----:B------:R-:W-:Y:S02]  /*1db50*/  VIADD R2, R2, 0x2 ;  /* 0x0000000202027836 */ /* 0x000fe40000000000 */
[----:B-1----:R-:W-:-:S03]  /*1db60*/  IMAD.WIDE R6, R15, 0x8, R6 ;  /* 0x000000080f067825 */ /* 0x002fc600078e0206 */
[----:B------:R-:W-:Y:S01]  /*1db70*/  IADD3 R14, P0, PT, R6, R19, RZ ;  /* 0x00000013060e7210 */ /* 0x000fe20007f1e0ff */
[----:B-----5:R-:W-:-:S04]  /*1db80*/  IMAD.WIDE R10, R15, 0x8, R10 ;  /* 0x000000080f0a7825 */ /* 0x020fc800078e020a */
[----:B------:R-:W-:Y:S01]  /*1db90*/  IMAD.X R15, R7, 0x1, R21, P0 ;  /* 0x00000001070f7824 */ /* 0x000fe200000e0615 */
[----:B------:R-:W-:-:S05]  /*1dba0*/  IADD3 R18, P1, PT, R10, R19, RZ ;  /* 0x000000130a127210 */ /* 0x000fca0007f3e0ff */
[----:B------:R-:W-:Y:S01]  /*1dbb0*/  IMAD.X R19, R11, 0x1, R21, P1 ;  /* 0x000000010b137824 */ /* 0x000fe200008e0615 */
[----:B---3--:R1:W-:Y:S04]  /*1dbc0*/  STG.E.64 desc[UR10][R6.64], R4 ;  /* 0x0000000406007986 */ /* 0x0083e8000c101b0a */
[----:B--2---:R1:W-:Y:S04]  /*1dbd0*/  STG.E.64 desc[UR10][R10.64], R8 ;  /* 0x000000080a007986 */ /* 0x0043e8000c101b0a */
[----:B----4-:R1:W-:Y:S04]  /*1dbe0*/  STG.E.64 desc[UR10][R14.64], R12 ;  /* 0x0000000c0e007986 */ /* 0x0103e8000c101b0a */
[----:B------:R1:W-:Y:S02]  /*1dbf0*/  STG.E.64 desc[UR10][R18.64], R16 ;  /* 0x0000001012007986 */ /* 0x0003e4000c101b0a */
.L_x_1241:
[----:B------:R-:W-:Y:S05]  /*1dc00*/  @P2 BRA `(.L_x_1237) ;  /* 0x00000000002c2947 */ /* 0x000fea0003800000 */
[----:B-12---:R-:W-:Y:S01]  /*1dc10*/  IMAD R12, R2, 0x8, R1 ;  /* 0x00000008020c7824 */ /* 0x006fe200078e0201 */
[----:B------:R-:W1:Y:S04]  /*1dc20*/  LDC.64 R8, c[0x0][0x388] ;  /* 0x0000e200ff087b82 */ /* 0x000e680000000a00 */
[----:B------:R-:W2:Y:S04]  /*1dc30*/  LDL.64 R4, [R12+0xa8] ;  /* 0x0000a8000c047983 */ /* 0x000ea80000100a00 */
[----:B------:R-:W3:Y:S01]  /*1dc40*/  LDL.64 R6, [R12+0x300] ;  /* 0x000300000c067983 */ /* 0x000ee20000100a00 */
[----:B------:R-:W5:Y:S01]  /*1dc50*/  LDC.64 R10, c[0x0][0x390] ;  /* 0x0000e400ff0a7b82 */ /* 0x000f620000000a00 */
[----:B------:R-:W-:-:S04]  /*1dc60*/  IMAD R2, R0, UR13, R2 ;  /* 0x0000000d00027c24 */ /* 0x000fc8000f8e0202 */
[----:B0-----:R-:W-:-:S04]  /*1dc70*/  IMAD R13, R2, R0, R3 ;  /* 0x00000000020d7224 */ /* 0x001fc800078e0203 */
[----:B-1----:R-:W-:-:S04]  /*1dc80*/  IMAD.WIDE R2, R13, 0x8, R8 ;  /* 0x000000080d027825 */ /* 0x002fc800078e0208 */
[----:B-----5:R-:W-:Y:S01]  /*1dc90*/  IMAD.WIDE R8, R13, 0x8, R10 ;  /* 0x000000080d087825 */ /* 0x020fe200078e020a */
[----:B--2---:R0:W-:Y:S04]  /*1dca0*/  STG.E.64 desc[UR10][R2.64], R4 ;  /* 0x0000000402007986 */ /* 0x0041e8000c101b0a */
[----:B---3--:R0:W-:Y:S02]  /*1dcb0*/  STG.E.64 desc[UR10][R8.64], R6 ;  /* 0x0000000608007986 */ /* 0x0081e4000c101b0a */
.L_x_1237:
        /* <DEDUP_REMOVED lines=9> */
        .weak           $__internal_6_$__cuda_sm20_dblrcp_rn_slowpath_v3
        .type           $__internal_6_$__cuda_sm20_dblrcp_rn_slowpath_v3,@function
        .size           $__internal_6_$__cuda_sm20_dblrcp_rn_slowpath_v3,($__internal_7_$__cuda_sm20_div_rn_f64_full - $__internal_6_$__cuda_sm20_dblrcp_rn_slowpath_v3)
$__internal_6_$__cuda_sm20_dblrcp_rn_slowpath_v3:
[----:B------:R-:W-:Y:S01]  /*1dd50*/  DSETP.GTU.AND P0, PT, |R22|, +INF , PT ;  /* 0x7ff000001600742a */ /* 0x000fe20003f0c200 */
[----:B------:R-:W-:-:S13]  /*1dd60*/  BSSY.RECONVERGENT B2, `(.L_x_1242) ;  /* 0x0000024000027945 */ /* 0x000fda0003800200 */
[----:B------:R-:W-:Y:S05]  /*1dd70*/  @P0 BRA `(.L_x_1243) ;  /* 0x0000000000800947 */ /* 0x000fea0003800000 */
[----:B------:R-:W-:-:S04]  /*1dd80*/  LOP3.LUT R18, R23, 0x7fffffff, RZ, 0xc0, !PT ;  /* 0x7fffffff17127812 */ /* 0x000fc800078ec0ff */
[----:B------:R-:W-:-:S04]  /*1dd90*/  IADD3 R16, PT, PT, R18, -0x1, RZ ;  /* 0xffffffff12107810 */ /* 0x000fc80007ffe0ff */
        /* <DEDUP_REMOVED lines=20> */
.L_x_1245:
        /* <DEDUP_REMOVED lines=10> */
.L_x_1243:
[----:B------:R-:W-:Y:S01]  /*1df80*/  LOP3.LUT R17, R23, 0x80000, RZ, 0xfc, !PT ;  /* 0x0008000017117812 */ /* 0x000fe200078efcff */
[----:B------:R-:W-:-:S07]  /*1df90*/  IMAD.MOV.U32 R16, RZ, RZ, R22 ;  /* 0x000000ffff107224 */ /* 0x000fce00078e0016 */
.L_x_1244:
[----:B------:R-:W-:Y:S05]  /*1dfa0*/  BSYNC.RECONVERGENT B2 ;  /* 0x0000000000027941 */ /* 0x000fea0003800200 */
.L_x_1242:
[----:B------:R-:W-:Y:S01]  /*1dfb0*/  IMAD.MOV.U32 R18, RZ, RZ, R16 ;  /* 0x000000ffff127224 */ /* 0x000fe200078e0010 */
[----:B------:R-:W-:Y:S01]  /*1dfc0*/  MOV R16, R24 ;  /* 0x0000001800107202 */ /* 0x000fe20000000f00 */
[----:B------:R-:W-:Y:S02]  /*1dfd0*/  IMAD.MOV.U32 R19, RZ, RZ, R17 ;  /* 0x000000ffff137224 */ /* 0x000fe400078e0011 */
[----:B------:R-:W-:-:S04]  /*1dfe0*/  IMAD.MOV.U32 R17, RZ, RZ, 0x0 ;  /* 0x00000000ff117424 */ /* 0x000fc800078e00ff */
[----:B------:R-:W-:Y:S05]  /*1dff0*/  RET.REL.NODEC R16 `(_Z22sogrand_columns_kernelPdS_S_PhiiimdiPi) ;  /* 0xfffffe2010007950 */ /* 0x000fea0003c3ffff */
        .weak           $__internal_7_$__cuda_sm20_div_rn_f64_full
        .type           $__internal_7_$__cuda_sm20_div_rn_f64_full,@function
        .size           $__internal_7_$__cuda_sm20_div_rn_f64_full,($__internal_8_$__cuda_sm20_dsqrt_rn_f64_mediumpath_v1 - $__internal_7_$__cuda_sm20_div_rn_f64_full)
$__internal_7_$__cuda_sm20_div_rn_f64_full:
[C---:B------:R-:W-:Y:S01]  /*1e000*/  FSETP.GEU.AND P0, PT, |R45|.reuse, 1.469367938527859385e-39, PT ;  /* 0x001000002d00780b */ /* 0x040fe20003f0e200 */
[----:B------:R-:W-:Y:S01]  /*1e010*/  IMAD.MOV.U32 R50, RZ, RZ, 0x1 ;  /* 0x00000001ff327424 */ /* 0x000fe200078e00ff */
[----:B------:R-:W-:Y:S01]  /*1e020*/  LOP3.LUT R56, R45, 0x800fffff, RZ, 0xc0, !PT ;  /* 0x800fffff2d387812 */ /* 0x000fe200078ec0ff */
[----:B------:R-:W-:Y:S01]  /*1e030*/  IMAD.MOV.U32 R60, RZ, RZ, 0x1ca00000 ;  /* 0x1ca00000ff3c7424 */ /* 0x000fe200078e00ff */
[C---:B------:R-:W-:Y:S01]  /*1e040*/  FSETP.GEU.AND P2, PT, |R47|.reuse, 1.469367938527859385e-39, PT ;  /* 0x001000002f00780b */ /* 0x040fe20003f4e200 */
[----:B------:R-:W-:Y:S01]  /*1e050*/  IMAD.MOV.U32 R54, RZ, RZ, R46 ;  /* 0x000000ffff367224 */ /* 0x000fe200078e002e */
[----:B------:R-:W-:Y:S01]  /*1e060*/  LOP3.LUT R57, R56, 0x3ff00000, RZ, 0xfc, !PT ;  /* 0x3ff0000038397812 */ /* 0x000fe200078efcff */
[----:B------:R-:W-:Y:S01]  /*1e070*/  IMAD.MOV.U32 R56, RZ, RZ, R44 ;  /* 0x000000ffff387224 */ /* 0x000fe200078e002c */
[----:B------:R-:W-:Y:S01]  /*1e080*/  LOP3.LUT R59, R47, 0x7ff00000, RZ, 0xc0, !PT ;  /* 0x7ff000002f3b7812 */ /* 0x000fe200078ec0ff */
[----:B------:R-:W-:Y:S01]  /*1e090*/  BSSY.RECONVERGENT B2, `(.L_x_1246) ;  /* 0x000004e000027945 */ /* 0x000fe20003800200 */
[----:B------:R-:W-:-:S03]  /*1e0a0*/  LOP3.LUT R62, R45, 0x7ff00000, RZ, 0xc0, !PT ;  /* 0x7ff000002d3e7812 */ /* 0x000fc600078ec0ff */
[----:B------:R-:W-:Y:S01]  /*1e0b0*/  @!P0 DMUL R56, R44, 8.98846567431157953865e+307 ;  /* 0x7fe000002c388828 */ /* 0x000fe20000000000 */
[----:B------:R-:W-:Y:S01]  /*1e0c0*/  ISETP.GE.U32.AND P4, PT, R59, R62, PT ;  /* 0x0000003e3b00720c */ /* 0x000fe20003f86070 */
[----:B------:R-:W-:Y:S02]  /*1e0d0*/  IMAD.MOV.U32 R63, RZ, RZ, R59 ;  /* 0x000000ffff3f7224 */ /* 0x000fe400078e003b */
[----:B------:R-:W-:Y:S02]  /*1e0e0*/  @!P2 LOP3.LUT R52, R45, 0x7ff00000, RZ, 0xc0, !PT ;  /* 0x7ff000002d34a812 */ /* 0x000fe400078ec0ff */
[----:B------:R-:W0:Y:S01]  /*1e0f0*/  MUFU.RCP64H R51, R57 ;  /* 0x0000003900337308 */ /* 0x000e220000001800 */
[----:B------:R-:W-:Y:S02]  /*1e100*/  SEL R55, R60, 0x63400000, !P4 ;  /* 0x634000003c377807 */ /* 0x000fe40006000000 */
[----:B------:R-:W-:Y:S02]  /*1e110*/  @!P2 ISETP.GE.U32.AND P3, PT, R59, R52, PT ;  /* 0x000000343b00a20c */ /* 0x000fe40003f66070 */
[----:B------:R-:W-:-:S02]  /*1e120*/  LOP3.LUT R55, R55, 0x800fffff, R47, 0xf8, !PT ;  /* 0x800fffff37377812 */ /* 0x000fc400078ef82f */
        /* <DEDUP_REMOVED lines=47> */
.L_x_1247:
[----:B------:R-:W-:-:S14]  /*1e420*/  DSETP.NAN.AND P0, PT, R46, R46, PT ;  /* 0x0000002e2e00722a */ /* 0x000fdc0003f08000 */
[----:B------:R-:W-:Y:S05]  /*1e430*/  @P0 BRA `(.L_x_1249) ;  /* 0x0000000000440947 */ /* 0x000fea0003800000 */
[----:B------:R-:W-:-:S14]  /*1e440*/  DSETP.NAN.AND P0, PT, R44, R44, PT ;  /* 0x0000002c2c00722a */ /* 0x000fdc0003f08000 */
[----:B------:R-:W-:Y:S05]  /*1e450*/  @P0 BRA `(.L_x_1250) ;  /* 0x0000000000300947 */ /* 0x000fea0003800000 */
[----:B------:R-:W-:Y:S01]  /*1e460*/  ISETP.NE.AND P0, PT, R63, R62, PT ;  /* 0x0000003e3f00720c */ /* 0x000fe20003f05270 */
[----:B------:R-:W-:Y:S02]  /*1e470*/  IMAD.MOV.U32 R50, RZ, RZ, 0x0 ;  /* 0x00000000ff327424 */ /* 0x000fe400078e00ff */
[----:B------:R-:W-:-:S10]  /*1e480*/  IMAD.MOV.U32 R51, RZ, RZ, -0x80000 ;  /* 0xfff80000ff337424 */ /* 0x000fd400078e00ff */
[----:B------:R-:W-:Y:S05]  /*1e490*/  @!P0 BRA `(.L_x_1248) ;  /* 0x0000000000348947 */ /* 0x000fea0003800000 */
[----:B------:R-:W-:Y:S02]  /*1e4a0*/  ISETP.NE.AND P0, PT, R63, 0x7ff00000, PT ;  /* 0x7ff000003f00780c */ /* 0x000fe40003f05270 */
[----:B------:R-:W-:Y:S02]  /*1e4b0*/  LOP3.LUT R51, R47, 0x80000000, R45, 0x48, !PT ;  /* 0x800000002f337812 */ /* 0x000fe400078e482d */
[----:B------:R-:W-:-:S13]  /*1e4c0*/  ISETP.EQ.OR P0, PT, R62, RZ, !P0 ;  /* 0x000000ff3e00720c */ /* 0x000fda0004702670 */
[----:B------:R-:W-:Y:S02]  /*1e4d0*/  @P0 LOP3.LUT R44, R51, 0x7ff00000, RZ, 0xfc, !PT ;  /* 0x7ff00000332c0812 */ /* 0x000fe400078efcff */
[----:B------:R-:W-:Y:S01]  /*1e4e0*/  @!P0 MOV R50, RZ ;  /* 0x000000ff00328202 */ /* 0x000fe20000000f00 */
[----:B------:R-:W-:Y:S02]  /*1e4f0*/  @P0 IMAD.MOV.U32 R50, RZ, RZ, RZ ;  /* 0x000000ffff320224 */ /* 0x000fe400078e00ff */
[----:B------:R-:W-:Y:S01]  /*1e500*/  @P0 IMAD.MOV.U32 R51, RZ, RZ, R44 ;  /* 0x000000ffff330224 */ /* 0x000fe200078e002c */
[----:B------:R-:W-:Y:S06]  /*1e510*/  BRA `(.L_x_1248) ;  /* 0x0000000000147947 */ /* 0x000fec0003800000 */
.L_x_1250:
[----:B------:R-:W-:Y:S01]  /*1e520*/  LOP3.LUT R51, R45, 0x80000, RZ, 0xfc, !PT ;  /* 0x000800002d337812 */ /* 0x000fe200078efcff */
[----:B------:R-:W-:Y:S01]  /*1e530*/  IMAD.MOV.U32 R50, RZ, RZ, R44 ;  /* 0x000000ffff327224 */ /* 0x000fe200078e002c */
[----:B------:R-:W-:Y:S06]  /*1e540*/  BRA `(.L_x_1248) ;  /* 0x0000000000087947 */ /* 0x000fec0003800000 */
.L_x_1249:
[----:B------:R-:W-:Y:S01]  /*1e550*/  LOP3.LUT R51, R47, 0x80000, RZ, 0xfc, !PT ;  /* 0x000800002f337812 */ /* 0x000fe200078efcff */
[----:B------:R-:W-:-:S07]  /*1e560*/  IMAD.MOV.U32 R50, RZ, RZ, R46 ;  /* 0x000000ffff327224 */ /* 0x000fce00078e002e */
.L_x_1248:
[----:B------:R-:W-:Y:S05]  /*1e570*/  BSYNC.RECONVERGENT B2 ;  /* 0x0000000000027941 */ /* 0x000fea0003800200 */
.L_x_1246:
[----:B------:R-:W-:Y:S02]  /*1e580*/  IMAD.MOV.U32 R44, RZ, RZ, R0 ;  /* 0x000000ffff2c7224 */ /* 0x000fe400078e0000 */
[----:B------:R-:W-:Y:S02]  /*1e590*/  IMAD.MOV.U32 R45, RZ, RZ, 0x0 ;  /* 0x00000000ff2d7424 */ /* 0x000fe400078e00ff */
[----:B------:R-:W-:Y:S02]  /*1e5a0*/  IMAD.MOV.U32 R46, RZ, RZ, R50 ;  /* 0x000000ffff2e7224 */ /* 0x000fe400078e0032 */
[----:B------:R-:W-:Y:S01]  /*1e5b0*/  IMAD.MOV.U32 R47, RZ, RZ, R51 ;  /* 0x000000ffff2f7224 */ /* 0x000fe200078e0033 */
[----:B------:R-:W-:Y:S06]  /*1e5c0*/  RET.REL.NODEC R44 `(_Z22sogrand_columns_kernelPdS_S_PhiiimdiPi) ;  /* 0xfffffe182c8c7950 */ /* 0x000fec0003c3ffff */
        .weak           $__internal_8_$__cuda_sm20_dsqrt_rn_f64_mediumpath_v1
        .type           $__internal_8_$__cuda_sm20_dsqrt_rn_f64_mediumpath_v1,@function
        .size           $__internal_8_$__cuda_sm20_dsqrt_rn_f64_mediumpath_v1,($_Z22sogrand_columns_kernelPdS_S_PhiiimdiPi$__internal_accurate_pow - $__internal_8_$__cuda_sm20_dsqrt_rn_f64_mediumpath_v1)
$__internal_8_$__cuda_sm20_dsqrt_rn_f64_mediumpath_v1:
[----:B------:R-:W-:Y:S01]  /*1e5d0*/  ISETP.GE.U32.AND P0, PT, R18, -0x3400000, PT ;  /* 0xfcc000001200780c */ /* 0x000fe20003f06070 */
[----:B------:R-:W-:Y:S01]  /*1e5e0*/  BSSY.RECONVERGENT B3, `(.L_x_1251) ;  /* 0x0000028000037945 */ /* 0x000fe20003800200 */
[----:B------:R-:W-:Y:S01]  /*1e5f0*/  MOV R24, R42 ;  /* 0x0000002a00187202 */ /* 0x000fe20000000f00 */
[----:B------:R-:W-:Y:S02]  /*1e600*/  IMAD.MOV.U32 R20, RZ, RZ, R26 ;  /* 0x000000ffff147224 */ /* 0x000fe400078e001a */
[----:B------:R-:W-:Y:S02]  /*1e610*/  IMAD.MOV.U32 R21, RZ, RZ, R27 ;  /* 0x000000ffff157224 */ /* 0x000fe400078e001b */
[----:B------:R-:W-:Y:S02]  /*1e620*/  IMAD.MOV.U32 R18, RZ, RZ, R46 ;  /* 0x000000ffff127224 */ /* 0x000fe400078e002e */
[----:B------:R-:W-:-:S04]  /*1e630*/  IMAD.MOV.U32 R19, RZ, RZ, R47 ;  /* 0x000000ffff137224 */ /* 0x000fc800078e002f */
        /* <DEDUP_REMOVED lines=9> */
.L_x_1252:
        /* <DEDUP_REMOVED lines=9> */
[----:B------:R-:W-:Y:S01]  /*1e760*/  MOV R26, 0x0 ;  /* 0x00000000001a7802 */ /* 0x000fe20000000f00 */
[----:B------:R-:W-:Y:S02]  /*1e770*/  IMAD.MOV.U32 R20, RZ, RZ, RZ ;  /* 0x000000ffff147224 */ /* 0x000fe400078e00ff */
[----:B------:R-:W-:Y:S02]  /*1e780*/  IMAD.MOV.U32 R27, RZ, RZ, 0x3fd80000 ;  /* 0x3fd80000ff1b7424 */ /* 0x000fe400078e00ff */
[----:B------:R-:W0:Y:S02]  /*1e790*/  MUFU.RSQ64H R21, R19 ;  /* 0x0000001300157308 */ /* 0x000e240000001c00 */
        /* <DEDUP_REMOVED lines=11> */
.L_x_1254:
[----:B------:R-:W-:-:S11]  /*1e850*/  DADD R18, R20, R20 ;  /* 0x0000000014127229 */ /* 0x000fd60000000014 */
.L_x_1253:
[----:B------:R-:W-:Y:S05]  /*1e860*/  BSYNC.RECONVERGENT B3 ;  /* 0x0000000000037941 */ /* 0x000fea0003800200 */
.L_x_1251:
[----:B------:R-:W-:Y:S02]  /*1e870*/  IMAD.MOV.U32 R20, RZ, RZ, R18 ;  /* 0x000000ffff147224 */ /* 0x000fe400078e0012 */
[----:B------:R-:W-:Y:S02]  /*1e880*/  IMAD.MOV.U32 R21, RZ, RZ, R19 ;  /* 0x000000ffff157224 */ /* 0x000fe400078e0013 */
[----:B------:R-:W-:Y:S02]  /*1e890*/  IMAD.MOV.U32 R18, RZ, RZ, R0 ;  /* 0x000000ffff127224 */ /* 0x000fe400078e0000 */
[----:B------:R-:W-:-:S04]  /*1e8a0*/  IMAD.MOV.U32 R19, RZ, RZ, 0x0 ;  /* 0x00000000ff137424 */ /* 0x000fc800078e00ff */
[----:B------:R-:W-:Y:S05]  /*1e8b0*/  RET.REL.NODEC R18 `(_Z22sogrand_columns_kernelPdS_S_PhiiimdiPi) ;  /* 0xfffffe1412d07950 */ /* 0x000fea0003c3ffff */
        .type           $_Z22sogrand_columns_kernelPdS_S_PhiiimdiPi$__internal_accurate_pow,@function
        .size           $_Z22sogrand_columns_kernelPdS_S_PhiiimdiPi$__internal_accurate_pow,(.L_x_1268 - $_Z22sogrand_columns_kernelPdS_S_PhiiimdiPi$__internal_accurate_pow)
$_Z22sogrand_columns_kernelPdS_S_PhiiimdiPi$__internal_accurate_pow:
[----:B------:R-:W-:Y:S01]  /*1e8c0*/  ISETP.GT.U32.AND P2, PT, R73, 0xfffff, PT ;  /* 0x000fffff4900780c */ /* 0x000fe20003f44070 */
[----:B------:R-:W-:Y:S01]  /*1e8d0*/  IMAD.MOV.U32 R48, RZ, RZ, R73 ;  /* 0x000000ffff307224 */ /* 0x000fe200078e0049 */
[----:B------:R-:W-:Y:S01]  /*1e8e0*/  UMOV UR4, 0x7d2cafe2 ;  /* 0x7d2cafe200047882 */ /* 0x000fe20000000000 */
[----:B------:R-:W-:Y:S01]  /*1e8f0*/  IMAD.MOV.U32 R64, RZ, RZ, R72 ;  /* 0x000000ffff407224 */ /* 0x000fe200078e0048 */
[----:B------:R-:W-:Y:S01]  /*1e900*/  UMOV UR5, 0x3eb0f5ff ;  /* 0x3eb0f5ff00057882 */ /* 0x000fe20000000000 */
[----:B------:R-:W-:Y:S01]  /*1e910*/  IMAD.MOV.U32 R50, RZ, RZ, 0x41ad3b5a ;  /* 0x41ad3b5aff327424 */ /* 0x000fe200078e00ff */
[----:B------:R-:W-:Y:S01]  /*1e920*/  UMOV UR20, 0x3b39803f ;  /* 0x3b39803f00147882 */ /* 0x000fe20000000000 */
[----:B------:R-:W-:Y:S01]  /*1e930*/  IMAD.MOV.U32 R51, RZ, RZ, 0x3ed0f5d2 ;  /* 0x3ed0f5d2ff337424 */ /* 0x000fe200078e00ff */
[----:B------:R-:W-:-:S05]  /*1e940*/  UMOV UR21, 0x3c7abc9e ;  /* 0x3c7abc9e00157882 */ /* 0x000fca0000000000 */
[----:B------:R-:W-:Y:S01]  /*1e950*/  @!P2 DMUL R46, R72, 1.80143985094819840000e+16 ;  /* 0x43500000482ea828 */ /* 0x000fe20000000000 */
[----:B------:R-:W-:-:S09]  /*1e960*/  SHF.R.U32.HI R73, RZ, 0x14, R73 ;  /* 0x00000014ff497819 */ /* 0x000fd20000011649 */
[----:B------:R-:W-:Y:S01]  /*1e970*/  @!P2 MOV R48, R47 ;  /* 0x0000002f0030a202 */ /* 0x000fe20000000f00 */
[----:B------:R-:W-:Y:S01]  /*1e980*/  @!P2 IMAD.MOV.U32 R64, RZ, RZ, R46 ;  /* 0x000000ffff40a224 */ /* 0x000fe200078e002e */
[----:B------:R-:W-:Y:S02]  /*1e990*/  @!P2 LEA.HI R73, R47, 0xffffffca, RZ, 0xc ;  /* 0xffffffca2f49a811 */ /* 0x000fe400078f60ff */
[----:B------:R-:W-:-:S03]  /*1e9a0*/  LOP3.LUT R48, R48, 0x800fffff, RZ, 0xc0, !PT ;  /* 0x800fffff30307812 */ /* 0x000fc600078ec0ff */
[----:B------:R-:W-:Y:S01]  /*1e9b0*/  VIADD R46, R73, 0xfffffc01 ;  /* 0xfffffc01492e7836 */ /* 0x000fe20000000000 */
        /* <DEDUP_REMOVED lines=32> */
[----:B------:R-:W-:Y:S01]  /*1ebc0*/  VIADD R65, R57, 0x100000 ;  /* 0x0010000039417836 */ /* 0x000fe20000000000 */
[----:B------:R-:W-:Y:S02]  /*1ebd0*/  MOV R64, R56 ;  /* 0x0000003800407202 */ /* 0x000fe40000000f00 */
        /* <DEDUP_REMOVED lines=117> */
.L_x_1255:
[----:B------:R-:W-:Y:S01]  /*1f330*/  DFMA R54, R54, R52, R52 ;  /* 0x000000343636722b */ /* 0x000fe20000000034 */
[----:B------:R-:W-:Y:S01]  /*1f340*/  IMAD.MOV.U32 R46, RZ, RZ, R0 ;  /* 0x000000ffff2e7224 */ /* 0x000fe200078e0000 */
[----:B------:R-:W-:Y:S01]  /*1f350*/  DSETP.NEU.AND P2, PT, |R52|, +INF , PT ;  /* 0x7ff000003400742a */ /* 0x000fe20003f4d200 */
[----:B------:R-:W-:-:S07]  /*1f360*/  IMAD.MOV.U32 R47, RZ, RZ, 0x0 ;  /* 0x00000000ff2f7424 */ /* 0x000fce00078e00ff */
[----:B------:R-:W-:Y:S02]  /*1f370*/  FSEL R48, R52, R54, !P2 ;  /* 0x0000003634307208 */ /* 0x000fe40005000000 */
[----:B------:R-:W-:Y:S01]  /*1f380*/  FSEL R52, R53, R55, !P2 ;  /* 0x0000003735347208 */ /* 0x000fe20005000000 */
[----:B------:R-:W-:Y:S06]  /*1f390*/  RET.REL.NODEC R46 `(_Z22sogrand_columns_kernelPdS_S_PhiiimdiPi) ;  /* 0xfffffe0c2e187950 */ /* 0x000fec0003c3ffff */
.L_x_1256:
        /* <DEDUP_REMOVED lines=14> */
.L_x_1268:


//--------------------- .nv.shared._Z24early_termination_kernelPdPiiiS0_ --------------------------
	.section	.nv.shared._Z24early_termination_kernelPdPiiiS0_,"aw",@nobits
	.sectionflags	@""
	.align	16
	.zero		1024


//--------------------- .nv.shared.reserved.0     --------------------------
	.section	.nv.shared.reserved.0,"aw",@nobits
	.weak		__nv_reservedSMEM_offset_0_alias
	.size		__nv_reservedSMEM_offset_0_alias, 0, 64
	.other		__nv_reservedSMEM_offset_0_alias,@"STO_CUDA_RESERVED_SHARED STV_DEFAULT"
__nv_reservedSMEM_offset_0_alias:
	.zero		0
	.zero		64


//--------------------- .nv.shared._Z21sogrand_slices_kernelPdS_S_PhiiimdiPi --------------------------
	.section	.nv.shared._Z21sogrand_slices_kernelPdS_S_PhiiimdiPi,"aw",@nobits
	.sectionflags	@""
	.align	16
	.zero		1024


//--------------------- .nv.shared._Z19sogrand_rows_kernelPdS_S_PhiiimdiPi --------------------------
	.section	.nv.shared._Z19sogrand_rows_kernelPdS_S_PhiiimdiPi,"aw",@nobits
	.sectionflags	@""
	.align	16
	.zero		1024


//--------------------- .nv.shared._Z22sogrand_columns_kernelPdS_S_PhiiimdiPi --------------------------
	.section	.nv.shared._Z22sogrand_columns_kernelPdS_S_PhiiimdiPi,"aw",@nobits
	.sectionflags	@""
	.align	16
	.zero		1024


//--------------------- .nv.constant0._Z24early_termination_kernelPdPiiiS0_ --------------------------
	.section	.nv.constant0._Z24early_termination_kernelPdPiiiS0_,"a",@progbits
	.sectionflags	@""
	.align	4
.nv.constant0._Z24early_termination_kernelPdPiiiS0_:
	.zero		928


//--------------------- .nv.constant0._Z21sogrand_slices_kernelPdS_S_PhiiimdiPi --------------------------
	.section	.nv.constant0._Z21sogrand_slices_kernelPdS_S_PhiiimdiPi,"a",@progbits
	.sectionflags	@""
	.align	4
.nv.constant0._Z21sogrand_slices_kernelPdS_S_PhiiimdiPi:
	.zero		976


//--------------------- .nv.constant0._Z19sogrand_rows_kernelPdS_S_PhiiimdiPi --------------------------
	.section	.nv.constant0._Z19sogrand_rows_kernelPdS_S_PhiiimdiPi,"a",@progbits
	.sectionflags	@""
	.align	4
.nv.constant0._Z19sogrand_rows_kernelPdS_S_PhiiimdiPi:
	.zero		976


//--------------------- .nv.constant0._Z22sogrand_columns_kernelPdS_S_PhiiimdiPi --------------------------
	.section	.nv.constant0._Z22sogrand_columns_kernelPdS_S_PhiiimdiPi,"a",@progbits
	.sectionflags	@""
	.align	4
.nv.constant0._Z22sogrand_columns_kernelPdS_S_PhiiimdiPi:
	.zero		976


//--------------------- SYMBOLS --------------------------

	.type		.nv.reservedSmem.offset0,@object
	.size		.nv.reservedSmem.offset0,0x4
	.type		.nv.reservedSmem.cap,@object
	.size		.nv.reservedSmem.cap,0x4
